//
// Generated by NVIDIA NVVM Compiler
//
// Compiler Build ID: CL-36424714
// Cuda compilation tools, release 13.0, V13.0.88
// Based on NVVM 20.0.0
//

.version 9.0
.target sm_100
.address_size 64

	// .globl	_Z18init_curand_kernelP24curandStatePhilox4_32_10y
.extern .func  (.param .b32 func_retval0) vprintf
(
	.param .b64 vprintf_param_0,
	.param .b64 vprintf_param_1
)
;
.global .align 4 .b8 precalc_xorwow_matrix[102400];
.global .align 4 .b8 precalc_xorwow_offset_matrix[102400];
.global .align 4 .b8 mrg32k3aM1[2304];
.global .align 4 .b8 mrg32k3aM2[2304];
.global .align 4 .b8 mrg32k3aM1SubSeq[2016];
.global .align 4 .b8 mrg32k3aM2SubSeq[2016];
.global .align 4 .b8 mrg32k3aM1Seq[2304];
.global .align 4 .b8 mrg32k3aM2Seq[2304];
.const .align 8 .b8 __cr_lgamma_table[72];
// _ZZN3cub18CUB_300001_SM_10006detail10radix_sort31DeviceRadixSortSingleTileKernelINS1_5radix10policy_hubIiN4cuda3std3__45tupleIJiifiiEEEyE10Policy1000ELNS0_9SortOrderE0EiSA_yNS1_21identity_decomposer_tEEEvPKT1_PSF_PKT2_PSJ_T3_iiT4_E12temp_storage has been demoted
// _ZZN3cub18CUB_300001_SM_10006detail10radix_sort30DeviceRadixSortHistogramKernelINS1_5radix10policy_hubIiN4cuda3std3__45tupleIJiifiiEEEyE10Policy1000ELNS0_9SortOrderE0EiyNS1_21identity_decomposer_tEEEvPT2_PKT1_SF_iiT3_E12temp_storage has been demoted
// _ZZN3cub18CUB_300001_SM_10006detail10radix_sort33DeviceRadixSortExclusiveSumKernelINS1_5radix10policy_hubIiN4cuda3std3__45tupleIJiifiiEEEyE10Policy1000EyEEvPT0_E12temp_storage has been demoted
// _ZZN3cub18CUB_300001_SM_10006detail10radix_sort29DeviceRadixSortOnesweepKernelINS1_5radix10policy_hubIiN4cuda3std3__45tupleIJiifiiEEEyE10Policy1000ELNS0_9SortOrderE0EiSA_yiiNS1_21identity_decomposer_tEEEvPT5_SG_PT3_PKSH_PT1_PKSL_PT2_PKSP_T4_iiT6_E1s has been demoted
// _ZZN3cub18CUB_300001_SM_10006detail10radix_sort31DeviceRadixSortSingleTileKernelINS1_5radix10policy_hubIiiyE10Policy1000ELNS0_9SortOrderE0EiiyNS1_21identity_decomposer_tEEEvPKT1_PSA_PKT2_PSE_T3_iiT4_E12temp_storage has been demoted
// _ZZN3cub18CUB_300001_SM_10006detail10radix_sort30DeviceRadixSortHistogramKernelINS1_5radix10policy_hubIiiyE10Policy1000ELNS0_9SortOrderE0EiyNS1_21identity_decomposer_tEEEvPT2_PKT1_SA_iiT3_E12temp_storage has been demoted
// _ZZN3cub18CUB_300001_SM_10006detail10radix_sort33DeviceRadixSortExclusiveSumKernelINS1_5radix10policy_hubIiiyE10Policy1000EyEEvPT0_E12temp_storage has been demoted
// _ZZN3cub18CUB_300001_SM_10006detail10radix_sort29DeviceRadixSortOnesweepKernelINS1_5radix10policy_hubIiiyE10Policy1000ELNS0_9SortOrderE0EiiyiiNS1_21identity_decomposer_tEEEvPT5_SB_PT3_PKSC_PT1_PKSG_PT2_PKSK_T4_iiT6_E1s has been demoted
// _ZZN3cub18CUB_300001_SM_10006detail4scan16DeviceScanKernelINS2_10policy_hubIiiijN4cuda3std3__44plusIvEEE10Policy1000EN6thrust24THRUST_300001_SM_1000_NS6detail15normal_iteratorINSD_10device_ptrIiEEEESI_NS0_13ScanTileStateIiLb1EEES9_NS1_10InputValueIiPiEEjiLb0EiEEvT0_T1_T2_iT3_T4_T5_E12temp_storage has been demoted
// _ZZN3cub18CUB_300001_SM_10006detail4scan16DeviceScanKernelINS2_10policy_hubIiiimN4cuda3std3__44plusIvEEE10Policy1000EN6thrust24THRUST_300001_SM_1000_NS6detail15normal_iteratorINSD_10device_ptrIiEEEESI_NS0_13ScanTileStateIiLb1EEES9_NS1_10InputValueIiPiEEmiLb0EiEEvT0_T1_T2_iT3_T4_T5_E12temp_storage has been demoted
.global .align 1 .b8 _ZN34_INTERNAL_a0d2fcf9_4_k_cu_bed0eb514cuda3std3__45__cpo5beginE[1];
.global .align 1 .b8 _ZN34_INTERNAL_a0d2fcf9_4_k_cu_bed0eb514cuda3std3__45__cpo3endE[1];
.global .align 1 .b8 _ZN34_INTERNAL_a0d2fcf9_4_k_cu_bed0eb514cuda3std3__45__cpo6cbeginE[1];
.global .align 1 .b8 _ZN34_INTERNAL_a0d2fcf9_4_k_cu_bed0eb514cuda3std3__45__cpo4cendE[1];
.global .align 1 .b8 _ZN34_INTERNAL_a0d2fcf9_4_k_cu_bed0eb514cuda3std3__45__cpo6rbeginE[1];
.global .align 1 .b8 _ZN34_INTERNAL_a0d2fcf9_4_k_cu_bed0eb514cuda3std3__45__cpo4rendE[1];
.global .align 1 .b8 _ZN34_INTERNAL_a0d2fcf9_4_k_cu_bed0eb514cuda3std3__45__cpo7crbeginE[1];
.global .align 1 .b8 _ZN34_INTERNAL_a0d2fcf9_4_k_cu_bed0eb514cuda3std3__45__cpo5crendE[1];
.global .align 1 .b8 _ZN34_INTERNAL_a0d2fcf9_4_k_cu_bed0eb514cuda3std3__436_GLOBAL__N__a0d2fcf9_4_k_cu_bed0eb516ignoreE[1];
.global .align 1 .b8 _ZN34_INTERNAL_a0d2fcf9_4_k_cu_bed0eb514cuda3std3__419piecewise_constructE[1];
.global .align 1 .b8 _ZN34_INTERNAL_a0d2fcf9_4_k_cu_bed0eb514cuda3std3__48in_placeE[1];
.global .align 1 .b8 _ZN34_INTERNAL_a0d2fcf9_4_k_cu_bed0eb514cuda3std3__420unreachable_sentinelE[1];
.global .align 1 .b8 _ZN34_INTERNAL_a0d2fcf9_4_k_cu_bed0eb514cuda3std3__47nulloptE[1];
.global .align 1 .b8 _ZN34_INTERNAL_a0d2fcf9_4_k_cu_bed0eb514cuda3std3__48unexpectE[1];
.global .align 1 .b8 _ZN34_INTERNAL_a0d2fcf9_4_k_cu_bed0eb514cuda3std6ranges3__45__cpo4swapE[1];
.global .align 1 .b8 _ZN34_INTERNAL_a0d2fcf9_4_k_cu_bed0eb514cuda3std6ranges3__45__cpo9iter_moveE[1];
.global .align 1 .b8 _ZN34_INTERNAL_a0d2fcf9_4_k_cu_bed0eb514cuda3std6ranges3__45__cpo5beginE[1];
.global .align 1 .b8 _ZN34_INTERNAL_a0d2fcf9_4_k_cu_bed0eb514cuda3std6ranges3__45__cpo3endE[1];
.global .align 1 .b8 _ZN34_INTERNAL_a0d2fcf9_4_k_cu_bed0eb514cuda3std6ranges3__45__cpo6cbeginE[1];
.global .align 1 .b8 _ZN34_INTERNAL_a0d2fcf9_4_k_cu_bed0eb514cuda3std6ranges3__45__cpo4cendE[1];
.global .align 1 .b8 _ZN34_INTERNAL_a0d2fcf9_4_k_cu_bed0eb514cuda3std6ranges3__45__cpo7advanceE[1];
.global .align 1 .b8 _ZN34_INTERNAL_a0d2fcf9_4_k_cu_bed0eb514cuda3std6ranges3__45__cpo9iter_swapE[1];
.global .align 1 .b8 _ZN34_INTERNAL_a0d2fcf9_4_k_cu_bed0eb514cuda3std6ranges3__45__cpo4nextE[1];
.global .align 1 .b8 _ZN34_INTERNAL_a0d2fcf9_4_k_cu_bed0eb514cuda3std6ranges3__45__cpo4prevE[1];
.global .align 1 .b8 _ZN34_INTERNAL_a0d2fcf9_4_k_cu_bed0eb514cuda3std6ranges3__45__cpo4dataE[1];
.global .align 1 .b8 _ZN34_INTERNAL_a0d2fcf9_4_k_cu_bed0eb514cuda3std6ranges3__45__cpo5cdataE[1];
.global .align 1 .b8 _ZN34_INTERNAL_a0d2fcf9_4_k_cu_bed0eb514cuda3std6ranges3__45__cpo4sizeE[1];
.global .align 1 .b8 _ZN34_INTERNAL_a0d2fcf9_4_k_cu_bed0eb514cuda3std6ranges3__45__cpo5ssizeE[1];
.global .align 1 .b8 _ZN34_INTERNAL_a0d2fcf9_4_k_cu_bed0eb514cuda3std6ranges3__45__cpo8distanceE[1];
.global .align 1 .b8 _ZN34_INTERNAL_a0d2fcf9_4_k_cu_bed0eb516thrust24THRUST_300001_SM_1000_NS8cuda_cub3parE[1];
.global .align 1 .b8 _ZN34_INTERNAL_a0d2fcf9_4_k_cu_bed0eb516thrust24THRUST_300001_SM_1000_NS8cuda_cub10par_nosyncE[1];
.global .align 1 .b8 _ZN34_INTERNAL_a0d2fcf9_4_k_cu_bed0eb516thrust24THRUST_300001_SM_1000_NS6system6detail10sequential3seqE[1];
.global .align 1 .b8 _ZN34_INTERNAL_a0d2fcf9_4_k_cu_bed0eb516thrust24THRUST_300001_SM_1000_NS6system3cpp3parE[1];
.global .align 1 .b8 _ZN34_INTERNAL_a0d2fcf9_4_k_cu_bed0eb516thrust24THRUST_300001_SM_1000_NS12placeholders2_1E[1];
.global .align 1 .b8 _ZN34_INTERNAL_a0d2fcf9_4_k_cu_bed0eb516thrust24THRUST_300001_SM_1000_NS12placeholders2_2E[1];
.global .align 1 .b8 _ZN34_INTERNAL_a0d2fcf9_4_k_cu_bed0eb516thrust24THRUST_300001_SM_1000_NS12placeholders2_3E[1];
.global .align 1 .b8 _ZN34_INTERNAL_a0d2fcf9_4_k_cu_bed0eb516thrust24THRUST_300001_SM_1000_NS12placeholders2_4E[1];
.global .align 1 .b8 _ZN34_INTERNAL_a0d2fcf9_4_k_cu_bed0eb516thrust24THRUST_300001_SM_1000_NS12placeholders2_5E[1];
.global .align 1 .b8 _ZN34_INTERNAL_a0d2fcf9_4_k_cu_bed0eb516thrust24THRUST_300001_SM_1000_NS12placeholders2_6E[1];
.global .align 1 .b8 _ZN34_INTERNAL_a0d2fcf9_4_k_cu_bed0eb516thrust24THRUST_300001_SM_1000_NS12placeholders2_7E[1];
.global .align 1 .b8 _ZN34_INTERNAL_a0d2fcf9_4_k_cu_bed0eb516thrust24THRUST_300001_SM_1000_NS12placeholders2_8E[1];
.global .align 1 .b8 _ZN34_INTERNAL_a0d2fcf9_4_k_cu_bed0eb516thrust24THRUST_300001_SM_1000_NS12placeholders2_9E[1];
.global .align 1 .b8 _ZN34_INTERNAL_a0d2fcf9_4_k_cu_bed0eb516thrust24THRUST_300001_SM_1000_NS12placeholders3_10E[1];
.global .align 1 .b8 _ZN34_INTERNAL_a0d2fcf9_4_k_cu_bed0eb516thrust24THRUST_300001_SM_1000_NS3seqE[1];
.global .align 1 .b8 _ZN34_INTERNAL_a0d2fcf9_4_k_cu_bed0eb516thrust24THRUST_300001_SM_1000_NS6deviceE[1];
.global .align 1 .b8 $str[56] = {80, 101, 114, 115, 111, 110, 32, 37, 100, 58, 32, 40, 37, 100, 44, 32, 37, 100, 41, 44, 32, 105, 110, 99, 117, 98, 58, 32, 37, 100, 44, 32, 115, 117, 115, 99, 58, 32, 37, 46, 50, 102, 44, 32, 110, 101, 119, 73, 110, 102, 58, 32, 37, 100, 10};
.global .align 1 .b8 $str$1[78] = {80, 101, 114, 115, 111, 110, 32, 37, 100, 58, 32, 40, 37, 100, 44, 32, 37, 100, 41, 44, 32, 115, 99, 97, 110, 110, 101, 100, 32, 98, 121, 32, 112, 101, 114, 115, 111, 110, 32, 37, 100, 44, 32, 105, 110, 99, 117, 98, 58, 32, 37, 100, 44, 32, 115, 117, 115, 99, 58, 32, 37, 46, 50, 102, 44, 32, 110, 101, 119, 73, 110, 102, 58, 32, 37, 100, 10};
.global .align 1 .b8 $str$2[33] = {80, 101, 114, 115, 111, 110, 32, 37, 100, 32, 105, 110, 102, 101, 99, 116, 101, 100, 32, 98, 121, 32, 112, 101, 114, 115, 111, 110, 32, 37, 100, 10};
.global .align 1 .b8 $str$3[39] = {80, 101, 114, 115, 111, 110, 32, 37, 100, 32, 114, 101, 99, 111, 118, 101, 114, 101, 100, 32, 97, 110, 100, 32, 105, 115, 32, 110, 111, 119, 32, 105, 109, 109, 117, 110, 101, 10};
.global .align 1 .b8 $str$4[21] = {80, 101, 114, 115, 111, 110, 32, 37, 100, 32, 114, 101, 99, 111, 118, 101, 114, 101, 100, 10};
.global .align 1 .b8 $str$5[16] = {80, 101, 114, 115, 111, 110, 32, 37, 100, 32, 100, 105, 101, 100, 10};
.global .align 1 .b8 $str$6[27] = {80, 101, 114, 115, 111, 110, 32, 37, 100, 32, 105, 115, 32, 110, 111, 119, 32, 105, 110, 102, 101, 99, 116, 101, 100, 10};
.extern .shared .align 16 .b8 _ZN6thrust24THRUST_300001_SM_1000_NS8cuda_cub4core6detail5shmemE[];

.visible .entry _Z18init_curand_kernelP24curandStatePhilox4_32_10y(
	.param .u64 .ptr .align 1 _Z18init_curand_kernelP24curandStatePhilox4_32_10y_param_0,
	.param .u64 _Z18init_curand_kernelP24curandStatePhilox4_32_10y_param_1
)
{
	.reg .pred 	%p<2>;
	.reg .b32 	%r<108>;
	.reg .b64 	%rd<7>;

	ld.param.u64 	%rd1, [_Z18init_curand_kernelP24curandStatePhilox4_32_10y_param_0];
	ld.param.u64 	%rd2, [_Z18init_curand_kernelP24curandStatePhilox4_32_10y_param_1];
	mov.u32 	%r2, %ctaid.x;
	mov.u32 	%r3, %ntid.x;
	mov.u32 	%r4, %tid.x;
	mad.lo.s32 	%r1, %r2, %r3, %r4;
	setp.gt.s32 	%p1, %r1, 18;
	@%p1 bra 	$L__BB0_2;
	cvta.to.global.u64 	%rd3, %rd1;
	mul.wide.s32 	%rd4, %r1, 64;
	add.s64 	%rd5, %rd3, %rd4;
	cvt.u32.u64 	%r5, %rd2;
	{ .reg .b32 tmp; mov.b64 {tmp, %r6}, %rd2; }
	mov.b64 	{%r7, %r8}, %rd2;
	mov.b32 	%r9, 0;
	st.global.v4.u32 	[%rd5+32], {%r7, %r8, %r9, %r9};
	st.global.v2.u32 	[%rd5+48], {%r9, %r9};
	mov.b64 	%rd6, 0;
	st.global.u64 	[%rd5+56], %rd6;
	shr.s32 	%r10, %r1, 31;
	mov.b32 	%r11, -766435501;
	mul.hi.u32 	%r12, %r11, %r9;
	mov.b32 	%r13, -845247145;
	mul.hi.u32 	%r14, %r13, %r1;
	mul.lo.s32 	%r15, %r1, -845247145;
	xor.b32  	%r16, %r14, %r5;
	xor.b32  	%r17, %r12, %r10;
	xor.b32  	%r18, %r17, %r6;
	add.s32 	%r19, %r5, -1640531527;
	add.s32 	%r20, %r6, -1150833019;
	mul.hi.u32 	%r21, %r11, %r16;
	mul.lo.s32 	%r22, %r16, -766435501;
	mul.hi.u32 	%r23, %r13, %r18;
	mul.lo.s32 	%r24, %r18, -845247145;
	xor.b32  	%r25, %r15, %r23;
	xor.b32  	%r26, %r25, %r19;
	xor.b32  	%r27, %r20, %r21;
	add.s32 	%r28, %r5, 1013904242;
	add.s32 	%r29, %r6, 1993301258;
	mul.hi.u32 	%r30, %r11, %r26;
	mul.lo.s32 	%r31, %r26, -766435501;
	mul.hi.u32 	%r32, %r13, %r27;
	mul.lo.s32 	%r33, %r27, -845247145;
	xor.b32  	%r34, %r24, %r28;
	xor.b32  	%r35, %r34, %r32;
	xor.b32  	%r36, %r22, %r29;
	xor.b32  	%r37, %r36, %r30;
	add.s32 	%r38, %r5, -626627285;
	add.s32 	%r39, %r6, 842468239;
	mul.hi.u32 	%r40, %r11, %r35;
	mul.lo.s32 	%r41, %r35, -766435501;
	mul.hi.u32 	%r42, %r13, %r37;
	mul.lo.s32 	%r43, %r37, -845247145;
	xor.b32  	%r44, %r33, %r38;
	xor.b32  	%r45, %r44, %r42;
	xor.b32  	%r46, %r31, %r39;
	xor.b32  	%r47, %r46, %r40;
	add.s32 	%r48, %r5, 2027808484;
	add.s32 	%r49, %r6, -308364780;
	mul.hi.u32 	%r50, %r11, %r45;
	mul.lo.s32 	%r51, %r45, -766435501;
	mul.hi.u32 	%r52, %r13, %r47;
	mul.lo.s32 	%r53, %r47, -845247145;
	xor.b32  	%r54, %r43, %r48;
	xor.b32  	%r55, %r54, %r52;
	xor.b32  	%r56, %r41, %r49;
	xor.b32  	%r57, %r56, %r50;
	add.s32 	%r58, %r5, 387276957;
	add.s32 	%r59, %r6, -1459197799;
	mul.hi.u32 	%r60, %r11, %r55;
	mul.lo.s32 	%r61, %r55, -766435501;
	mul.hi.u32 	%r62, %r13, %r57;
	mul.lo.s32 	%r63, %r57, -845247145;
	xor.b32  	%r64, %r53, %r58;
	xor.b32  	%r65, %r64, %r62;
	xor.b32  	%r66, %r51, %r59;
	xor.b32  	%r67, %r66, %r60;
	add.s32 	%r68, %r5, -1253254570;
	add.s32 	%r69, %r6, 1684936478;
	mul.hi.u32 	%r70, %r11, %r65;
	mul.lo.s32 	%r71, %r65, -766435501;
	mul.hi.u32 	%r72, %r13, %r67;
	mul.lo.s32 	%r73, %r67, -845247145;
	xor.b32  	%r74, %r63, %r68;
	xor.b32  	%r75, %r74, %r72;
	xor.b32  	%r76, %r61, %r69;
	xor.b32  	%r77, %r76, %r70;
	add.s32 	%r78, %r5, 1401181199;
	add.s32 	%r79, %r6, 534103459;
	mul.hi.u32 	%r80, %r11, %r75;
	mul.lo.s32 	%r81, %r75, -766435501;
	mul.hi.u32 	%r82, %r13, %r77;
	mul.lo.s32 	%r83, %r77, -845247145;
	xor.b32  	%r84, %r73, %r78;
	xor.b32  	%r85, %r84, %r82;
	xor.b32  	%r86, %r71, %r79;
	xor.b32  	%r87, %r86, %r80;
	add.s32 	%r88, %r5, -239350328;
	add.s32 	%r89, %r6, -616729560;
	mul.hi.u32 	%r90, %r11, %r85;
	mul.lo.s32 	%r91, %r85, -766435501;
	mul.hi.u32 	%r92, %r13, %r87;
	mul.lo.s32 	%r93, %r87, -845247145;
	xor.b32  	%r94, %r83, %r88;
	xor.b32  	%r95, %r94, %r92;
	xor.b32  	%r96, %r81, %r89;
	xor.b32  	%r97, %r96, %r90;
	add.s32 	%r98, %r5, -1879881855;
	add.s32 	%r99, %r6, -1767562579;
	mul.hi.u32 	%r100, %r11, %r95;
	mul.lo.s32 	%r101, %r95, -766435501;
	mul.hi.u32 	%r102, %r13, %r97;
	mul.lo.s32 	%r103, %r97, -845247145;
	xor.b32  	%r104, %r93, %r98;
	xor.b32  	%r105, %r104, %r102;
	xor.b32  	%r106, %r91, %r99;
	xor.b32  	%r107, %r106, %r100;
	st.global.v4.u32 	[%rd5], {%r9, %r9, %r1, %r10};
	st.global.v4.u32 	[%rd5+16], {%r105, %r103, %r107, %r101};
$L__BB0_2:
	ret;

}
	// .globl	_Z13infect_kernelPiS_S_PfS_S_S_
.visible .entry _Z13infect_kernelPiS_S_PfS_S_S_(
	.param .u64 .ptr .align 1 _Z13infect_kernelPiS_S_PfS_S_S__param_0,
	.param .u64 .ptr .align 1 _Z13infect_kernelPiS_S_PfS_S_S__param_1,
	.param .u64 .ptr .align 1 _Z13infect_kernelPiS_S_PfS_S_S__param_2,
	.param .u64 .ptr .align 1 _Z13infect_kernelPiS_S_PfS_S_S__param_3,
	.param .u64 .ptr .align 1 _Z13infect_kernelPiS_S_PfS_S_S__param_4,
	.param .u64 .ptr .align 1 _Z13infect_kernelPiS_S_PfS_S_S__param_5,
	.param .u64 .ptr .align 1 _Z13infect_kernelPiS_S_PfS_S_S__param_6
)
{
	.local .align 8 .b8 	__local_depot1[40];
	.reg .b64 	%SP;
	.reg .b64 	%SPL;
	.reg .pred 	%p<40>;
	.reg .b32 	%r<98>;
	.reg .b32 	%f<11>;
	.reg .b64 	%rd<82>;
	.reg .b64 	%fd<5>;

	mov.u64 	%SPL, __local_depot1;
	cvta.local.u64 	%SP, %SPL;
	ld.param.u64 	%rd27, [_Z13infect_kernelPiS_S_PfS_S_S__param_0];
	ld.param.u64 	%rd28, [_Z13infect_kernelPiS_S_PfS_S_S__param_1];
	ld.param.u64 	%rd29, [_Z13infect_kernelPiS_S_PfS_S_S__param_2];
	ld.param.u64 	%rd30, [_Z13infect_kernelPiS_S_PfS_S_S__param_3];
	ld.param.u64 	%rd31, [_Z13infect_kernelPiS_S_PfS_S_S__param_4];
	ld.param.u64 	%rd32, [_Z13infect_kernelPiS_S_PfS_S_S__param_5];
	cvta.to.global.u64 	%rd1, %rd32;
	cvta.to.global.u64 	%rd2, %rd31;
	cvta.to.global.u64 	%rd3, %rd30;
	cvta.to.global.u64 	%rd4, %rd28;
	cvta.to.global.u64 	%rd5, %rd27;
	cvta.to.global.u64 	%rd6, %rd29;
	add.u64 	%rd7, %SPL, 0;
	mov.u32 	%r37, %ctaid.x;
	mov.u32 	%r38, %ntid.x;
	mov.u32 	%r39, %tid.x;
	mad.lo.s32 	%r1, %r37, %r38, %r39;
	setp.gt.s32 	%p1, %r1, 18;
	@%p1 bra 	$L__BB1_40;
	mul.wide.s32 	%rd34, %r1, 4;
	add.s64 	%rd8, %rd6, %rd34;
	ld.global.u32 	%r2, [%rd8];
	setp.lt.s32 	%p2, %r2, 1;
	@%p2 bra 	$L__BB1_40;
	add.s64 	%rd9, %rd5, %rd34;
	ld.global.u32 	%r3, [%rd9];
	setp.lt.s32 	%p3, %r3, 0;
	@%p3 bra 	$L__BB1_40;
	add.s64 	%rd10, %rd4, %rd34;
	ld.global.u32 	%r4, [%rd10];
	setp.lt.s32 	%p4, %r4, 0;
	@%p4 bra 	$L__BB1_40;
	add.s64 	%rd38, %rd3, %rd34;
	ld.global.f32 	%f1, [%rd38];
	cvt.f64.f32 	%fd1, %f1;
	add.s64 	%rd39, %rd2, %rd34;
	ld.global.u32 	%r41, [%rd39];
	st.local.v2.u32 	[%rd7], {%r1, %r3};
	st.local.v2.u32 	[%rd7+8], {%r4, %r2};
	st.local.f64 	[%rd7+16], %fd1;
	st.local.u32 	[%rd7+24], %r41;
	mov.u64 	%rd40, $str;
	cvta.global.u64 	%rd41, %rd40;
	add.u64 	%rd42, %SP, 0;
	{ // callseq 0, 0
	.param .b64 param0;
	st.param.b64 	[param0], %rd41;
	.param .b64 param1;
	st.param.b64 	[param1], %rd42;
	.param .b32 retval0;
	call.uni (retval0), 
	vprintf, 
	(
	param0, 
	param1
	);
	ld.param.b32 	%r42, [retval0];
	} // callseq 0
	ld.global.u32 	%r44, [%rd8];
	add.s32 	%r45, %r44, -1;
	st.global.u32 	[%rd8], %r45;
	ld.global.u32 	%r5, [%rd9];
	ld.global.u32 	%r6, [%rd10];
	mov.b32 	%r93, -1;
$L__BB1_5:
	add.s32 	%r8, %r93, %r6;
	setp.gt.u32 	%p5, %r8, 3;
	@%p5 bra 	$L__BB1_39;
	add.s32 	%r9, %r5, -1;
	setp.gt.u32 	%p6, %r9, 3;
	shl.b32 	%r10, %r8, 2;
	@%p6 bra 	$L__BB1_17;
	ld.param.u64 	%rd79, [_Z13infect_kernelPiS_S_PfS_S_S__param_6];
	add.s32 	%r46, %r9, %r10;
	mul.wide.u32 	%rd43, %r46, 4;
	add.s64 	%rd44, %rd1, %rd43;
	ld.global.u32 	%r95, [%rd44];
	cvta.to.global.u64 	%rd45, %rd79;
	add.s64 	%rd46, %rd45, %rd43;
	ld.global.u32 	%r12, [%rd46];
	setp.lt.s32 	%p7, %r12, 1;
	@%p7 bra 	$L__BB1_17;
	mov.u32 	%r47, %ctaid.x;
	mov.u32 	%r48, %ntid.x;
	mov.u32 	%r49, %tid.x;
	mad.lo.s32 	%r50, %r47, %r48, %r49;
	sub.s32 	%r94, %r95, %r50;
	add.s32 	%r14, %r12, %r95;
$L__BB1_9:
	setp.eq.s32 	%p8, %r94, 0;
	@%p8 bra 	$L__BB1_16;
	mul.wide.s32 	%rd47, %r95, 4;
	add.s64 	%rd11, %rd2, %rd47;
	add.s64 	%rd12, %rd3, %rd47;
	add.s64 	%rd48, %rd6, %rd47;
	add.s64 	%rd13, %rd4, %rd47;
	add.s64 	%rd14, %rd5, %rd47;
	ld.global.u32 	%r51, [%rd14];
	ld.global.u32 	%r52, [%rd13];
	ld.global.u32 	%r53, [%rd48];
	ld.global.f32 	%f2, [%rd12];
	cvt.f64.f32 	%fd2, %f2;
	ld.global.u32 	%r54, [%rd11];
	add.u64 	%rd49, %SP, 0;
	add.u64 	%rd15, %SPL, 0;
	st.local.v2.u32 	[%rd15], {%r95, %r51};
	st.local.v2.u32 	[%rd15+8], {%r52, %r1};
	st.local.u32 	[%rd15+16], %r53;
	st.local.f64 	[%rd15+24], %fd2;
	st.local.u32 	[%rd15+32], %r54;
	mov.u64 	%rd50, $str$1;
	cvta.global.u64 	%rd51, %rd50;
	{ // callseq 1, 0
	.param .b64 param0;
	st.param.b64 	[param0], %rd51;
	.param .b64 param1;
	st.param.b64 	[param1], %rd49;
	.param .b32 retval0;
	call.uni (retval0), 
	vprintf, 
	(
	param0, 
	param1
	);
	ld.param.b32 	%r55, [retval0];
	} // callseq 1
	ld.global.u32 	%r57, [%rd48];
	setp.lt.s32 	%p9, %r57, 1;
	@%p9 bra 	$L__BB1_13;
	ld.global.u32 	%r58, [%rd14];
	setp.lt.s32 	%p10, %r58, 0;
	@%p10 bra 	$L__BB1_13;
	ld.global.u32 	%r59, [%rd13];
	setp.gt.s32 	%p11, %r59, -1;
	@%p11 bra 	$L__BB1_16;
$L__BB1_13:
	ld.global.f32 	%f3, [%rd12];
	setp.eq.f32 	%p12, %f3, 0f00000000;
	mul.f32 	%f4, %f3, 0f3F4CCCCD;
	setp.leu.f32 	%p13, %f4, 0f3E4CCCCD;
	or.pred  	%p14, %p12, %p13;
	@%p14 bra 	$L__BB1_16;
	atom.relaxed.global.cas.b32 	%r60, [%rd11], 0, 1;
	setp.ne.s32 	%p15, %r60, 0;
	@%p15 bra 	$L__BB1_16;
	st.local.v2.u32 	[%rd15], {%r95, %r1};
	mov.u64 	%rd52, $str$2;
	cvta.global.u64 	%rd53, %rd52;
	{ // callseq 2, 0
	.param .b64 param0;
	st.param.b64 	[param0], %rd53;
	.param .b64 param1;
	st.param.b64 	[param1], %rd49;
	.param .b32 retval0;
	call.uni (retval0), 
	vprintf, 
	(
	param0, 
	param1
	);
	ld.param.b32 	%r61, [retval0];
	} // callseq 2
$L__BB1_16:
	add.s32 	%r95, %r95, 1;
	add.s32 	%r94, %r94, 1;
	setp.lt.s32 	%p16, %r95, %r14;
	@%p16 bra 	$L__BB1_9;
$L__BB1_17:
	setp.gt.u32 	%p17, %r5, 3;
	@%p17 bra 	$L__BB1_28;
	ld.param.u64 	%rd80, [_Z13infect_kernelPiS_S_PfS_S_S__param_6];
	shl.b32 	%r64, %r8, 2;
	add.s32 	%r65, %r5, %r64;
	mul.wide.u32 	%rd55, %r65, 4;
	add.s64 	%rd56, %rd1, %rd55;
	ld.global.u32 	%r96, [%rd56];
	cvta.to.global.u64 	%rd57, %rd80;
	add.s64 	%rd58, %rd57, %rd55;
	ld.global.u32 	%r22, [%rd58];
	setp.lt.s32 	%p18, %r22, 1;
	@%p18 bra 	$L__BB1_28;
	add.s32 	%r23, %r22, %r96;
$L__BB1_20:
	setp.eq.s32 	%p19, %r96, %r1;
	@%p19 bra 	$L__BB1_27;
	mul.wide.s32 	%rd59, %r96, 4;
	add.s64 	%rd16, %rd5, %rd59;
	ld.global.u32 	%r66, [%rd16];
	add.s64 	%rd17, %rd4, %rd59;
	ld.global.u32 	%r67, [%rd17];
	add.s64 	%rd60, %rd6, %rd59;
	ld.global.u32 	%r68, [%rd60];
	add.s64 	%rd18, %rd3, %rd59;
	ld.global.f32 	%f5, [%rd18];
	cvt.f64.f32 	%fd3, %f5;
	add.s64 	%rd19, %rd2, %rd59;
	ld.global.u32 	%r69, [%rd19];
	add.u64 	%rd61, %SP, 0;
	add.u64 	%rd20, %SPL, 0;
	st.local.v2.u32 	[%rd20], {%r96, %r66};
	st.local.v2.u32 	[%rd20+8], {%r67, %r1};
	st.local.u32 	[%rd20+16], %r68;
	st.local.f64 	[%rd20+24], %fd3;
	st.local.u32 	[%rd20+32], %r69;
	mov.u64 	%rd62, $str$1;
	cvta.global.u64 	%rd63, %rd62;
	{ // callseq 3, 0
	.param .b64 param0;
	st.param.b64 	[param0], %rd63;
	.param .b64 param1;
	st.param.b64 	[param1], %rd61;
	.param .b32 retval0;
	call.uni (retval0), 
	vprintf, 
	(
	param0, 
	param1
	);
	ld.param.b32 	%r70, [retval0];
	} // callseq 3
	ld.global.u32 	%r72, [%rd60];
	setp.lt.s32 	%p20, %r72, 1;
	@%p20 bra 	$L__BB1_24;
	ld.global.u32 	%r73, [%rd16];
	setp.lt.s32 	%p21, %r73, 0;
	@%p21 bra 	$L__BB1_24;
	ld.global.u32 	%r74, [%rd17];
	setp.gt.s32 	%p22, %r74, -1;
	@%p22 bra 	$L__BB1_27;
$L__BB1_24:
	ld.global.f32 	%f6, [%rd18];
	setp.eq.f32 	%p23, %f6, 0f00000000;
	mul.f32 	%f7, %f6, 0f3F4CCCCD;
	setp.leu.f32 	%p24, %f7, 0f3E4CCCCD;
	or.pred  	%p25, %p23, %p24;
	@%p25 bra 	$L__BB1_27;
	atom.relaxed.global.cas.b32 	%r75, [%rd19], 0, 1;
	setp.ne.s32 	%p26, %r75, 0;
	@%p26 bra 	$L__BB1_27;
	st.local.v2.u32 	[%rd20], {%r96, %r1};
	mov.u64 	%rd64, $str$2;
	cvta.global.u64 	%rd65, %rd64;
	{ // callseq 4, 0
	.param .b64 param0;
	st.param.b64 	[param0], %rd65;
	.param .b64 param1;
	st.param.b64 	[param1], %rd61;
	.param .b32 retval0;
	call.uni (retval0), 
	vprintf, 
	(
	param0, 
	param1
	);
	ld.param.b32 	%r76, [retval0];
	} // callseq 4
$L__BB1_27:
	add.s32 	%r96, %r96, 1;
	setp.lt.s32 	%p27, %r96, %r23;
	@%p27 bra 	$L__BB1_20;
$L__BB1_28:
	add.s32 	%r28, %r5, 1;
	setp.gt.u32 	%p28, %r28, 3;
	@%p28 bra 	$L__BB1_39;
	ld.param.u64 	%rd81, [_Z13infect_kernelPiS_S_PfS_S_S__param_6];
	shl.b32 	%r79, %r8, 2;
	add.s32 	%r80, %r28, %r79;
	mul.wide.u32 	%rd67, %r80, 4;
	add.s64 	%rd68, %rd1, %rd67;
	ld.global.u32 	%r97, [%rd68];
	cvta.to.global.u64 	%rd69, %rd81;
	add.s64 	%rd70, %rd69, %rd67;
	ld.global.u32 	%r30, [%rd70];
	setp.lt.s32 	%p29, %r30, 1;
	@%p29 bra 	$L__BB1_39;
	add.s32 	%r31, %r30, %r97;
$L__BB1_31:
	setp.eq.s32 	%p30, %r97, %r1;
	@%p30 bra 	$L__BB1_38;
	mul.wide.s32 	%rd71, %r97, 4;
	add.s64 	%rd21, %rd5, %rd71;
	ld.global.u32 	%r81, [%rd21];
	add.s64 	%rd22, %rd4, %rd71;
	ld.global.u32 	%r82, [%rd22];
	add.s64 	%rd72, %rd6, %rd71;
	ld.global.u32 	%r83, [%rd72];
	add.s64 	%rd23, %rd3, %rd71;
	ld.global.f32 	%f8, [%rd23];
	cvt.f64.f32 	%fd4, %f8;
	add.s64 	%rd24, %rd2, %rd71;
	ld.global.u32 	%r84, [%rd24];
	add.u64 	%rd73, %SP, 0;
	add.u64 	%rd25, %SPL, 0;
	st.local.v2.u32 	[%rd25], {%r97, %r81};
	st.local.v2.u32 	[%rd25+8], {%r82, %r1};
	st.local.u32 	[%rd25+16], %r83;
	st.local.f64 	[%rd25+24], %fd4;
	st.local.u32 	[%rd25+32], %r84;
	mov.u64 	%rd74, $str$1;
	cvta.global.u64 	%rd75, %rd74;
	{ // callseq 5, 0
	.param .b64 param0;
	st.param.b64 	[param0], %rd75;
	.param .b64 param1;
	st.param.b64 	[param1], %rd73;
	.param .b32 retval0;
	call.uni (retval0), 
	vprintf, 
	(
	param0, 
	param1
	);
	ld.param.b32 	%r85, [retval0];
	} // callseq 5
	ld.global.u32 	%r87, [%rd72];
	setp.lt.s32 	%p31, %r87, 1;
	@%p31 bra 	$L__BB1_35;
	ld.global.u32 	%r88, [%rd21];
	setp.lt.s32 	%p32, %r88, 0;
	@%p32 bra 	$L__BB1_35;
	ld.global.u32 	%r89, [%rd22];
	setp.gt.s32 	%p33, %r89, -1;
	@%p33 bra 	$L__BB1_38;
$L__BB1_35:
	ld.global.f32 	%f9, [%rd23];
	setp.eq.f32 	%p34, %f9, 0f00000000;
	mul.f32 	%f10, %f9, 0f3F4CCCCD;
	setp.leu.f32 	%p35, %f10, 0f3E4CCCCD;
	or.pred  	%p36, %p34, %p35;
	@%p36 bra 	$L__BB1_38;
	atom.relaxed.global.cas.b32 	%r90, [%rd24], 0, 1;
	setp.ne.s32 	%p37, %r90, 0;
	@%p37 bra 	$L__BB1_38;
	st.local.v2.u32 	[%rd25], {%r97, %r1};
	mov.u64 	%rd76, $str$2;
	cvta.global.u64 	%rd77, %rd76;
	{ // callseq 6, 0
	.param .b64 param0;
	st.param.b64 	[param0], %rd77;
	.param .b64 param1;
	st.param.b64 	[param1], %rd73;
	.param .b32 retval0;
	call.uni (retval0), 
	vprintf, 
	(
	param0, 
	param1
	);
	ld.param.b32 	%r91, [retval0];
	} // callseq 6
$L__BB1_38:
	add.s32 	%r97, %r97, 1;
	setp.lt.s32 	%p38, %r97, %r31;
	@%p38 bra 	$L__BB1_31;
$L__BB1_39:
	add.s32 	%r93, %r93, 1;
	setp.ne.s32 	%p39, %r93, 2;
	@%p39 bra 	$L__BB1_5;
$L__BB1_40:
	ret;

}
	// .globl	_Z13status_kernelPiS_S_PfS_P24curandStatePhilox4_32_10
.visible .entry _Z13status_kernelPiS_S_PfS_P24curandStatePhilox4_32_10(
	.param .u64 .ptr .align 1 _Z13status_kernelPiS_S_PfS_P24curandStatePhilox4_32_10_param_0,
	.param .u64 .ptr .align 1 _Z13status_kernelPiS_S_PfS_P24curandStatePhilox4_32_10_param_1,
	.param .u64 .ptr .align 1 _Z13status_kernelPiS_S_PfS_P24curandStatePhilox4_32_10_param_2,
	.param .u64 .ptr .align 1 _Z13status_kernelPiS_S_PfS_P24curandStatePhilox4_32_10_param_3,
	.param .u64 .ptr .align 1 _Z13status_kernelPiS_S_PfS_P24curandStatePhilox4_32_10_param_4,
	.param .u64 .ptr .align 1 _Z13status_kernelPiS_S_PfS_P24curandStatePhilox4_32_10_param_5
)
{
	.local .align 8 .b8 	__local_depot2[8];
	.reg .b64 	%SP;
	.reg .b64 	%SPL;
	.reg .pred 	%p<24>;
	.reg .b32 	%r<276>;
	.reg .b32 	%f<3>;
	.reg .b64 	%rd<39>;

	mov.u64 	%SPL, __local_depot2;
	cvta.local.u64 	%SP, %SPL;
	ld.param.u64 	%rd7, [_Z13status_kernelPiS_S_PfS_P24curandStatePhilox4_32_10_param_0];
	ld.param.u64 	%rd8, [_Z13status_kernelPiS_S_PfS_P24curandStatePhilox4_32_10_param_1];
	ld.param.u64 	%rd9, [_Z13status_kernelPiS_S_PfS_P24curandStatePhilox4_32_10_param_2];
	ld.param.u64 	%rd10, [_Z13status_kernelPiS_S_PfS_P24curandStatePhilox4_32_10_param_3];
	ld.param.u64 	%rd11, [_Z13status_kernelPiS_S_PfS_P24curandStatePhilox4_32_10_param_4];
	ld.param.u64 	%rd12, [_Z13status_kernelPiS_S_PfS_P24curandStatePhilox4_32_10_param_5];
	add.u64 	%rd1, %SPL, 0;
	mov.u32 	%r24, %ctaid.x;
	mov.u32 	%r25, %ntid.x;
	mov.u32 	%r26, %tid.x;
	mad.lo.s32 	%r1, %r24, %r25, %r26;
	setp.gt.s32 	%p1, %r1, 18;
	@%p1 bra 	$L__BB2_39;
	cvta.to.global.u64 	%rd14, %rd9;
	mul.wide.s32 	%rd15, %r1, 4;
	add.s64 	%rd2, %rd14, %rd15;
	ld.global.u32 	%r2, [%rd2];
	setp.lt.s32 	%p2, %r2, 1;
	@%p2 bra 	$L__BB2_37;
	cvta.to.global.u64 	%rd16, %rd7;
	add.s64 	%rd3, %rd16, %rd15;
	ld.global.u32 	%r27, [%rd3];
	setp.lt.s32 	%p3, %r27, 0;
	@%p3 bra 	$L__BB2_37;
	cvta.to.global.u64 	%rd18, %rd8;
	add.s64 	%rd4, %rd18, %rd15;
	ld.global.u32 	%r28, [%rd4];
	setp.lt.s32 	%p4, %r28, 0;
	setp.ne.s32 	%p5, %r2, 1;
	or.pred  	%p6, %p4, %p5;
	@%p6 bra 	$L__BB2_37;
	cvta.to.global.u64 	%rd20, %rd12;
	mul.wide.s32 	%rd21, %r1, 64;
	add.s64 	%rd5, %rd20, %rd21;
	ld.global.u32 	%r29, [%rd5+40];
	add.s32 	%r273, %r29, 1;
	st.global.u32 	[%rd5+40], %r273;
	setp.eq.s32 	%p7, %r29, 1;
	@%p7 bra 	$L__BB2_8;
	setp.eq.s32 	%p8, %r29, 2;
	@%p8 bra 	$L__BB2_9;
	setp.eq.s32 	%p9, %r29, 3;
	@%p9 bra 	$L__BB2_10;
	ld.global.u32 	%r271, [%rd5+16];
	bra.uni 	$L__BB2_11;
$L__BB2_8:
	ld.global.u32 	%r271, [%rd5+20];
	bra.uni 	$L__BB2_11;
$L__BB2_9:
	ld.global.u32 	%r271, [%rd5+24];
	bra.uni 	$L__BB2_11;
$L__BB2_10:
	ld.global.u32 	%r271, [%rd5+28];
$L__BB2_11:
	setp.ne.s32 	%p10, %r273, 4;
	@%p10 bra 	$L__BB2_18;
	ld.global.u32 	%r30, [%rd5];
	add.s32 	%r9, %r30, 1;
	setp.eq.s32 	%p11, %r9, 0;
	st.global.u32 	[%rd5], %r9;
	@%p11 bra 	$L__BB2_14;
	ld.global.u32 	%r272, [%rd5+4];
	bra.uni 	$L__BB2_17;
$L__BB2_14:
	ld.global.u32 	%r31, [%rd5+4];
	add.s32 	%r272, %r31, 1;
	setp.ne.s32 	%p12, %r272, 0;
	st.global.u32 	[%rd5+4], %r272;
	@%p12 bra 	$L__BB2_17;
	ld.global.u32 	%r33, [%rd5+8];
	add.s32 	%r34, %r33, 1;
	setp.ne.s32 	%p13, %r34, 0;
	st.global.u32 	[%rd5+8], %r34;
	mov.b32 	%r272, 0;
	@%p13 bra 	$L__BB2_17;
	ld.global.u32 	%r36, [%rd5+12];
	add.s32 	%r37, %r36, 1;
	st.global.u32 	[%rd5+12], %r37;
$L__BB2_17:
	ld.global.v2.u32 	{%r39, %r40}, [%rd5+8];
	ld.global.v2.u32 	{%r41, %r42}, [%rd5+32];
	mov.b32 	%r43, -766435501;
	mul.hi.u32 	%r44, %r43, %r9;
	mul.lo.s32 	%r45, %r9, -766435501;
	mov.b32 	%r46, -845247145;
	mul.hi.u32 	%r47, %r46, %r39;
	mul.lo.s32 	%r48, %r39, -845247145;
	xor.b32  	%r49, %r47, %r272;
	xor.b32  	%r50, %r49, %r41;
	xor.b32  	%r51, %r40, %r44;
	xor.b32  	%r52, %r51, %r42;
	add.s32 	%r53, %r41, -1640531527;
	add.s32 	%r54, %r42, -1150833019;
	mul.hi.u32 	%r55, %r43, %r50;
	mul.lo.s32 	%r56, %r50, -766435501;
	mul.hi.u32 	%r57, %r46, %r52;
	mul.lo.s32 	%r58, %r52, -845247145;
	xor.b32  	%r59, %r48, %r57;
	xor.b32  	%r60, %r59, %r53;
	xor.b32  	%r61, %r55, %r45;
	xor.b32  	%r62, %r61, %r54;
	add.s32 	%r63, %r41, 1013904242;
	add.s32 	%r64, %r42, 1993301258;
	mul.hi.u32 	%r65, %r43, %r60;
	mul.lo.s32 	%r66, %r60, -766435501;
	mul.hi.u32 	%r67, %r46, %r62;
	mul.lo.s32 	%r68, %r62, -845247145;
	xor.b32  	%r69, %r58, %r63;
	xor.b32  	%r70, %r69, %r67;
	xor.b32  	%r71, %r64, %r56;
	xor.b32  	%r72, %r71, %r65;
	add.s32 	%r73, %r41, -626627285;
	add.s32 	%r74, %r42, 842468239;
	mul.hi.u32 	%r75, %r43, %r70;
	mul.lo.s32 	%r76, %r70, -766435501;
	mul.hi.u32 	%r77, %r46, %r72;
	mul.lo.s32 	%r78, %r72, -845247145;
	xor.b32  	%r79, %r68, %r73;
	xor.b32  	%r80, %r79, %r77;
	xor.b32  	%r81, %r66, %r74;
	xor.b32  	%r82, %r81, %r75;
	add.s32 	%r83, %r41, 2027808484;
	add.s32 	%r84, %r42, -308364780;
	mul.hi.u32 	%r85, %r43, %r80;
	mul.lo.s32 	%r86, %r80, -766435501;
	mul.hi.u32 	%r87, %r46, %r82;
	mul.lo.s32 	%r88, %r82, -845247145;
	xor.b32  	%r89, %r78, %r83;
	xor.b32  	%r90, %r89, %r87;
	xor.b32  	%r91, %r76, %r84;
	xor.b32  	%r92, %r91, %r85;
	add.s32 	%r93, %r41, 387276957;
	add.s32 	%r94, %r42, -1459197799;
	mul.hi.u32 	%r95, %r43, %r90;
	mul.lo.s32 	%r96, %r90, -766435501;
	mul.hi.u32 	%r97, %r46, %r92;
	mul.lo.s32 	%r98, %r92, -845247145;
	xor.b32  	%r99, %r88, %r93;
	xor.b32  	%r100, %r99, %r97;
	xor.b32  	%r101, %r86, %r94;
	xor.b32  	%r102, %r101, %r95;
	add.s32 	%r103, %r41, -1253254570;
	add.s32 	%r104, %r42, 1684936478;
	mul.hi.u32 	%r105, %r43, %r100;
	mul.lo.s32 	%r106, %r100, -766435501;
	mul.hi.u32 	%r107, %r46, %r102;
	mul.lo.s32 	%r108, %r102, -845247145;
	xor.b32  	%r109, %r98, %r103;
	xor.b32  	%r110, %r109, %r107;
	xor.b32  	%r111, %r96, %r104;
	xor.b32  	%r112, %r111, %r105;
	add.s32 	%r113, %r41, 1401181199;
	add.s32 	%r114, %r42, 534103459;
	mul.hi.u32 	%r115, %r43, %r110;
	mul.lo.s32 	%r116, %r110, -766435501;
	mul.hi.u32 	%r117, %r46, %r112;
	mul.lo.s32 	%r118, %r112, -845247145;
	xor.b32  	%r119, %r108, %r113;
	xor.b32  	%r120, %r119, %r117;
	xor.b32  	%r121, %r106, %r114;
	xor.b32  	%r122, %r121, %r115;
	add.s32 	%r123, %r41, -239350328;
	add.s32 	%r124, %r42, -616729560;
	mul.hi.u32 	%r125, %r43, %r120;
	mul.lo.s32 	%r126, %r120, -766435501;
	mul.hi.u32 	%r127, %r46, %r122;
	mul.lo.s32 	%r128, %r122, -845247145;
	xor.b32  	%r129, %r118, %r123;
	xor.b32  	%r130, %r129, %r127;
	xor.b32  	%r131, %r116, %r124;
	xor.b32  	%r132, %r131, %r125;
	add.s32 	%r133, %r41, -1879881855;
	add.s32 	%r134, %r42, -1767562579;
	mul.hi.u32 	%r135, %r43, %r130;
	mul.lo.s32 	%r136, %r130, -766435501;
	mul.hi.u32 	%r137, %r46, %r132;
	mul.lo.s32 	%r138, %r132, -845247145;
	xor.b32  	%r139, %r128, %r133;
	xor.b32  	%r140, %r139, %r137;
	xor.b32  	%r141, %r126, %r134;
	xor.b32  	%r142, %r141, %r135;
	st.global.v4.u32 	[%rd5+16], {%r140, %r138, %r142, %r136};
	mov.b32 	%r273, 0;
	st.global.u32 	[%rd5+40], %r273;
$L__BB2_18:
	cvt.rn.f32.u32 	%f1, %r271;
	fma.rn.f32 	%f2, %f1, 0f2F800000, 0f2F000000;
	setp.geu.f32 	%p14, %f2, 0f3F19999A;
	@%p14 bra 	$L__BB2_36;
	add.s32 	%r14, %r273, 1;
	st.global.u32 	[%rd5+40], %r14;
	setp.eq.s32 	%p15, %r273, 1;
	@%p15 bra 	$L__BB2_23;
	setp.eq.s32 	%p16, %r273, 2;
	@%p16 bra 	$L__BB2_24;
	setp.eq.s32 	%p17, %r273, 3;
	@%p17 bra 	$L__BB2_25;
	ld.global.u32 	%r274, [%rd5+16];
	bra.uni 	$L__BB2_26;
$L__BB2_23:
	ld.global.u32 	%r274, [%rd5+20];
	bra.uni 	$L__BB2_26;
$L__BB2_24:
	ld.global.u32 	%r274, [%rd5+24];
	bra.uni 	$L__BB2_26;
$L__BB2_25:
	ld.global.u32 	%r274, [%rd5+28];
$L__BB2_26:
	setp.ne.s32 	%p18, %r14, 4;
	@%p18 bra 	$L__BB2_33;
	ld.global.u32 	%r146, [%rd5];
	add.s32 	%r20, %r146, 1;
	setp.eq.s32 	%p19, %r20, 0;
	st.global.u32 	[%rd5], %r20;
	@%p19 bra 	$L__BB2_29;
	ld.global.u32 	%r275, [%rd5+4];
	bra.uni 	$L__BB2_32;
$L__BB2_29:
	ld.global.u32 	%r147, [%rd5+4];
	add.s32 	%r275, %r147, 1;
	setp.ne.s32 	%p20, %r275, 0;
	st.global.u32 	[%rd5+4], %r275;
	@%p20 bra 	$L__BB2_32;
	ld.global.u32 	%r149, [%rd5+8];
	add.s32 	%r150, %r149, 1;
	setp.ne.s32 	%p21, %r150, 0;
	st.global.u32 	[%rd5+8], %r150;
	mov.b32 	%r275, 0;
	@%p21 bra 	$L__BB2_32;
	ld.global.u32 	%r152, [%rd5+12];
	add.s32 	%r153, %r152, 1;
	st.global.u32 	[%rd5+12], %r153;
$L__BB2_32:
	ld.global.v2.u32 	{%r154, %r155}, [%rd5+8];
	ld.global.v2.u32 	{%r156, %r157}, [%rd5+32];
	mov.b32 	%r158, -766435501;
	mul.hi.u32 	%r159, %r158, %r20;
	mul.lo.s32 	%r160, %r20, -766435501;
	mov.b32 	%r161, -845247145;
	mul.hi.u32 	%r162, %r161, %r154;
	mul.lo.s32 	%r163, %r154, -845247145;
	xor.b32  	%r164, %r162, %r275;
	xor.b32  	%r165, %r164, %r156;
	xor.b32  	%r166, %r155, %r159;
	xor.b32  	%r167, %r166, %r157;
	add.s32 	%r168, %r156, -1640531527;
	add.s32 	%r169, %r157, -1150833019;
	mul.hi.u32 	%r170, %r158, %r165;
	mul.lo.s32 	%r171, %r165, -766435501;
	mul.hi.u32 	%r172, %r161, %r167;
	mul.lo.s32 	%r173, %r167, -845247145;
	xor.b32  	%r174, %r163, %r172;
	xor.b32  	%r175, %r174, %r168;
	xor.b32  	%r176, %r170, %r160;
	xor.b32  	%r177, %r176, %r169;
	add.s32 	%r178, %r156, 1013904242;
	add.s32 	%r179, %r157, 1993301258;
	mul.hi.u32 	%r180, %r158, %r175;
	mul.lo.s32 	%r181, %r175, -766435501;
	mul.hi.u32 	%r182, %r161, %r177;
	mul.lo.s32 	%r183, %r177, -845247145;
	xor.b32  	%r184, %r173, %r178;
	xor.b32  	%r185, %r184, %r182;
	xor.b32  	%r186, %r179, %r171;
	xor.b32  	%r187, %r186, %r180;
	add.s32 	%r188, %r156, -626627285;
	add.s32 	%r189, %r157, 842468239;
	mul.hi.u32 	%r190, %r158, %r185;
	mul.lo.s32 	%r191, %r185, -766435501;
	mul.hi.u32 	%r192, %r161, %r187;
	mul.lo.s32 	%r193, %r187, -845247145;
	xor.b32  	%r194, %r183, %r188;
	xor.b32  	%r195, %r194, %r192;
	xor.b32  	%r196, %r181, %r189;
	xor.b32  	%r197, %r196, %r190;
	add.s32 	%r198, %r156, 2027808484;
	add.s32 	%r199, %r157, -308364780;
	mul.hi.u32 	%r200, %r158, %r195;
	mul.lo.s32 	%r201, %r195, -766435501;
	mul.hi.u32 	%r202, %r161, %r197;
	mul.lo.s32 	%r203, %r197, -845247145;
	xor.b32  	%r204, %r193, %r198;
	xor.b32  	%r205, %r204, %r202;
	xor.b32  	%r206, %r191, %r199;
	xor.b32  	%r207, %r206, %r200;
	add.s32 	%r208, %r156, 387276957;
	add.s32 	%r209, %r157, -1459197799;
	mul.hi.u32 	%r210, %r158, %r205;
	mul.lo.s32 	%r211, %r205, -766435501;
	mul.hi.u32 	%r212, %r161, %r207;
	mul.lo.s32 	%r213, %r207, -845247145;
	xor.b32  	%r214, %r203, %r208;
	xor.b32  	%r215, %r214, %r212;
	xor.b32  	%r216, %r201, %r209;
	xor.b32  	%r217, %r216, %r210;
	add.s32 	%r218, %r156, -1253254570;
	add.s32 	%r219, %r157, 1684936478;
	mul.hi.u32 	%r220, %r158, %r215;
	mul.lo.s32 	%r221, %r215, -766435501;
	mul.hi.u32 	%r222, %r161, %r217;
	mul.lo.s32 	%r223, %r217, -845247145;
	xor.b32  	%r224, %r213, %r218;
	xor.b32  	%r225, %r224, %r222;
	xor.b32  	%r226, %r211, %r219;
	xor.b32  	%r227, %r226, %r220;
	add.s32 	%r228, %r156, 1401181199;
	add.s32 	%r229, %r157, 534103459;
	mul.hi.u32 	%r230, %r158, %r225;
	mul.lo.s32 	%r231, %r225, -766435501;
	mul.hi.u32 	%r232, %r161, %r227;
	mul.lo.s32 	%r233, %r227, -845247145;
	xor.b32  	%r234, %r223, %r228;
	xor.b32  	%r235, %r234, %r232;
	xor.b32  	%r236, %r221, %r229;
	xor.b32  	%r237, %r236, %r230;
	add.s32 	%r238, %r156, -239350328;
	add.s32 	%r239, %r157, -616729560;
	mul.hi.u32 	%r240, %r158, %r235;
	mul.lo.s32 	%r241, %r235, -766435501;
	mul.hi.u32 	%r242, %r161, %r237;
	mul.lo.s32 	%r243, %r237, -845247145;
	xor.b32  	%r244, %r233, %r238;
	xor.b32  	%r245, %r244, %r242;
	xor.b32  	%r246, %r231, %r239;
	xor.b32  	%r247, %r246, %r240;
	add.s32 	%r248, %r156, -1879881855;
	add.s32 	%r249, %r157, -1767562579;
	mul.hi.u32 	%r250, %r158, %r245;
	mul.lo.s32 	%r251, %r245, -766435501;
	mul.hi.u32 	%r252, %r161, %r247;
	mul.lo.s32 	%r253, %r247, -845247145;
	xor.b32  	%r254, %r243, %r248;
	xor.b32  	%r255, %r254, %r252;
	xor.b32  	%r256, %r241, %r249;
	xor.b32  	%r257, %r256, %r250;
	st.global.v4.u32 	[%rd5+16], {%r255, %r253, %r257, %r251};
	mov.b32 	%r258, 0;
	st.global.u32 	[%rd5+40], %r258;
$L__BB2_33:
	and.b32  	%r259, %r274, 1;
	setp.eq.b32 	%p22, %r259, 1;
	@%p22 bra 	$L__BB2_35;
	cvta.to.global.u64 	%rd25, %rd10;
	add.s64 	%rd27, %rd25, %rd15;
	mov.b32 	%r260, 0;
	st.global.u32 	[%rd27], %r260;
	st.local.u32 	[%rd1], %r1;
	mov.u64 	%rd28, $str$3;
	cvta.global.u64 	%rd29, %rd28;
	add.u64 	%rd30, %SP, 0;
	{ // callseq 8, 0
	.param .b64 param0;
	st.param.b64 	[param0], %rd29;
	.param .b64 param1;
	st.param.b64 	[param1], %rd30;
	.param .b32 retval0;
	call.uni (retval0), 
	vprintf, 
	(
	param0, 
	param1
	);
	ld.param.b32 	%r261, [retval0];
	} // callseq 8
$L__BB2_35:
	mov.b32 	%r263, 0;
	st.global.u32 	[%rd2], %r263;
	st.local.u32 	[%rd1], %r1;
	mov.u64 	%rd31, $str$4;
	cvta.global.u64 	%rd32, %rd31;
	add.u64 	%rd33, %SP, 0;
	{ // callseq 9, 0
	.param .b64 param0;
	st.param.b64 	[param0], %rd32;
	.param .b64 param1;
	st.param.b64 	[param1], %rd33;
	.param .b32 retval0;
	call.uni (retval0), 
	vprintf, 
	(
	param0, 
	param1
	);
	ld.param.b32 	%r264, [retval0];
	} // callseq 9
	bra.uni 	$L__BB2_37;
$L__BB2_36:
	mov.b32 	%r143, -1;
	st.global.u32 	[%rd4], %r143;
	st.global.u32 	[%rd3], %r143;
	st.local.u32 	[%rd1], %r1;
	mov.u64 	%rd22, $str$5;
	cvta.global.u64 	%rd23, %rd22;
	add.u64 	%rd24, %SP, 0;
	{ // callseq 7, 0
	.param .b64 param0;
	st.param.b64 	[param0], %rd23;
	.param .b64 param1;
	st.param.b64 	[param1], %rd24;
	.param .b32 retval0;
	call.uni (retval0), 
	vprintf, 
	(
	param0, 
	param1
	);
	ld.param.b32 	%r144, [retval0];
	} // callseq 7
$L__BB2_37:
	cvta.to.global.u64 	%rd34, %rd11;
	add.s64 	%rd6, %rd34, %rd15;
	ld.global.u32 	%r266, [%rd6];
	setp.eq.s32 	%p23, %r266, 0;
	@%p23 bra 	$L__BB2_39;
	mov.b32 	%r267, 2;
	st.global.u32 	[%rd2], %r267;
	mov.b32 	%r268, 0;
	st.global.u32 	[%rd6], %r268;
	st.local.u32 	[%rd1], %r1;
	mov.u64 	%rd36, $str$6;
	cvta.global.u64 	%rd37, %rd36;
	add.u64 	%rd38, %SP, 0;
	{ // callseq 10, 0
	.param .b64 param0;
	st.param.b64 	[param0], %rd37;
	.param .b64 param1;
	st.param.b64 	[param1], %rd38;
	.param .b32 retval0;
	call.uni (retval0), 
	vprintf, 
	(
	param0, 
	param1
	);
	ld.param.b32 	%r269, [retval0];
	} // callseq 10
$L__BB2_39:
	ret;

}
	// .globl	_ZN6thrust24THRUST_300001_SM_1000_NS8cuda_cub4core6detail13_kernel_agentINS1_15__reduce_by_key9InitAgentIN3cub18CUB_300001_SM_100024ReduceByKeyScanTileStateIiiLb1EEEiPiEEJSA_iSB_EEEvDpT0_
.visible .entry _ZN6thrust24THRUST_300001_SM_1000_NS8cuda_cub4core6detail13_kernel_agentINS1_15__reduce_by_key9InitAgentIN3cub18CUB_300001_SM_100024ReduceByKeyScanTileStateIiiLb1EEEiPiEEJSA_iSB_EEEvDpT0_(
	.param .align 8 .b8 _ZN6thrust24THRUST_300001_SM_1000_NS8cuda_cub4core6detail13_kernel_agentINS1_15__reduce_by_key9InitAgentIN3cub18CUB_300001_SM_100024ReduceByKeyScanTileStateIiiLb1EEEiPiEEJSA_iSB_EEEvDpT0__param_0[8],
	.param .u32 _ZN6thrust24THRUST_300001_SM_1000_NS8cuda_cub4core6detail13_kernel_agentINS1_15__reduce_by_key9InitAgentIN3cub18CUB_300001_SM_100024ReduceByKeyScanTileStateIiiLb1EEEiPiEEJSA_iSB_EEEvDpT0__param_1,
	.param .u64 .ptr .align 1 _ZN6thrust24THRUST_300001_SM_1000_NS8cuda_cub4core6detail13_kernel_agentINS1_15__reduce_by_key9InitAgentIN3cub18CUB_300001_SM_100024ReduceByKeyScanTileStateIiiLb1EEEiPiEEJSA_iSB_EEEvDpT0__param_2
)
.maxntid 128
{
	.reg .pred 	%p<6>;
	.reg .b32 	%r<9>;
	.reg .b64 	%rd<12>;

	ld.param.u64 	%rd3, [_ZN6thrust24THRUST_300001_SM_1000_NS8cuda_cub4core6detail13_kernel_agentINS1_15__reduce_by_key9InitAgentIN3cub18CUB_300001_SM_100024ReduceByKeyScanTileStateIiiLb1EEEiPiEEJSA_iSB_EEEvDpT0__param_0];
	ld.param.u32 	%r4, [_ZN6thrust24THRUST_300001_SM_1000_NS8cuda_cub4core6detail13_kernel_agentINS1_15__reduce_by_key9InitAgentIN3cub18CUB_300001_SM_100024ReduceByKeyScanTileStateIiiLb1EEEiPiEEJSA_iSB_EEEvDpT0__param_1];
	ld.param.u64 	%rd2, [_ZN6thrust24THRUST_300001_SM_1000_NS8cuda_cub4core6detail13_kernel_agentINS1_15__reduce_by_key9InitAgentIN3cub18CUB_300001_SM_100024ReduceByKeyScanTileStateIiiLb1EEEiPiEEJSA_iSB_EEEvDpT0__param_2];
	cvta.to.global.u64 	%rd1, %rd3;
	mov.u32 	%r1, %ctaid.x;
	mov.u32 	%r5, %ntid.x;
	mov.u32 	%r2, %tid.x;
	mad.lo.s32 	%r3, %r1, %r5, %r2;
	setp.ge.s32 	%p1, %r3, %r4;
	@%p1 bra 	$L__BB3_2;
	mul.wide.s32 	%rd4, %r3, 16;
	add.s64 	%rd5, %rd1, %rd4;
	mov.b64 	%rd6, 99;
	mov.b64 	%rd7, 0;
	st.global.v2.u64 	[%rd5+512], {%rd7, %rd6};
$L__BB3_2:
	setp.ne.s32 	%p2, %r1, 0;
	setp.gt.u32 	%p3, %r2, 31;
	or.pred  	%p4, %p2, %p3;
	@%p4 bra 	$L__BB3_4;
	mul.wide.u32 	%rd8, %r2, 16;
	add.s64 	%rd9, %rd1, %rd8;
	mov.b64 	%rd10, 0;
	st.global.v2.u64 	[%rd9], {%rd10, %rd10};
$L__BB3_4:
	or.b32  	%r7, %r1, %r2;
	setp.ne.s32 	%p5, %r7, 0;
	@%p5 bra 	$L__BB3_6;
	cvta.to.global.u64 	%rd11, %rd2;
	mov.b32 	%r8, 0;
	st.global.u32 	[%rd11], %r8;
$L__BB3_6:
	ret;

}
	// .globl	_ZN6thrust24THRUST_300001_SM_1000_NS8cuda_cub4core6detail13_kernel_agentINS1_15__reduce_by_key16ReduceByKeyAgentINS0_10device_ptrIiEENS0_17constant_iteratorIiNS0_11use_defaultESA_EENS0_6detail15normal_iteratorIS8_EESE_N4cuda3std3__48equal_toIiEENSH_4plusIiEEPiiEEJS8_SB_SE_SE_SM_N3cub18CUB_300001_SM_100024ReduceByKeyScanTileStateIiiLb1EEESJ_SL_iiEEEvDpT0_
.visible .entry _ZN6thrust24THRUST_300001_SM_1000_NS8cuda_cub4core6detail13_kernel_agentINS1_15__reduce_by_key16ReduceByKeyAgentINS0_10device_ptrIiEENS0_17constant_iteratorIiNS0_11use_defaultESA_EENS0_6detail15normal_iteratorIS8_EESE_N4cuda3std3__48equal_toIiEENSH_4plusIiEEPiiEEJS8_SB_SE_SE_SM_N3cub18CUB_300001_SM_100024ReduceByKeyScanTileStateIiiLb1EEESJ_SL_iiEEEvDpT0_(
	.param .align 8 .b8 _ZN6thrust24THRUST_300001_SM_1000_NS8cuda_cub4core6detail13_kernel_agentINS1_15__reduce_by_key16ReduceByKeyAgentINS0_10device_ptrIiEENS0_17constant_iteratorIiNS0_11use_defaultESA_EENS0_6detail15normal_iteratorIS8_EESE_N4cuda3std3__48equal_toIiEENSH_4plusIiEEPiiEEJS8_SB_SE_SE_SM_N3cub18CUB_300001_SM_100024ReduceByKeyScanTileStateIiiLb1EEESJ_SL_iiEEEvDpT0__param_0[8],
	.param .align 8 .b8 _ZN6thrust24THRUST_300001_SM_1000_NS8cuda_cub4core6detail13_kernel_agentINS1_15__reduce_by_key16ReduceByKeyAgentINS0_10device_ptrIiEENS0_17constant_iteratorIiNS0_11use_defaultESA_EENS0_6detail15normal_iteratorIS8_EESE_N4cuda3std3__48equal_toIiEENSH_4plusIiEEPiiEEJS8_SB_SE_SE_SM_N3cub18CUB_300001_SM_100024ReduceByKeyScanTileStateIiiLb1EEESJ_SL_iiEEEvDpT0__param_1[16],
	.param .align 8 .b8 _ZN6thrust24THRUST_300001_SM_1000_NS8cuda_cub4core6detail13_kernel_agentINS1_15__reduce_by_key16ReduceByKeyAgentINS0_10device_ptrIiEENS0_17constant_iteratorIiNS0_11use_defaultESA_EENS0_6detail15normal_iteratorIS8_EESE_N4cuda3std3__48equal_toIiEENSH_4plusIiEEPiiEEJS8_SB_SE_SE_SM_N3cub18CUB_300001_SM_100024ReduceByKeyScanTileStateIiiLb1EEESJ_SL_iiEEEvDpT0__param_2[8],
	.param .align 8 .b8 _ZN6thrust24THRUST_300001_SM_1000_NS8cuda_cub4core6detail13_kernel_agentINS1_15__reduce_by_key16ReduceByKeyAgentINS0_10device_ptrIiEENS0_17constant_iteratorIiNS0_11use_defaultESA_EENS0_6detail15normal_iteratorIS8_EESE_N4cuda3std3__48equal_toIiEENSH_4plusIiEEPiiEEJS8_SB_SE_SE_SM_N3cub18CUB_300001_SM_100024ReduceByKeyScanTileStateIiiLb1EEESJ_SL_iiEEEvDpT0__param_3[8],
	.param .u64 .ptr .align 1 _ZN6thrust24THRUST_300001_SM_1000_NS8cuda_cub4core6detail13_kernel_agentINS1_15__reduce_by_key16ReduceByKeyAgentINS0_10device_ptrIiEENS0_17constant_iteratorIiNS0_11use_defaultESA_EENS0_6detail15normal_iteratorIS8_EESE_N4cuda3std3__48equal_toIiEENSH_4plusIiEEPiiEEJS8_SB_SE_SE_SM_N3cub18CUB_300001_SM_100024ReduceByKeyScanTileStateIiiLb1EEESJ_SL_iiEEEvDpT0__param_4,
	.param .align 8 .b8 _ZN6thrust24THRUST_300001_SM_1000_NS8cuda_cub4core6detail13_kernel_agentINS1_15__reduce_by_key16ReduceByKeyAgentINS0_10device_ptrIiEENS0_17constant_iteratorIiNS0_11use_defaultESA_EENS0_6detail15normal_iteratorIS8_EESE_N4cuda3std3__48equal_toIiEENSH_4plusIiEEPiiEEJS8_SB_SE_SE_SM_N3cub18CUB_300001_SM_100024ReduceByKeyScanTileStateIiiLb1EEESJ_SL_iiEEEvDpT0__param_5[8],
	.param .align 1 .b8 _ZN6thrust24THRUST_300001_SM_1000_NS8cuda_cub4core6detail13_kernel_agentINS1_15__reduce_by_key16ReduceByKeyAgentINS0_10device_ptrIiEENS0_17constant_iteratorIiNS0_11use_defaultESA_EENS0_6detail15normal_iteratorIS8_EESE_N4cuda3std3__48equal_toIiEENSH_4plusIiEEPiiEEJS8_SB_SE_SE_SM_N3cub18CUB_300001_SM_100024ReduceByKeyScanTileStateIiiLb1EEESJ_SL_iiEEEvDpT0__param_6[1],
	.param .align 1 .b8 _ZN6thrust24THRUST_300001_SM_1000_NS8cuda_cub4core6detail13_kernel_agentINS1_15__reduce_by_key16ReduceByKeyAgentINS0_10device_ptrIiEENS0_17constant_iteratorIiNS0_11use_defaultESA_EENS0_6detail15normal_iteratorIS8_EESE_N4cuda3std3__48equal_toIiEENSH_4plusIiEEPiiEEJS8_SB_SE_SE_SM_N3cub18CUB_300001_SM_100024ReduceByKeyScanTileStateIiiLb1EEESJ_SL_iiEEEvDpT0__param_7[1],
	.param .u32 _ZN6thrust24THRUST_300001_SM_1000_NS8cuda_cub4core6detail13_kernel_agentINS1_15__reduce_by_key16ReduceByKeyAgentINS0_10device_ptrIiEENS0_17constant_iteratorIiNS0_11use_defaultESA_EENS0_6detail15normal_iteratorIS8_EESE_N4cuda3std3__48equal_toIiEENSH_4plusIiEEPiiEEJS8_SB_SE_SE_SM_N3cub18CUB_300001_SM_100024ReduceByKeyScanTileStateIiiLb1EEESJ_SL_iiEEEvDpT0__param_8,
	.param .u32 _ZN6thrust24THRUST_300001_SM_1000_NS8cuda_cub4core6detail13_kernel_agentINS1_15__reduce_by_key16ReduceByKeyAgentINS0_10device_ptrIiEENS0_17constant_iteratorIiNS0_11use_defaultESA_EENS0_6detail15normal_iteratorIS8_EESE_N4cuda3std3__48equal_toIiEENSH_4plusIiEEPiiEEJS8_SB_SE_SE_SM_N3cub18CUB_300001_SM_100024ReduceByKeyScanTileStateIiiLb1EEESJ_SL_iiEEEvDpT0__param_9
)
.maxntid 256
{
	.reg .pred 	%p<450>;
	.reg .b32 	%r<1859>;
	.reg .b64 	%rd<290>;

	ld.param.u64 	%rd1, [_ZN6thrust24THRUST_300001_SM_1000_NS8cuda_cub4core6detail13_kernel_agentINS1_15__reduce_by_key16ReduceByKeyAgentINS0_10device_ptrIiEENS0_17constant_iteratorIiNS0_11use_defaultESA_EENS0_6detail15normal_iteratorIS8_EESE_N4cuda3std3__48equal_toIiEENSH_4plusIiEEPiiEEJS8_SB_SE_SE_SM_N3cub18CUB_300001_SM_100024ReduceByKeyScanTileStateIiiLb1EEESJ_SL_iiEEEvDpT0__param_5];
	ld.param.u64 	%rd2, [_ZN6thrust24THRUST_300001_SM_1000_NS8cuda_cub4core6detail13_kernel_agentINS1_15__reduce_by_key16ReduceByKeyAgentINS0_10device_ptrIiEENS0_17constant_iteratorIiNS0_11use_defaultESA_EENS0_6detail15normal_iteratorIS8_EESE_N4cuda3std3__48equal_toIiEENSH_4plusIiEEPiiEEJS8_SB_SE_SE_SM_N3cub18CUB_300001_SM_100024ReduceByKeyScanTileStateIiiLb1EEESJ_SL_iiEEEvDpT0__param_0];
	ld.param.u32 	%r1, [_ZN6thrust24THRUST_300001_SM_1000_NS8cuda_cub4core6detail13_kernel_agentINS1_15__reduce_by_key16ReduceByKeyAgentINS0_10device_ptrIiEENS0_17constant_iteratorIiNS0_11use_defaultESA_EENS0_6detail15normal_iteratorIS8_EESE_N4cuda3std3__48equal_toIiEENSH_4plusIiEEPiiEEJS8_SB_SE_SE_SM_N3cub18CUB_300001_SM_100024ReduceByKeyScanTileStateIiiLb1EEESJ_SL_iiEEEvDpT0__param_1+8];
	ld.param.u64 	%rd53, [_ZN6thrust24THRUST_300001_SM_1000_NS8cuda_cub4core6detail13_kernel_agentINS1_15__reduce_by_key16ReduceByKeyAgentINS0_10device_ptrIiEENS0_17constant_iteratorIiNS0_11use_defaultESA_EENS0_6detail15normal_iteratorIS8_EESE_N4cuda3std3__48equal_toIiEENSH_4plusIiEEPiiEEJS8_SB_SE_SE_SM_N3cub18CUB_300001_SM_100024ReduceByKeyScanTileStateIiiLb1EEESJ_SL_iiEEEvDpT0__param_3];
	ld.param.u64 	%rd54, [_ZN6thrust24THRUST_300001_SM_1000_NS8cuda_cub4core6detail13_kernel_agentINS1_15__reduce_by_key16ReduceByKeyAgentINS0_10device_ptrIiEENS0_17constant_iteratorIiNS0_11use_defaultESA_EENS0_6detail15normal_iteratorIS8_EESE_N4cuda3std3__48equal_toIiEENSH_4plusIiEEPiiEEJS8_SB_SE_SE_SM_N3cub18CUB_300001_SM_100024ReduceByKeyScanTileStateIiiLb1EEESJ_SL_iiEEEvDpT0__param_2];
	ld.param.u32 	%r385, [_ZN6thrust24THRUST_300001_SM_1000_NS8cuda_cub4core6detail13_kernel_agentINS1_15__reduce_by_key16ReduceByKeyAgentINS0_10device_ptrIiEENS0_17constant_iteratorIiNS0_11use_defaultESA_EENS0_6detail15normal_iteratorIS8_EESE_N4cuda3std3__48equal_toIiEENSH_4plusIiEEPiiEEJS8_SB_SE_SE_SM_N3cub18CUB_300001_SM_100024ReduceByKeyScanTileStateIiiLb1EEESJ_SL_iiEEEvDpT0__param_8];
	cvta.to.global.u64 	%rd3, %rd54;
	cvta.to.global.u64 	%rd4, %rd53;
	mov.u32 	%r2, %ctaid.x;
	mul.lo.s32 	%r3, %r2, 2304;
	sub.s32 	%r4, %r385, %r3;
	setp.lt.s32 	%p12, %r4, 2305;
	@%p12 bra 	$L__BB4_122;
	setp.ne.s32 	%p270, %r2, 0;
	@%p270 bra 	$L__BB4_52;
	mov.u32 	%r1799, %tid.x;
	and.b32  	%r1551, %r1799, 31;
	and.b32  	%r1552, %r1799, 992;
	add.s32 	%r1553, %r3, %r1551;
	mad.lo.s32 	%r1554, %r1552, 9, %r1553;
	mul.wide.u32 	%rd244, %r1554, 4;
	add.s64 	%rd235, %rd2, %rd244;
	// begin inline asm
	ld.global.nc.u32 %r1539, [%rd235];
	// end inline asm
	add.s64 	%rd236, %rd235, 128;
	// begin inline asm
	ld.global.nc.u32 %r1540, [%rd236];
	// end inline asm
	add.s64 	%rd237, %rd235, 256;
	// begin inline asm
	ld.global.nc.u32 %r1541, [%rd237];
	// end inline asm
	add.s64 	%rd238, %rd235, 384;
	// begin inline asm
	ld.global.nc.u32 %r1542, [%rd238];
	// end inline asm
	add.s64 	%rd239, %rd235, 512;
	// begin inline asm
	ld.global.nc.u32 %r1543, [%rd239];
	// end inline asm
	add.s64 	%rd240, %rd235, 640;
	// begin inline asm
	ld.global.nc.u32 %r1544, [%rd240];
	// end inline asm
	add.s64 	%rd241, %rd235, 768;
	// begin inline asm
	ld.global.nc.u32 %r1545, [%rd241];
	// end inline asm
	add.s64 	%rd242, %rd235, 896;
	// begin inline asm
	ld.global.nc.u32 %r1546, [%rd242];
	// end inline asm
	add.s64 	%rd243, %rd235, 1024;
	// begin inline asm
	ld.global.nc.u32 %r1547, [%rd243];
	// end inline asm
	// begin inline asm
	mov.u32 %r1548, %laneid;
	// end inline asm
	shr.u32 	%r7, %r1799, 5;
	mad.lo.s32 	%r1555, %r7, 288, %r1548;
	shl.b32 	%r1556, %r1555, 2;
	mov.u32 	%r1557, _ZN6thrust24THRUST_300001_SM_1000_NS8cuda_cub4core6detail5shmemE;
	add.s32 	%r1558, %r1557, %r1556;
	st.shared.u32 	[%r1558], %r1539;
	st.shared.u32 	[%r1558+128], %r1540;
	st.shared.u32 	[%r1558+256], %r1541;
	st.shared.u32 	[%r1558+384], %r1542;
	st.shared.u32 	[%r1558+512], %r1543;
	st.shared.u32 	[%r1558+640], %r1544;
	st.shared.u32 	[%r1558+768], %r1545;
	st.shared.u32 	[%r1558+896], %r1546;
	st.shared.u32 	[%r1558+1024], %r1547;
	bar.warp.sync 	-1;
	shl.b32 	%r1559, %r1548, 5;
	add.s32 	%r1560, %r1558, %r1559;
	ld.shared.u32 	%r8, [%r1560];
	ld.shared.u32 	%r9, [%r1560+4];
	ld.shared.u32 	%r10, [%r1560+8];
	ld.shared.u32 	%r11, [%r1560+12];
	ld.shared.u32 	%r12, [%r1560+16];
	ld.shared.u32 	%r13, [%r1560+20];
	ld.shared.u32 	%r14, [%r1560+24];
	ld.shared.u32 	%r15, [%r1560+28];
	ld.shared.u32 	%r16, [%r1560+32];
	bar.sync 	0;
	st.shared.u32 	[%r1558], %r1;
	st.shared.u32 	[%r1558+128], %r1;
	st.shared.u32 	[%r1558+256], %r1;
	st.shared.u32 	[%r1558+384], %r1;
	st.shared.u32 	[%r1558+512], %r1;
	st.shared.u32 	[%r1558+640], %r1;
	st.shared.u32 	[%r1558+768], %r1;
	st.shared.u32 	[%r1558+896], %r1;
	st.shared.u32 	[%r1558+1024], %r1;
	bar.warp.sync 	-1;
	ld.shared.u32 	%r17, [%r1560];
	ld.shared.u32 	%r18, [%r1560+4];
	ld.shared.u32 	%r19, [%r1560+8];
	ld.shared.u32 	%r20, [%r1560+12];
	ld.shared.u32 	%r21, [%r1560+16];
	ld.shared.u32 	%r22, [%r1560+20];
	ld.shared.u32 	%r23, [%r1560+24];
	ld.shared.u32 	%r24, [%r1560+28];
	ld.shared.u32 	%r25, [%r1560+32];
	bar.sync 	0;
	shl.b32 	%r1561, %r1799, 2;
	add.s32 	%r1562, %r1557, %r1561;
	add.s32 	%r26, %r1562, 1148;
	st.shared.u32 	[%r1562+1148], %r16;
	bar.sync 	0;
	setp.eq.s32 	%p380, %r1799, 0;
	mov.b32 	%r1793, 0;
	@%p380 bra 	$L__BB4_4;
	ld.shared.u32 	%r1794, [%r26+-4];
	setp.ne.s32 	%p381, %r1794, %r8;
	selp.u32 	%r1793, 1, 0, %p381;
$L__BB4_4:
	setp.ne.s32 	%p382, %r8, %r9;
	selp.u32 	%r1623, 1, 0, %p382;
	setp.ne.s32 	%p383, %r9, %r10;
	selp.u32 	%r1624, 1, 0, %p383;
	setp.ne.s32 	%p384, %r10, %r11;
	selp.u32 	%r1625, 1, 0, %p384;
	setp.ne.s32 	%p385, %r11, %r12;
	selp.u32 	%r1626, 1, 0, %p385;
	setp.ne.s32 	%p386, %r12, %r13;
	selp.u32 	%r1627, 1, 0, %p386;
	setp.ne.s32 	%p387, %r13, %r14;
	selp.u32 	%r1628, 1, 0, %p387;
	setp.ne.s32 	%p388, %r14, %r15;
	selp.u32 	%r1629, 1, 0, %p388;
	setp.ne.s32 	%p389, %r15, %r16;
	selp.u32 	%r1630, 1, 0, %p389;
	add.s32 	%r1631, %r1793, %r1623;
	selp.b32 	%r1632, 0, %r17, %p382;
	add.s32 	%r1633, %r18, %r1632;
	add.s32 	%r31, %r1631, %r1624;
	selp.b32 	%r1634, 0, %r1633, %p383;
	add.s32 	%r1635, %r19, %r1634;
	add.s32 	%r32, %r31, %r1625;
	selp.b32 	%r1636, 0, %r1635, %p384;
	add.s32 	%r1637, %r20, %r1636;
	add.s32 	%r1638, %r32, %r1626;
	selp.b32 	%r1639, 0, %r1637, %p385;
	add.s32 	%r1640, %r21, %r1639;
	add.s32 	%r1641, %r1638, %r1627;
	selp.b32 	%r1642, 0, %r1640, %p386;
	add.s32 	%r1643, %r22, %r1642;
	add.s32 	%r33, %r1641, %r1628;
	selp.b32 	%r1644, 0, %r1643, %p387;
	add.s32 	%r1645, %r23, %r1644;
	add.s32 	%r34, %r33, %r1629;
	selp.b32 	%r1646, 0, %r1645, %p388;
	add.s32 	%r1647, %r24, %r1646;
	add.s32 	%r1564, %r34, %r1630;
	selp.b32 	%r1648, 0, %r1647, %p389;
	add.s32 	%r1569, %r25, %r1648;
	mov.b32 	%r1620, 1;
	mov.b32 	%r1621, 0;
	mov.b32 	%r1622, -1;
	// begin inline asm
	shfl.sync.up.b32 %r1563, %r1564, %r1620, %r1621, %r1622;
	// end inline asm
	// begin inline asm
	shfl.sync.up.b32 %r1568, %r1569, %r1620, %r1621, %r1622;
	// end inline asm
	setp.eq.s32 	%p390, %r1564, 0;
	selp.b32 	%r1649, %r1568, 0, %p390;
	setp.lt.s32 	%p391, %r1548, 1;
	selp.b32 	%r1650, 0, %r1649, %p391;
	add.s32 	%r1579, %r1650, %r1569;
	selp.b32 	%r1651, 0, %r1563, %p391;
	add.s32 	%r1574, %r1651, %r1564;
	mov.b32 	%r1580, 2;
	// begin inline asm
	shfl.sync.up.b32 %r1573, %r1574, %r1580, %r1621, %r1622;
	// end inline asm
	// begin inline asm
	shfl.sync.up.b32 %r1578, %r1579, %r1580, %r1621, %r1622;
	// end inline asm
	setp.eq.s32 	%p392, %r1574, 0;
	selp.b32 	%r1652, %r1578, 0, %p392;
	setp.lt.s32 	%p393, %r1548, 2;
	selp.b32 	%r1653, 0, %r1652, %p393;
	add.s32 	%r1589, %r1653, %r1579;
	selp.b32 	%r1654, 0, %r1573, %p393;
	add.s32 	%r1584, %r1654, %r1574;
	mov.b32 	%r1590, 4;
	// begin inline asm
	shfl.sync.up.b32 %r1583, %r1584, %r1590, %r1621, %r1622;
	// end inline asm
	// begin inline asm
	shfl.sync.up.b32 %r1588, %r1589, %r1590, %r1621, %r1622;
	// end inline asm
	setp.eq.s32 	%p394, %r1584, 0;
	selp.b32 	%r1655, %r1588, 0, %p394;
	setp.lt.s32 	%p395, %r1548, 4;
	selp.b32 	%r1656, 0, %r1655, %p395;
	add.s32 	%r1599, %r1656, %r1589;
	selp.b32 	%r1657, 0, %r1583, %p395;
	add.s32 	%r1594, %r1657, %r1584;
	mov.b32 	%r1600, 8;
	// begin inline asm
	shfl.sync.up.b32 %r1593, %r1594, %r1600, %r1621, %r1622;
	// end inline asm
	// begin inline asm
	shfl.sync.up.b32 %r1598, %r1599, %r1600, %r1621, %r1622;
	// end inline asm
	setp.eq.s32 	%p396, %r1594, 0;
	selp.b32 	%r1658, %r1598, 0, %p396;
	setp.lt.s32 	%p397, %r1548, 8;
	selp.b32 	%r1659, 0, %r1658, %p397;
	add.s32 	%r1609, %r1659, %r1599;
	selp.b32 	%r1660, 0, %r1593, %p397;
	add.s32 	%r1604, %r1660, %r1594;
	mov.b32 	%r1610, 16;
	// begin inline asm
	shfl.sync.up.b32 %r1603, %r1604, %r1610, %r1621, %r1622;
	// end inline asm
	// begin inline asm
	shfl.sync.up.b32 %r1608, %r1609, %r1610, %r1621, %r1622;
	// end inline asm
	setp.eq.s32 	%p398, %r1604, 0;
	selp.b32 	%r1661, %r1608, 0, %p398;
	setp.lt.s32 	%p399, %r1548, 16;
	selp.b32 	%r1662, 0, %r1661, %p399;
	add.s32 	%r1619, %r1662, %r1609;
	selp.b32 	%r1663, 0, %r1603, %p399;
	add.s32 	%r1614, %r1663, %r1604;
	// begin inline asm
	shfl.sync.up.b32 %r1613, %r1614, %r1620, %r1621, %r1622;
	// end inline asm
	// begin inline asm
	shfl.sync.up.b32 %r1618, %r1619, %r1620, %r1621, %r1622;
	// end inline asm
	setp.ne.s32 	%p400, %r1548, 31;
	@%p400 bra 	$L__BB4_6;
	shl.b32 	%r1664, %r7, 3;
	mov.u32 	%r1665, _ZN6thrust24THRUST_300001_SM_1000_NS8cuda_cub4core6detail5shmemE;
	add.s32 	%r1666, %r1665, %r1664;
	st.shared.v2.u32 	[%r1666], {%r1614, %r1619};
$L__BB4_6:
	setp.ne.s32 	%p401, %r14, %r15;
	setp.ne.s32 	%p402, %r13, %r14;
	setp.ne.s32 	%p403, %r12, %r13;
	setp.ne.s32 	%p404, %r11, %r12;
	setp.ne.s32 	%p405, %r10, %r11;
	setp.ne.s32 	%p406, %r9, %r10;
	setp.ne.s32 	%p407, %r8, %r9;
	setp.ne.s32 	%p408, %r1799, 0;
	bar.sync 	0;
	ld.shared.v4.u32 	{%r39, %r1667, %r40, %r1668}, [_ZN6thrust24THRUST_300001_SM_1000_NS8cuda_cub4core6detail5shmemE];
	shr.u32 	%r1669, %r1799, 5;
	add.s32 	%r1670, %r40, %r39;
	setp.eq.s32 	%p409, %r40, 0;
	selp.b32 	%r1671, %r1667, 0, %p409;
	add.s32 	%r1672, %r1671, %r1668;
	setp.eq.s32 	%p410, %r1669, 2;
	selp.b32 	%r1673, %r1672, %r1667, %p410;
	selp.b32 	%r1674, %r1670, %r39, %p410;
	ld.shared.v4.u32 	{%r41, %r1675, %r42, %r1676}, [_ZN6thrust24THRUST_300001_SM_1000_NS8cuda_cub4core6detail5shmemE+16];
	add.s32 	%r1677, %r41, %r1670;
	setp.eq.s32 	%p411, %r41, 0;
	selp.b32 	%r1678, %r1672, 0, %p411;
	add.s32 	%r1679, %r1678, %r1675;
	setp.eq.s32 	%p412, %r1669, 3;
	selp.b32 	%r1680, %r1679, %r1673, %p412;
	selp.b32 	%r1681, %r1677, %r1674, %p412;
	add.s32 	%r1682, %r42, %r1677;
	setp.eq.s32 	%p413, %r42, 0;
	selp.b32 	%r1683, %r1679, 0, %p413;
	add.s32 	%r1684, %r1683, %r1676;
	setp.eq.s32 	%p414, %r1669, 4;
	selp.b32 	%r1685, %r1684, %r1680, %p414;
	selp.b32 	%r1686, %r1682, %r1681, %p414;
	ld.shared.v4.u32 	{%r43, %r1687, %r44, %r1688}, [_ZN6thrust24THRUST_300001_SM_1000_NS8cuda_cub4core6detail5shmemE+32];
	add.s32 	%r1689, %r43, %r1682;
	setp.eq.s32 	%p415, %r43, 0;
	selp.b32 	%r1690, %r1684, 0, %p415;
	add.s32 	%r1691, %r1690, %r1687;
	setp.eq.s32 	%p416, %r1669, 5;
	selp.b32 	%r1692, %r1691, %r1685, %p416;
	selp.b32 	%r1693, %r1689, %r1686, %p416;
	add.s32 	%r1694, %r44, %r1689;
	setp.eq.s32 	%p417, %r44, 0;
	selp.b32 	%r1695, %r1691, 0, %p417;
	add.s32 	%r1696, %r1695, %r1688;
	setp.eq.s32 	%p418, %r1669, 6;
	selp.b32 	%r1697, %r1696, %r1692, %p418;
	selp.b32 	%r1698, %r1694, %r1693, %p418;
	ld.shared.v4.u32 	{%r45, %r1699, %r46, %r1700}, [_ZN6thrust24THRUST_300001_SM_1000_NS8cuda_cub4core6detail5shmemE+48];
	add.s32 	%r1701, %r45, %r1694;
	setp.eq.s32 	%p419, %r45, 0;
	selp.b32 	%r1702, %r1696, 0, %p419;
	add.s32 	%r1703, %r1702, %r1699;
	setp.eq.s32 	%p420, %r1669, 7;
	selp.b32 	%r1704, %r1703, %r1697, %p420;
	selp.b32 	%r1705, %r1701, %r1698, %p420;
	setp.eq.s32 	%p421, %r46, 0;
	selp.b32 	%r1706, %r1703, 0, %p421;
	add.s32 	%r47, %r1706, %r1700;
	setp.lt.u32 	%p422, %r1799, 32;
	selp.b32 	%r1707, 0, %r1704, %p422;
	selp.b32 	%r1708, 0, %r1705, %p422;
	setp.eq.s32 	%p423, %r1613, 0;
	selp.b32 	%r1709, %r1707, 0, %p423;
	add.s32 	%r1710, %r1709, %r1618;
	setp.eq.s32 	%p424, %r1548, 0;
	selp.b32 	%r48, %r1707, %r1710, %p424;
	selp.b32 	%r1711, 0, %r1613, %p424;
	add.s32 	%r49, %r1708, %r1711;
	add.s32 	%r50, %r49, %r1793;
	setp.eq.s32 	%p425, %r1793, 0;
	selp.b32 	%r1712, %r48, 0, %p425;
	add.s32 	%r51, %r1712, %r17;
	selp.u32 	%r1713, 1, 0, %p407;
	add.s32 	%r1714, %r1793, %r1713;
	add.s32 	%r52, %r1714, %r49;
	selp.b32 	%r1715, 0, %r51, %p407;
	add.s32 	%r53, %r18, %r1715;
	add.s32 	%r54, %r31, %r49;
	selp.b32 	%r1716, 0, %r53, %p406;
	add.s32 	%r55, %r19, %r1716;
	add.s32 	%r56, %r32, %r49;
	selp.b32 	%r1717, 0, %r55, %p405;
	add.s32 	%r57, %r20, %r1717;
	selp.u32 	%r1718, 1, 0, %p404;
	add.s32 	%r58, %r56, %r1718;
	selp.b32 	%r1719, 0, %r57, %p404;
	add.s32 	%r59, %r21, %r1719;
	selp.u32 	%r1720, 1, 0, %p403;
	add.s32 	%r60, %r58, %r1720;
	selp.b32 	%r1721, 0, %r59, %p403;
	add.s32 	%r61, %r22, %r1721;
	add.s32 	%r62, %r33, %r49;
	selp.b32 	%r1722, 0, %r61, %p402;
	add.s32 	%r63, %r23, %r1722;
	add.s32 	%r64, %r34, %r49;
	selp.b32 	%r1723, 0, %r63, %p401;
	add.s32 	%r65, %r24, %r1723;
	@%p408 bra 	$L__BB4_8;
	add.s32 	%r1724, %r40, %r39;
	add.s32 	%r1725, %r41, %r1724;
	add.s32 	%r1726, %r42, %r1725;
	add.s32 	%r1727, %r43, %r1726;
	add.s32 	%r1728, %r44, %r1727;
	add.s32 	%r1729, %r45, %r1728;
	add.s32 	%r1730, %r46, %r1729;
	mov.b64 	%rd246, {%r1730, %r47};
	add.s64 	%rd245, %rd1, 512;
	mov.b64 	%rd247, 101;
	// begin inline asm
	st.relaxed.gpu.v2.u64 [%rd245], {%rd246, %rd247};
	// end inline asm
$L__BB4_8:
	add.s32 	%r1731, %r40, %r39;
	add.s32 	%r1732, %r41, %r1731;
	add.s32 	%r1733, %r42, %r1732;
	add.s32 	%r1734, %r43, %r1733;
	add.s32 	%r1735, %r44, %r1734;
	add.s32 	%r1736, %r45, %r1735;
	add.s32 	%r66, %r46, %r1736;
	setp.lt.s32 	%p426, %r66, 257;
	@%p426 bra 	$L__BB4_34;
	bar.sync 	0;
	@%p425 bra 	$L__BB4_11;
	shl.b32 	%r1737, %r49, 3;
	mov.u32 	%r1738, _ZN6thrust24THRUST_300001_SM_1000_NS8cuda_cub4core6detail5shmemE;
	add.s32 	%r1739, %r1738, %r1737;
	st.shared.v2.u32 	[%r1739], {%r1794, %r48};
$L__BB4_11:
	setp.eq.s32 	%p437, %r8, %r9;
	@%p437 bra 	$L__BB4_13;
	shl.b32 	%r1740, %r50, 3;
	mov.u32 	%r1741, _ZN6thrust24THRUST_300001_SM_1000_NS8cuda_cub4core6detail5shmemE;
	add.s32 	%r1742, %r1741, %r1740;
	st.shared.v2.u32 	[%r1742], {%r8, %r51};
$L__BB4_13:
	setp.eq.s32 	%p438, %r9, %r10;
	@%p438 bra 	$L__BB4_15;
	shl.b32 	%r1743, %r52, 3;
	mov.u32 	%r1744, _ZN6thrust24THRUST_300001_SM_1000_NS8cuda_cub4core6detail5shmemE;
	add.s32 	%r1745, %r1744, %r1743;
	st.shared.v2.u32 	[%r1745], {%r9, %r53};
$L__BB4_15:
	setp.eq.s32 	%p439, %r10, %r11;
	@%p439 bra 	$L__BB4_17;
	shl.b32 	%r1746, %r54, 3;
	mov.u32 	%r1747, _ZN6thrust24THRUST_300001_SM_1000_NS8cuda_cub4core6detail5shmemE;
	add.s32 	%r1748, %r1747, %r1746;
	st.shared.v2.u32 	[%r1748], {%r10, %r55};
$L__BB4_17:
	setp.eq.s32 	%p440, %r11, %r12;
	@%p440 bra 	$L__BB4_19;
	shl.b32 	%r1749, %r56, 3;
	mov.u32 	%r1750, _ZN6thrust24THRUST_300001_SM_1000_NS8cuda_cub4core6detail5shmemE;
	add.s32 	%r1751, %r1750, %r1749;
	st.shared.v2.u32 	[%r1751], {%r11, %r57};
$L__BB4_19:
	setp.eq.s32 	%p441, %r12, %r13;
	@%p441 bra 	$L__BB4_21;
	shl.b32 	%r1752, %r58, 3;
	mov.u32 	%r1753, _ZN6thrust24THRUST_300001_SM_1000_NS8cuda_cub4core6detail5shmemE;
	add.s32 	%r1754, %r1753, %r1752;
	st.shared.v2.u32 	[%r1754], {%r12, %r59};
$L__BB4_21:
	setp.eq.s32 	%p442, %r13, %r14;
	@%p442 bra 	$L__BB4_23;
	shl.b32 	%r1755, %r60, 3;
	mov.u32 	%r1756, _ZN6thrust24THRUST_300001_SM_1000_NS8cuda_cub4core6detail5shmemE;
	add.s32 	%r1757, %r1756, %r1755;
	st.shared.v2.u32 	[%r1757], {%r13, %r61};
$L__BB4_23:
	setp.eq.s32 	%p443, %r14, %r15;
	@%p443 bra 	$L__BB4_25;
	shl.b32 	%r1758, %r62, 3;
	mov.u32 	%r1759, _ZN6thrust24THRUST_300001_SM_1000_NS8cuda_cub4core6detail5shmemE;
	add.s32 	%r1760, %r1759, %r1758;
	st.shared.v2.u32 	[%r1760], {%r14, %r63};
$L__BB4_25:
	setp.eq.s32 	%p444, %r15, %r16;
	@%p444 bra 	$L__BB4_27;
	shl.b32 	%r1761, %r64, 3;
	mov.u32 	%r1762, _ZN6thrust24THRUST_300001_SM_1000_NS8cuda_cub4core6detail5shmemE;
	add.s32 	%r1763, %r1762, %r1761;
	st.shared.v2.u32 	[%r1763], {%r15, %r65};
$L__BB4_27:
	bar.sync 	0;
	setp.ge.u32 	%p445, %r1799, %r66;
	@%p445 bra 	$L__BB4_286;
	add.s32 	%r1764, %r40, %r41;
	add.s32 	%r1765, %r1764, %r42;
	add.s32 	%r1766, %r1765, %r43;
	add.s32 	%r1767, %r1766, %r44;
	add.s32 	%r1768, %r1767, %r45;
	add.s32 	%r1769, %r1768, %r46;
	add.s32 	%r1770, %r1769, %r39;
	not.b32 	%r1771, %r1799;
	add.s32 	%r67, %r1770, %r1771;
	and.b32  	%r1772, %r67, 768;
	setp.eq.s32 	%p446, %r1772, 768;
	@%p446 bra 	$L__BB4_31;
	shr.u32 	%r1773, %r67, 8;
	add.s32 	%r1774, %r1773, 1;
	and.b32  	%r1775, %r1774, 3;
	mul.wide.u32 	%rd275, %r1799, 4;
	add.s64 	%rd281, %rd4, %rd275;
	add.s64 	%rd280, %rd3, %rd275;
	shl.b32 	%r1776, %r1799, 3;
	mov.u32 	%r1777, _ZN6thrust24THRUST_300001_SM_1000_NS8cuda_cub4core6detail5shmemE;
	add.s32 	%r1796, %r1777, %r1776;
	neg.s32 	%r1795, %r1775;
	shl.b32 	%r1778, %r1774, 8;
	and.b32  	%r1779, %r1778, 768;
	add.s32 	%r1799, %r1799, %r1779;
$L__BB4_30:
	.pragma "nounroll";
	ld.shared.v2.u32 	{%r1780, %r1781}, [%r1796];
	st.global.u32 	[%rd280], %r1780;
	st.global.u32 	[%rd281], %r1781;
	add.s64 	%rd281, %rd281, 1024;
	add.s64 	%rd280, %rd280, 1024;
	add.s32 	%r1796, %r1796, 2048;
	add.s32 	%r1795, %r1795, 1;
	setp.ne.s32 	%p447, %r1795, 0;
	@%p447 bra 	$L__BB4_30;
$L__BB4_31:
	setp.lt.u32 	%p448, %r67, 768;
	@%p448 bra 	$L__BB4_286;
	mul.wide.u32 	%rd276, %r1799, 4;
	add.s64 	%rd277, %rd276, 2048;
	add.s64 	%rd283, %rd3, %rd277;
	add.s64 	%rd282, %rd4, %rd277;
	shl.b32 	%r1782, %r1799, 3;
	mov.u32 	%r1783, _ZN6thrust24THRUST_300001_SM_1000_NS8cuda_cub4core6detail5shmemE;
	add.s32 	%r1784, %r1782, %r1783;
	add.s32 	%r1798, %r1784, 4096;
$L__BB4_33:
	ld.shared.v2.u32 	{%r1785, %r1786}, [%r1798+-4096];
	st.global.u32 	[%rd283+-2048], %r1785;
	st.global.u32 	[%rd282+-2048], %r1786;
	ld.shared.v2.u32 	{%r1787, %r1788}, [%r1798+-2048];
	st.global.u32 	[%rd283+-1024], %r1787;
	st.global.u32 	[%rd282+-1024], %r1788;
	ld.shared.v2.u32 	{%r1789, %r1790}, [%r1798];
	st.global.u32 	[%rd283], %r1789;
	st.global.u32 	[%rd282], %r1790;
	ld.shared.v2.u32 	{%r1791, %r1792}, [%r1798+2048];
	st.global.u32 	[%rd283+1024], %r1791;
	st.global.u32 	[%rd282+1024], %r1792;
	add.s32 	%r1799, %r1799, 1024;
	add.s64 	%rd283, %rd283, 4096;
	add.s64 	%rd282, %rd282, 4096;
	add.s32 	%r1798, %r1798, 8192;
	setp.lt.s32 	%p449, %r1799, %r66;
	@%p449 bra 	$L__BB4_33;
	bra.uni 	$L__BB4_286;
$L__BB4_34:
	@%p425 bra 	$L__BB4_36;
	mul.wide.s32 	%rd248, %r49, 4;
	add.s64 	%rd249, %rd3, %rd248;
	st.global.u32 	[%rd249], %r1794;
	add.s64 	%rd250, %rd4, %rd248;
	st.global.u32 	[%rd250], %r48;
$L__BB4_36:
	setp.eq.s32 	%p428, %r8, %r9;
	@%p428 bra 	$L__BB4_38;
	mul.wide.s32 	%rd251, %r50, 4;
	add.s64 	%rd252, %rd3, %rd251;
	st.global.u32 	[%rd252], %r8;
	add.s64 	%rd253, %rd4, %rd251;
	st.global.u32 	[%rd253], %r51;
$L__BB4_38:
	setp.eq.s32 	%p429, %r9, %r10;
	@%p429 bra 	$L__BB4_40;
	mul.wide.s32 	%rd254, %r52, 4;
	add.s64 	%rd255, %rd3, %rd254;
	st.global.u32 	[%rd255], %r9;
	add.s64 	%rd256, %rd4, %rd254;
	st.global.u32 	[%rd256], %r53;
$L__BB4_40:
	setp.eq.s32 	%p430, %r10, %r11;
	@%p430 bra 	$L__BB4_42;
	mul.wide.s32 	%rd257, %r54, 4;
	add.s64 	%rd258, %rd3, %rd257;
	st.global.u32 	[%rd258], %r10;
	add.s64 	%rd259, %rd4, %rd257;
	st.global.u32 	[%rd259], %r55;
$L__BB4_42:
	setp.eq.s32 	%p431, %r11, %r12;
	@%p431 bra 	$L__BB4_44;
	mul.wide.s32 	%rd260, %r56, 4;
	add.s64 	%rd261, %rd3, %rd260;
	st.global.u32 	[%rd261], %r11;
	add.s64 	%rd262, %rd4, %rd260;
	st.global.u32 	[%rd262], %r57;
$L__BB4_44:
	setp.eq.s32 	%p432, %r12, %r13;
	@%p432 bra 	$L__BB4_46;
	mul.wide.s32 	%rd263, %r58, 4;
	add.s64 	%rd264, %rd3, %rd263;
	st.global.u32 	[%rd264], %r12;
	add.s64 	%rd265, %rd4, %rd263;
	st.global.u32 	[%rd265], %r59;
$L__BB4_46:
	setp.eq.s32 	%p433, %r13, %r14;
	@%p433 bra 	$L__BB4_48;
	mul.wide.s32 	%rd266, %r60, 4;
	add.s64 	%rd267, %rd3, %rd266;
	st.global.u32 	[%rd267], %r13;
	add.s64 	%rd268, %rd4, %rd266;
	st.global.u32 	[%rd268], %r61;
$L__BB4_48:
	setp.eq.s32 	%p434, %r14, %r15;
	@%p434 bra 	$L__BB4_50;
	mul.wide.s32 	%rd269, %r62, 4;
	add.s64 	%rd270, %rd3, %rd269;
	st.global.u32 	[%rd270], %r14;
	add.s64 	%rd271, %rd4, %rd269;
	st.global.u32 	[%rd271], %r63;
$L__BB4_50:
	setp.eq.s32 	%p435, %r15, %r16;
	@%p435 bra 	$L__BB4_286;
	mul.wide.s32 	%rd272, %r64, 4;
	add.s64 	%rd273, %rd3, %rd272;
	st.global.u32 	[%rd273], %r15;
	add.s64 	%rd274, %rd4, %rd272;
	st.global.u32 	[%rd274], %r65;
	bra.uni 	$L__BB4_286;
$L__BB4_52:
	mov.u32 	%r1815, %tid.x;
	and.b32  	%r1126, %r1815, 31;
	and.b32  	%r1127, %r1815, 992;
	add.s32 	%r1128, %r3, %r1126;
	mad.lo.s32 	%r1129, %r1127, 9, %r1128;
	mul.wide.u32 	%rd180, %r1129, 4;
	add.s64 	%rd171, %rd2, %rd180;
	// begin inline asm
	ld.global.nc.u32 %r1115, [%rd171];
	// end inline asm
	add.s64 	%rd172, %rd171, 128;
	// begin inline asm
	ld.global.nc.u32 %r1116, [%rd172];
	// end inline asm
	add.s64 	%rd173, %rd171, 256;
	// begin inline asm
	ld.global.nc.u32 %r1117, [%rd173];
	// end inline asm
	add.s64 	%rd174, %rd171, 384;
	// begin inline asm
	ld.global.nc.u32 %r1118, [%rd174];
	// end inline asm
	add.s64 	%rd175, %rd171, 512;
	// begin inline asm
	ld.global.nc.u32 %r1119, [%rd175];
	// end inline asm
	add.s64 	%rd176, %rd171, 640;
	// begin inline asm
	ld.global.nc.u32 %r1120, [%rd176];
	// end inline asm
	add.s64 	%rd177, %rd171, 768;
	// begin inline asm
	ld.global.nc.u32 %r1121, [%rd177];
	// end inline asm
	add.s64 	%rd178, %rd171, 896;
	// begin inline asm
	ld.global.nc.u32 %r1122, [%rd178];
	// end inline asm
	add.s64 	%rd179, %rd171, 1024;
	// begin inline asm
	ld.global.nc.u32 %r1123, [%rd179];
	// end inline asm
	// begin inline asm
	mov.u32 %r1124, %laneid;
	// end inline asm
	shr.u32 	%r83, %r1815, 5;
	mad.lo.s32 	%r1130, %r83, 288, %r1124;
	shl.b32 	%r1131, %r1130, 2;
	mov.u32 	%r1132, _ZN6thrust24THRUST_300001_SM_1000_NS8cuda_cub4core6detail5shmemE;
	add.s32 	%r84, %r1132, %r1131;
	st.shared.u32 	[%r84], %r1115;
	st.shared.u32 	[%r84+128], %r1116;
	st.shared.u32 	[%r84+256], %r1117;
	st.shared.u32 	[%r84+384], %r1118;
	st.shared.u32 	[%r84+512], %r1119;
	st.shared.u32 	[%r84+640], %r1120;
	st.shared.u32 	[%r84+768], %r1121;
	st.shared.u32 	[%r84+896], %r1122;
	st.shared.u32 	[%r84+1024], %r1123;
	bar.warp.sync 	-1;
	shl.b32 	%r1133, %r1124, 5;
	add.s32 	%r85, %r84, %r1133;
	ld.shared.u32 	%r86, [%r85];
	ld.shared.u32 	%r87, [%r85+4];
	ld.shared.u32 	%r88, [%r85+8];
	ld.shared.u32 	%r89, [%r85+12];
	ld.shared.u32 	%r90, [%r85+16];
	ld.shared.u32 	%r91, [%r85+20];
	ld.shared.u32 	%r92, [%r85+24];
	ld.shared.u32 	%r93, [%r85+28];
	ld.shared.u32 	%r94, [%r85+32];
	setp.ne.s32 	%p271, %r1815, 0;
	mov.b32 	%r1801, 0;
	@%p271 bra 	$L__BB4_54;
	mul.wide.u32 	%rd182, %r3, 4;
	add.s64 	%rd183, %rd2, %rd182;
	add.s64 	%rd181, %rd183, -4;
	// begin inline asm
	ld.global.nc.u32 %r1801, [%rd181];
	// end inline asm
$L__BB4_54:
	setp.eq.s32 	%p272, %r1815, 0;
	bar.sync 	0;
	st.shared.u32 	[%r84], %r1;
	st.shared.u32 	[%r84+128], %r1;
	st.shared.u32 	[%r84+256], %r1;
	st.shared.u32 	[%r84+384], %r1;
	st.shared.u32 	[%r84+512], %r1;
	st.shared.u32 	[%r84+640], %r1;
	st.shared.u32 	[%r84+768], %r1;
	st.shared.u32 	[%r84+896], %r1;
	st.shared.u32 	[%r84+1024], %r1;
	bar.warp.sync 	-1;
	ld.shared.u32 	%r97, [%r85];
	ld.shared.u32 	%r98, [%r85+4];
	ld.shared.u32 	%r99, [%r85+8];
	ld.shared.u32 	%r100, [%r85+12];
	ld.shared.u32 	%r101, [%r85+16];
	ld.shared.u32 	%r102, [%r85+20];
	ld.shared.u32 	%r103, [%r85+24];
	ld.shared.u32 	%r104, [%r85+28];
	ld.shared.u32 	%r105, [%r85+32];
	bar.sync 	0;
	shl.b32 	%r1135, %r1815, 2;
	add.s32 	%r1137, %r1132, %r1135;
	add.s32 	%r106, %r1137, 1148;
	st.shared.u32 	[%r1137+1148], %r94;
	bar.sync 	0;
	@%p272 bra 	$L__BB4_56;
	ld.shared.u32 	%r1801, [%r106+-4];
$L__BB4_56:
	setp.ne.s32 	%p273, %r1801, %r86;
	selp.u32 	%r1198, 1, 0, %p273;
	setp.ne.s32 	%p274, %r86, %r87;
	selp.u32 	%r1199, 1, 0, %p274;
	setp.ne.s32 	%p275, %r87, %r88;
	selp.u32 	%r1200, 1, 0, %p275;
	setp.ne.s32 	%p276, %r88, %r89;
	selp.u32 	%r1201, 1, 0, %p276;
	setp.ne.s32 	%p277, %r89, %r90;
	selp.u32 	%r1202, 1, 0, %p277;
	setp.ne.s32 	%p278, %r90, %r91;
	selp.u32 	%r1203, 1, 0, %p278;
	setp.ne.s32 	%p279, %r91, %r92;
	selp.u32 	%r1204, 1, 0, %p279;
	setp.ne.s32 	%p280, %r92, %r93;
	selp.u32 	%r1205, 1, 0, %p280;
	setp.ne.s32 	%p281, %r93, %r94;
	selp.u32 	%r1206, 1, 0, %p281;
	add.s32 	%r1207, %r1199, %r1198;
	selp.b32 	%r1208, 0, %r97, %p274;
	add.s32 	%r1209, %r98, %r1208;
	add.s32 	%r1210, %r1207, %r1200;
	selp.b32 	%r1211, 0, %r1209, %p275;
	add.s32 	%r1212, %r99, %r1211;
	add.s32 	%r1213, %r1210, %r1201;
	selp.b32 	%r1214, 0, %r1212, %p276;
	add.s32 	%r1215, %r100, %r1214;
	add.s32 	%r1216, %r1213, %r1202;
	selp.b32 	%r1217, 0, %r1215, %p277;
	add.s32 	%r1218, %r101, %r1217;
	add.s32 	%r1219, %r1216, %r1203;
	selp.b32 	%r1220, 0, %r1218, %p278;
	add.s32 	%r1221, %r102, %r1220;
	add.s32 	%r1222, %r1219, %r1204;
	selp.b32 	%r1223, 0, %r1221, %p279;
	add.s32 	%r1224, %r103, %r1223;
	add.s32 	%r1225, %r1222, %r1205;
	selp.b32 	%r1226, 0, %r1224, %p280;
	add.s32 	%r1227, %r104, %r1226;
	add.s32 	%r1139, %r1225, %r1206;
	selp.b32 	%r1228, 0, %r1227, %p281;
	add.s32 	%r1144, %r105, %r1228;
	mov.b32 	%r1195, 1;
	mov.b32 	%r1196, 0;
	mov.b32 	%r1197, -1;
	// begin inline asm
	shfl.sync.up.b32 %r1138, %r1139, %r1195, %r1196, %r1197;
	// end inline asm
	// begin inline asm
	shfl.sync.up.b32 %r1143, %r1144, %r1195, %r1196, %r1197;
	// end inline asm
	setp.eq.s32 	%p282, %r1139, 0;
	selp.b32 	%r1229, %r1143, 0, %p282;
	setp.lt.s32 	%p283, %r1124, 1;
	selp.b32 	%r1230, 0, %r1138, %p283;
	add.s32 	%r1149, %r1230, %r1139;
	selp.b32 	%r1231, 0, %r1229, %p283;
	add.s32 	%r1154, %r1231, %r1144;
	mov.b32 	%r1155, 2;
	// begin inline asm
	shfl.sync.up.b32 %r1148, %r1149, %r1155, %r1196, %r1197;
	// end inline asm
	// begin inline asm
	shfl.sync.up.b32 %r1153, %r1154, %r1155, %r1196, %r1197;
	// end inline asm
	setp.eq.s32 	%p284, %r1149, 0;
	selp.b32 	%r1232, %r1153, 0, %p284;
	setp.lt.s32 	%p285, %r1124, 2;
	selp.b32 	%r1233, 0, %r1148, %p285;
	add.s32 	%r1159, %r1233, %r1149;
	selp.b32 	%r1234, 0, %r1232, %p285;
	add.s32 	%r1164, %r1234, %r1154;
	mov.b32 	%r1165, 4;
	// begin inline asm
	shfl.sync.up.b32 %r1158, %r1159, %r1165, %r1196, %r1197;
	// end inline asm
	// begin inline asm
	shfl.sync.up.b32 %r1163, %r1164, %r1165, %r1196, %r1197;
	// end inline asm
	setp.eq.s32 	%p286, %r1159, 0;
	selp.b32 	%r1235, %r1163, 0, %p286;
	setp.lt.s32 	%p287, %r1124, 4;
	selp.b32 	%r1236, 0, %r1158, %p287;
	add.s32 	%r1169, %r1236, %r1159;
	selp.b32 	%r1237, 0, %r1235, %p287;
	add.s32 	%r1174, %r1237, %r1164;
	mov.b32 	%r1175, 8;
	// begin inline asm
	shfl.sync.up.b32 %r1168, %r1169, %r1175, %r1196, %r1197;
	// end inline asm
	// begin inline asm
	shfl.sync.up.b32 %r1173, %r1174, %r1175, %r1196, %r1197;
	// end inline asm
	setp.eq.s32 	%p288, %r1169, 0;
	selp.b32 	%r1238, %r1173, 0, %p288;
	setp.lt.s32 	%p289, %r1124, 8;
	selp.b32 	%r1239, 0, %r1168, %p289;
	add.s32 	%r1179, %r1239, %r1169;
	selp.b32 	%r1240, 0, %r1238, %p289;
	add.s32 	%r1184, %r1240, %r1174;
	mov.b32 	%r1185, 16;
	// begin inline asm
	shfl.sync.up.b32 %r1178, %r1179, %r1185, %r1196, %r1197;
	// end inline asm
	// begin inline asm
	shfl.sync.up.b32 %r1183, %r1184, %r1185, %r1196, %r1197;
	// end inline asm
	setp.eq.s32 	%p290, %r1179, 0;
	selp.b32 	%r1241, %r1183, 0, %p290;
	setp.lt.s32 	%p291, %r1124, 16;
	selp.b32 	%r1242, 0, %r1178, %p291;
	add.s32 	%r1189, %r1242, %r1179;
	selp.b32 	%r1243, 0, %r1241, %p291;
	add.s32 	%r1194, %r1243, %r1184;
	// begin inline asm
	shfl.sync.up.b32 %r1805, %r1189, %r1195, %r1196, %r1197;
	// end inline asm
	// begin inline asm
	shfl.sync.up.b32 %r1806, %r1194, %r1195, %r1196, %r1197;
	// end inline asm
	setp.ne.s32 	%p292, %r1124, 31;
	@%p292 bra 	$L__BB4_58;
	shl.b32 	%r1244, %r83, 3;
	mov.u32 	%r1245, _ZN6thrust24THRUST_300001_SM_1000_NS8cuda_cub4core6detail5shmemE;
	add.s32 	%r1246, %r1245, %r1244;
	st.shared.v2.u32 	[%r1246], {%r1189, %r1194};
$L__BB4_58:
	bar.sync 	0;
	ld.shared.v4.u32 	{%r1247, %r1248, %r1249, %r1250}, [_ZN6thrust24THRUST_300001_SM_1000_NS8cuda_cub4core6detail5shmemE];
	add.s32 	%r1251, %r1249, %r1247;
	setp.eq.s32 	%p293, %r1249, 0;
	selp.b32 	%r1252, %r1248, 0, %p293;
	add.s32 	%r1253, %r1252, %r1250;
	setp.eq.s32 	%p294, %r83, 2;
	selp.b32 	%r1254, %r1251, %r1247, %p294;
	selp.b32 	%r1255, %r1253, %r1248, %p294;
	ld.shared.v4.u32 	{%r1256, %r1257, %r1258, %r1259}, [_ZN6thrust24THRUST_300001_SM_1000_NS8cuda_cub4core6detail5shmemE+16];
	add.s32 	%r1260, %r1256, %r1251;
	setp.eq.s32 	%p295, %r1256, 0;
	selp.b32 	%r1261, %r1253, 0, %p295;
	add.s32 	%r1262, %r1261, %r1257;
	setp.eq.s32 	%p296, %r83, 3;
	selp.b32 	%r1263, %r1260, %r1254, %p296;
	selp.b32 	%r1264, %r1262, %r1255, %p296;
	add.s32 	%r1265, %r1258, %r1260;
	setp.eq.s32 	%p297, %r1258, 0;
	selp.b32 	%r1266, %r1262, 0, %p297;
	add.s32 	%r1267, %r1266, %r1259;
	setp.eq.s32 	%p298, %r83, 4;
	selp.b32 	%r1268, %r1265, %r1263, %p298;
	selp.b32 	%r1269, %r1267, %r1264, %p298;
	ld.shared.v4.u32 	{%r1270, %r1271, %r1272, %r1273}, [_ZN6thrust24THRUST_300001_SM_1000_NS8cuda_cub4core6detail5shmemE+32];
	add.s32 	%r1274, %r1270, %r1265;
	setp.eq.s32 	%p299, %r1270, 0;
	selp.b32 	%r1275, %r1267, 0, %p299;
	add.s32 	%r1276, %r1275, %r1271;
	setp.eq.s32 	%p300, %r83, 5;
	selp.b32 	%r1277, %r1274, %r1268, %p300;
	selp.b32 	%r1278, %r1276, %r1269, %p300;
	add.s32 	%r1279, %r1272, %r1274;
	setp.eq.s32 	%p301, %r1272, 0;
	selp.b32 	%r1280, %r1276, 0, %p301;
	add.s32 	%r1281, %r1280, %r1273;
	setp.eq.s32 	%p302, %r83, 6;
	selp.b32 	%r1282, %r1279, %r1277, %p302;
	selp.b32 	%r1283, %r1281, %r1278, %p302;
	ld.shared.v4.u32 	{%r1284, %r1285, %r1286, %r1287}, [_ZN6thrust24THRUST_300001_SM_1000_NS8cuda_cub4core6detail5shmemE+48];
	add.s32 	%r1288, %r1284, %r1279;
	setp.eq.s32 	%p303, %r1284, 0;
	selp.b32 	%r1289, %r1281, 0, %p303;
	add.s32 	%r1290, %r1289, %r1285;
	setp.eq.s32 	%p304, %r83, 7;
	selp.b32 	%r113, %r1288, %r1282, %p304;
	selp.b32 	%r114, %r1290, %r1283, %p304;
	add.s32 	%r115, %r1286, %r1288;
	setp.eq.s32 	%p305, %r1286, 0;
	selp.b32 	%r1291, %r1290, 0, %p305;
	add.s32 	%r116, %r1291, %r1287;
	setp.lt.u32 	%p306, %r1815, 32;
	@%p306 bra 	$L__BB4_60;
	setp.eq.s32 	%p307, %r1805, 0;
	selp.b32 	%r1292, %r114, 0, %p307;
	add.s32 	%r1293, %r1292, %r1806;
	setp.eq.s32 	%p308, %r1124, 0;
	selp.b32 	%r1294, 0, %r1805, %p308;
	add.s32 	%r1805, %r113, %r1294;
	selp.b32 	%r1806, %r114, %r1293, %p308;
	bra.uni 	$L__BB4_76;
$L__BB4_60:
	setp.ne.s32 	%p309, %r1815, 0;
	mul.wide.u32 	%rd184, %r2, 16;
	add.s64 	%rd17, %rd1, %rd184;
	@%p309 bra 	$L__BB4_62;
	st.shared.u32 	[_ZN6thrust24THRUST_300001_SM_1000_NS8cuda_cub4core6detail5shmemE+116], %r115;
	st.shared.u32 	[_ZN6thrust24THRUST_300001_SM_1000_NS8cuda_cub4core6detail5shmemE+120], %r116;
	mov.b64 	%rd186, {%r115, %r116};
	add.s64 	%rd185, %rd17, 512;
	mov.b64 	%rd187, 100;
	// begin inline asm
	st.relaxed.gpu.v2.u64 [%rd185], {%rd186, %rd187};
	// end inline asm
$L__BB4_62:
	mov.u32 	%r1295, %nctaid.x;
	setp.gt.u32 	%p310, %r1295, 499;
	@%p310 bra 	$L__BB4_64;
	membar.cta;
	bra.uni 	$L__BB4_65;
$L__BB4_64:
	mov.b32 	%r1296, 450;
	// begin inline asm
	nanosleep.u32 %r1296;
	// end inline asm
$L__BB4_65:
	mul.wide.u32 	%rd188, %r1815, 16;
	xor.b64  	%rd189, %rd188, -16;
	add.s64 	%rd190, %rd17, %rd189;
	add.s64 	%rd18, %rd190, 512;
$L__BB4_66:
	// begin inline asm
	ld.relaxed.gpu.v2.u64 {%rd191, %rd284}, [%rd18];
	// end inline asm
	setp.eq.s64 	%p311, %rd284, 99;
	mov.b32 	%r1297, -1;
	vote.sync.any.pred 	%p312, %p311, %r1297;
	@%p312 bra 	$L__BB4_66;
	mov.b64 	{%r1301, %r1306}, %rd191;
	setp.eq.s64 	%p313, %rd284, 101;
	mov.b32 	%r1349, -1;
	vote.sync.ballot.b32 	%r1350, %p313, %r1349;
	// begin inline asm
	mov.u32 %r1299, %lanemask_ge;
	// end inline asm
	and.b32  	%r1351, %r1350, %r1299;
	or.b32  	%r1352, %r1351, -2147483648;
	add.s32 	%r1353, %r1352, -1;
	not.b32 	%r1354, %r1352;
	and.b32  	%r1355, %r1354, %r1353;
	popc.b32 	%r1303, %r1355;
	mov.b32 	%r1307, 1;
	// begin inline asm
	shfl.sync.down.b32 %r1300, %r1301, %r1307, %r1303, %r1349;
	// end inline asm
	// begin inline asm
	shfl.sync.down.b32 %r1305, %r1306, %r1307, %r1303, %r1349;
	// end inline asm
	setp.lt.s32 	%p315, %r1124, %r1303;
	setp.eq.s32 	%p316, %r1301, 0;
	selp.b32 	%r1356, %r1300, 0, %p315;
	add.s32 	%r1311, %r1356, %r1301;
	selp.b32 	%r1357, %r1305, 0, %p316;
	selp.b32 	%r1358, %r1357, 0, %p315;
	add.s32 	%r1316, %r1358, %r1306;
	mov.b32 	%r1317, 2;
	// begin inline asm
	shfl.sync.down.b32 %r1310, %r1311, %r1317, %r1303, %r1349;
	// end inline asm
	// begin inline asm
	shfl.sync.down.b32 %r1315, %r1316, %r1317, %r1303, %r1349;
	// end inline asm
	add.s32 	%r1359, %r1124, 2;
	setp.gt.s32 	%p317, %r1359, %r1303;
	setp.eq.s32 	%p318, %r1311, 0;
	selp.b32 	%r1360, %r1315, 0, %p318;
	selp.b32 	%r1361, 0, %r1310, %p317;
	add.s32 	%r1321, %r1311, %r1361;
	selp.b32 	%r1362, 0, %r1360, %p317;
	add.s32 	%r1326, %r1362, %r1316;
	mov.b32 	%r1327, 4;
	// begin inline asm
	shfl.sync.down.b32 %r1320, %r1321, %r1327, %r1303, %r1349;
	// end inline asm
	// begin inline asm
	shfl.sync.down.b32 %r1325, %r1326, %r1327, %r1303, %r1349;
	// end inline asm
	add.s32 	%r1363, %r1124, 4;
	setp.gt.s32 	%p319, %r1363, %r1303;
	setp.eq.s32 	%p320, %r1321, 0;
	selp.b32 	%r1364, %r1325, 0, %p320;
	selp.b32 	%r1365, 0, %r1320, %p319;
	add.s32 	%r1331, %r1321, %r1365;
	selp.b32 	%r1366, 0, %r1364, %p319;
	add.s32 	%r1336, %r1326, %r1366;
	mov.b32 	%r1337, 8;
	// begin inline asm
	shfl.sync.down.b32 %r1330, %r1331, %r1337, %r1303, %r1349;
	// end inline asm
	// begin inline asm
	shfl.sync.down.b32 %r1335, %r1336, %r1337, %r1303, %r1349;
	// end inline asm
	add.s32 	%r1367, %r1124, 8;
	setp.gt.s32 	%p321, %r1367, %r1303;
	setp.eq.s32 	%p322, %r1331, 0;
	selp.b32 	%r1368, %r1335, 0, %p322;
	selp.b32 	%r1369, 0, %r1330, %p321;
	add.s32 	%r1341, %r1331, %r1369;
	selp.b32 	%r1370, 0, %r1368, %p321;
	add.s32 	%r1346, %r1336, %r1370;
	mov.b32 	%r1347, 16;
	// begin inline asm
	shfl.sync.down.b32 %r1340, %r1341, %r1347, %r1303, %r1349;
	// end inline asm
	// begin inline asm
	shfl.sync.down.b32 %r1345, %r1346, %r1347, %r1303, %r1349;
	// end inline asm
	add.s32 	%r1371, %r1124, 16;
	setp.gt.s32 	%p323, %r1371, %r1303;
	setp.eq.s32 	%p324, %r1341, 0;
	selp.b32 	%r1372, %r1345, 0, %p324;
	selp.b32 	%r1373, 0, %r1340, %p323;
	add.s32 	%r1802, %r1373, %r1341;
	selp.b32 	%r1374, 0, %r1372, %p323;
	add.s32 	%r1803, %r1346, %r1374;
	not.b32 	%r1375, %r1815;
	add.s32 	%r1804, %r2, %r1375;
	add.s64 	%rd21, %rd1, 512;
$L__BB4_68:
	setp.ne.s64 	%p325, %rd284, 101;
	mov.b32 	%r1376, -1;
	vote.sync.all.pred 	%p326, %p325, %r1376;
	not.pred 	%p327, %p326;
	@%p327 bra 	$L__BB4_72;
	mul.wide.s32 	%rd233, %r1804, 16;
	add.s64 	%rd234, %rd21, %rd233;
	add.s64 	%rd232, %rd234, -512;
$L__BB4_70:
	// begin inline asm
	ld.relaxed.gpu.v2.u64 {%rd230, %rd284}, [%rd232];
	// end inline asm
	setp.eq.s64 	%p365, %rd284, 99;
	mov.b32 	%r1459, -1;
	vote.sync.any.pred 	%p366, %p365, %r1459;
	@%p366 bra 	$L__BB4_70;
	mov.b64 	{%r1462, %r1467}, %rd230;
	setp.eq.s64 	%p367, %rd284, 101;
	mov.b32 	%r1510, -1;
	vote.sync.ballot.b32 	%r1511, %p367, %r1510;
	and.b32  	%r1512, %r1511, %r1299;
	or.b32  	%r1513, %r1512, -2147483648;
	add.s32 	%r1514, %r1513, -1;
	not.b32 	%r1515, %r1513;
	and.b32  	%r1516, %r1515, %r1514;
	popc.b32 	%r1464, %r1516;
	mov.b32 	%r1468, 1;
	// begin inline asm
	shfl.sync.down.b32 %r1461, %r1462, %r1468, %r1464, %r1510;
	// end inline asm
	// begin inline asm
	shfl.sync.down.b32 %r1466, %r1467, %r1468, %r1464, %r1510;
	// end inline asm
	setp.lt.s32 	%p369, %r1124, %r1464;
	setp.eq.s32 	%p370, %r1462, 0;
	selp.b32 	%r1517, %r1461, 0, %p369;
	add.s32 	%r1472, %r1517, %r1462;
	selp.b32 	%r1518, %r1466, 0, %p370;
	selp.b32 	%r1519, %r1518, 0, %p369;
	add.s32 	%r1477, %r1519, %r1467;
	mov.b32 	%r1478, 2;
	// begin inline asm
	shfl.sync.down.b32 %r1471, %r1472, %r1478, %r1464, %r1510;
	// end inline asm
	// begin inline asm
	shfl.sync.down.b32 %r1476, %r1477, %r1478, %r1464, %r1510;
	// end inline asm
	add.s32 	%r1520, %r1124, 2;
	setp.gt.s32 	%p371, %r1520, %r1464;
	setp.eq.s32 	%p372, %r1472, 0;
	selp.b32 	%r1521, %r1476, 0, %p372;
	selp.b32 	%r1522, 0, %r1471, %p371;
	add.s32 	%r1482, %r1472, %r1522;
	selp.b32 	%r1523, 0, %r1521, %p371;
	add.s32 	%r1487, %r1523, %r1477;
	mov.b32 	%r1488, 4;
	// begin inline asm
	shfl.sync.down.b32 %r1481, %r1482, %r1488, %r1464, %r1510;
	// end inline asm
	// begin inline asm
	shfl.sync.down.b32 %r1486, %r1487, %r1488, %r1464, %r1510;
	// end inline asm
	add.s32 	%r1524, %r1124, 4;
	setp.gt.s32 	%p373, %r1524, %r1464;
	setp.eq.s32 	%p374, %r1482, 0;
	selp.b32 	%r1525, %r1486, 0, %p374;
	selp.b32 	%r1526, 0, %r1481, %p373;
	add.s32 	%r1492, %r1482, %r1526;
	selp.b32 	%r1527, 0, %r1525, %p373;
	add.s32 	%r1497, %r1487, %r1527;
	mov.b32 	%r1498, 8;
	// begin inline asm
	shfl.sync.down.b32 %r1491, %r1492, %r1498, %r1464, %r1510;
	// end inline asm
	// begin inline asm
	shfl.sync.down.b32 %r1496, %r1497, %r1498, %r1464, %r1510;
	// end inline asm
	add.s32 	%r1528, %r1124, 8;
	setp.gt.s32 	%p375, %r1528, %r1464;
	setp.eq.s32 	%p376, %r1492, 0;
	selp.b32 	%r1529, %r1496, 0, %p376;
	selp.b32 	%r1530, 0, %r1491, %p375;
	add.s32 	%r1502, %r1492, %r1530;
	selp.b32 	%r1531, 0, %r1529, %p375;
	add.s32 	%r1507, %r1497, %r1531;
	mov.b32 	%r1508, 16;
	// begin inline asm
	shfl.sync.down.b32 %r1501, %r1502, %r1508, %r1464, %r1510;
	// end inline asm
	// begin inline asm
	shfl.sync.down.b32 %r1506, %r1507, %r1508, %r1464, %r1510;
	// end inline asm
	add.s32 	%r1532, %r1124, 16;
	setp.gt.s32 	%p377, %r1532, %r1464;
	setp.eq.s32 	%p378, %r1502, 0;
	selp.b32 	%r1533, %r1506, 0, %p378;
	selp.b32 	%r1534, 0, %r1501, %p377;
	selp.b32 	%r1535, 0, %r1533, %p377;
	add.s32 	%r1536, %r1507, %r1535;
	add.s32 	%r1537, %r1534, %r1802;
	add.s32 	%r126, %r1537, %r1502;
	setp.eq.s32 	%p379, %r1802, 0;
	selp.b32 	%r1538, %r1536, 0, %p379;
	add.s32 	%r1803, %r1538, %r1803;
	add.s32 	%r1804, %r1804, -32;
	mov.u32 	%r1802, %r126;
	bra.uni 	$L__BB4_68;
$L__BB4_72:
	@%p309 bra 	$L__BB4_74;
	add.s32 	%r1378, %r1802, %r115;
	setp.eq.s32 	%p329, %r115, 0;
	selp.b32 	%r1379, %r1803, 0, %p329;
	add.s32 	%r1380, %r1379, %r116;
	mov.b64 	%rd195, {%r1378, %r1380};
	add.s64 	%rd194, %rd17, 512;
	mov.b64 	%rd196, 101;
	// begin inline asm
	st.relaxed.gpu.v2.u64 [%rd194], {%rd195, %rd196};
	// end inline asm
	st.shared.u32 	[_ZN6thrust24THRUST_300001_SM_1000_NS8cuda_cub4core6detail5shmemE+100], %r1802;
	st.shared.v2.u32 	[_ZN6thrust24THRUST_300001_SM_1000_NS8cuda_cub4core6detail5shmemE+104], {%r1803, %r1378};
	st.shared.u32 	[_ZN6thrust24THRUST_300001_SM_1000_NS8cuda_cub4core6detail5shmemE+112], %r1380;
$L__BB4_74:
	setp.ne.s32 	%p330, %r1124, 0;
	@%p330 bra 	$L__BB4_76;
	st.shared.v2.u32 	[_ZN6thrust24THRUST_300001_SM_1000_NS8cuda_cub4core6detail5shmemE+72], {%r1802, %r1803};
	mov.u32 	%r1805, %r1802;
	mov.u32 	%r1806, %r1803;
$L__BB4_76:
	setp.eq.s32 	%p331, %r1815, 0;
	bar.sync 	0;
	@%p331 bra 	$L__BB4_78;
	ld.shared.v2.u32 	{%r1381, %r1382}, [_ZN6thrust24THRUST_300001_SM_1000_NS8cuda_cub4core6detail5shmemE+72];
	add.s32 	%r131, %r1381, %r1805;
	setp.eq.s32 	%p332, %r1805, 0;
	selp.b32 	%r1383, %r1382, 0, %p332;
	add.s32 	%r1806, %r1383, %r1806;
	mov.u32 	%r1805, %r131;
$L__BB4_78:
	setp.ne.s32 	%p333, %r92, %r93;
	setp.ne.s32 	%p334, %r91, %r92;
	setp.ne.s32 	%p335, %r90, %r91;
	setp.ne.s32 	%p336, %r89, %r90;
	setp.ne.s32 	%p337, %r88, %r89;
	setp.ne.s32 	%p338, %r87, %r88;
	setp.ne.s32 	%p339, %r86, %r87;
	setp.ne.s32 	%p340, %r1801, %r86;
	selp.u32 	%r1384, 1, 0, %p340;
	add.s32 	%r135, %r1805, %r1384;
	selp.b32 	%r1385, 0, %r1806, %p340;
	add.s32 	%r136, %r1385, %r97;
	selp.u32 	%r1386, 1, 0, %p339;
	add.s32 	%r1387, %r1386, %r1384;
	add.s32 	%r137, %r1387, %r1805;
	selp.b32 	%r1388, 0, %r136, %p339;
	add.s32 	%r138, %r98, %r1388;
	selp.u32 	%r1389, 1, 0, %p338;
	add.s32 	%r139, %r137, %r1389;
	selp.b32 	%r1390, 0, %r138, %p338;
	add.s32 	%r140, %r99, %r1390;
	selp.u32 	%r1391, 1, 0, %p337;
	add.s32 	%r141, %r139, %r1391;
	selp.b32 	%r1392, 0, %r140, %p337;
	add.s32 	%r142, %r100, %r1392;
	selp.u32 	%r1393, 1, 0, %p336;
	add.s32 	%r143, %r141, %r1393;
	selp.b32 	%r1394, 0, %r142, %p336;
	add.s32 	%r144, %r101, %r1394;
	selp.u32 	%r1395, 1, 0, %p335;
	add.s32 	%r145, %r143, %r1395;
	selp.b32 	%r1396, 0, %r144, %p335;
	add.s32 	%r146, %r102, %r1396;
	selp.u32 	%r1397, 1, 0, %p334;
	add.s32 	%r147, %r145, %r1397;
	selp.b32 	%r1398, 0, %r146, %p334;
	add.s32 	%r148, %r103, %r1398;
	selp.u32 	%r1399, 1, 0, %p333;
	add.s32 	%r149, %r147, %r1399;
	selp.b32 	%r1400, 0, %r148, %p333;
	add.s32 	%r150, %r104, %r1400;
	ld.shared.u32 	%r151, [_ZN6thrust24THRUST_300001_SM_1000_NS8cuda_cub4core6detail5shmemE+116];
	ld.shared.u32 	%r152, [_ZN6thrust24THRUST_300001_SM_1000_NS8cuda_cub4core6detail5shmemE+100];
	setp.lt.s32 	%p341, %r151, 257;
	@%p341 bra 	$L__BB4_104;
	setp.eq.s32 	%p351, %r1801, %r86;
	bar.sync 	0;
	@%p351 bra 	$L__BB4_81;
	sub.s32 	%r1401, %r1805, %r152;
	shl.b32 	%r1402, %r1401, 3;
	mov.u32 	%r1403, _ZN6thrust24THRUST_300001_SM_1000_NS8cuda_cub4core6detail5shmemE;
	add.s32 	%r1404, %r1403, %r1402;
	st.shared.v2.u32 	[%r1404], {%r1801, %r1806};
$L__BB4_81:
	setp.eq.s32 	%p352, %r86, %r87;
	@%p352 bra 	$L__BB4_83;
	sub.s32 	%r1405, %r135, %r152;
	shl.b32 	%r1406, %r1405, 3;
	mov.u32 	%r1407, _ZN6thrust24THRUST_300001_SM_1000_NS8cuda_cub4core6detail5shmemE;
	add.s32 	%r1408, %r1407, %r1406;
	st.shared.v2.u32 	[%r1408], {%r86, %r136};
$L__BB4_83:
	setp.eq.s32 	%p353, %r87, %r88;
	@%p353 bra 	$L__BB4_85;
	sub.s32 	%r1409, %r137, %r152;
	shl.b32 	%r1410, %r1409, 3;
	mov.u32 	%r1411, _ZN6thrust24THRUST_300001_SM_1000_NS8cuda_cub4core6detail5shmemE;
	add.s32 	%r1412, %r1411, %r1410;
	st.shared.v2.u32 	[%r1412], {%r87, %r138};
$L__BB4_85:
	setp.eq.s32 	%p354, %r88, %r89;
	@%p354 bra 	$L__BB4_87;
	sub.s32 	%r1413, %r139, %r152;
	shl.b32 	%r1414, %r1413, 3;
	mov.u32 	%r1415, _ZN6thrust24THRUST_300001_SM_1000_NS8cuda_cub4core6detail5shmemE;
	add.s32 	%r1416, %r1415, %r1414;
	st.shared.v2.u32 	[%r1416], {%r88, %r140};
$L__BB4_87:
	setp.eq.s32 	%p355, %r89, %r90;
	@%p355 bra 	$L__BB4_89;
	sub.s32 	%r1417, %r141, %r152;
	shl.b32 	%r1418, %r1417, 3;
	mov.u32 	%r1419, _ZN6thrust24THRUST_300001_SM_1000_NS8cuda_cub4core6detail5shmemE;
	add.s32 	%r1420, %r1419, %r1418;
	st.shared.v2.u32 	[%r1420], {%r89, %r142};
$L__BB4_89:
	setp.eq.s32 	%p356, %r90, %r91;
	@%p356 bra 	$L__BB4_91;
	sub.s32 	%r1421, %r143, %r152;
	shl.b32 	%r1422, %r1421, 3;
	mov.u32 	%r1423, _ZN6thrust24THRUST_300001_SM_1000_NS8cuda_cub4core6detail5shmemE;
	add.s32 	%r1424, %r1423, %r1422;
	st.shared.v2.u32 	[%r1424], {%r90, %r144};
$L__BB4_91:
	setp.eq.s32 	%p357, %r91, %r92;
	@%p357 bra 	$L__BB4_93;
	sub.s32 	%r1425, %r145, %r152;
	shl.b32 	%r1426, %r1425, 3;
	mov.u32 	%r1427, _ZN6thrust24THRUST_300001_SM_1000_NS8cuda_cub4core6detail5shmemE;
	add.s32 	%r1428, %r1427, %r1426;
	st.shared.v2.u32 	[%r1428], {%r91, %r146};
$L__BB4_93:
	setp.eq.s32 	%p358, %r92, %r93;
	@%p358 bra 	$L__BB4_95;
	sub.s32 	%r1429, %r147, %r152;
	shl.b32 	%r1430, %r1429, 3;
	mov.u32 	%r1431, _ZN6thrust24THRUST_300001_SM_1000_NS8cuda_cub4core6detail5shmemE;
	add.s32 	%r1432, %r1431, %r1430;
	st.shared.v2.u32 	[%r1432], {%r92, %r148};
$L__BB4_95:
	setp.eq.s32 	%p359, %r93, %r94;
	@%p359 bra 	$L__BB4_97;
	sub.s32 	%r1433, %r149, %r152;
	shl.b32 	%r1434, %r1433, 3;
	mov.u32 	%r1435, _ZN6thrust24THRUST_300001_SM_1000_NS8cuda_cub4core6detail5shmemE;
	add.s32 	%r1436, %r1435, %r1434;
	st.shared.v2.u32 	[%r1436], {%r93, %r150};
$L__BB4_97:
	bar.sync 	0;
	setp.ge.s32 	%p360, %r1815, %r151;
	@%p360 bra 	$L__BB4_286;
	not.b32 	%r1437, %r1815;
	add.s32 	%r153, %r151, %r1437;
	and.b32  	%r1438, %r153, 768;
	setp.eq.s32 	%p361, %r1438, 768;
	@%p361 bra 	$L__BB4_101;
	shr.u32 	%r1439, %r153, 8;
	add.s32 	%r1440, %r1439, 1;
	and.b32  	%r1441, %r1440, 3;
	shl.b32 	%r1442, %r1815, 3;
	mov.u32 	%r1443, _ZN6thrust24THRUST_300001_SM_1000_NS8cuda_cub4core6detail5shmemE;
	add.s32 	%r1811, %r1443, %r1442;
	add.s32 	%r1810, %r1815, %r152;
	neg.s32 	%r1809, %r1441;
	shl.b32 	%r1444, %r1440, 8;
	and.b32  	%r1445, %r1444, 768;
	add.s32 	%r1815, %r1815, %r1445;
$L__BB4_100:
	.pragma "nounroll";
	mul.wide.s32 	%rd224, %r1810, 4;
	add.s64 	%rd225, %rd4, %rd224;
	add.s64 	%rd226, %rd3, %rd224;
	ld.shared.v2.u32 	{%r1446, %r1447}, [%r1811];
	st.global.u32 	[%rd226], %r1446;
	st.global.u32 	[%rd225], %r1447;
	add.s32 	%r1811, %r1811, 2048;
	add.s32 	%r1810, %r1810, 256;
	add.s32 	%r1809, %r1809, 1;
	setp.ne.s32 	%p362, %r1809, 0;
	@%p362 bra 	$L__BB4_100;
$L__BB4_101:
	setp.lt.u32 	%p363, %r153, 768;
	@%p363 bra 	$L__BB4_286;
	add.s64 	%rd25, %rd3, 2048;
	add.s32 	%r1814, %r1815, %r152;
	add.s64 	%rd26, %rd4, 2048;
	shl.b32 	%r1448, %r1815, 3;
	mov.u32 	%r1449, _ZN6thrust24THRUST_300001_SM_1000_NS8cuda_cub4core6detail5shmemE;
	add.s32 	%r1450, %r1448, %r1449;
	add.s32 	%r1813, %r1450, 4096;
$L__BB4_103:
	mul.wide.s32 	%rd227, %r1814, 4;
	add.s64 	%rd228, %rd25, %rd227;
	add.s64 	%rd229, %rd26, %rd227;
	ld.shared.v2.u32 	{%r1451, %r1452}, [%r1813+-4096];
	st.global.u32 	[%rd228+-2048], %r1451;
	st.global.u32 	[%rd229+-2048], %r1452;
	ld.shared.v2.u32 	{%r1453, %r1454}, [%r1813+-2048];
	st.global.u32 	[%rd228+-1024], %r1453;
	st.global.u32 	[%rd229+-1024], %r1454;
	ld.shared.v2.u32 	{%r1455, %r1456}, [%r1813];
	st.global.u32 	[%rd228], %r1455;
	st.global.u32 	[%rd229], %r1456;
	ld.shared.v2.u32 	{%r1457, %r1458}, [%r1813+2048];
	st.global.u32 	[%rd228+1024], %r1457;
	st.global.u32 	[%rd229+1024], %r1458;
	add.s32 	%r1815, %r1815, 1024;
	add.s32 	%r1814, %r1814, 1024;
	add.s32 	%r1813, %r1813, 8192;
	setp.lt.s32 	%p364, %r1815, %r151;
	@%p364 bra 	$L__BB4_103;
	bra.uni 	$L__BB4_286;
$L__BB4_104:
	setp.eq.s32 	%p342, %r1801, %r86;
	@%p342 bra 	$L__BB4_106;
	mul.wide.s32 	%rd197, %r1805, 4;
	add.s64 	%rd198, %rd3, %rd197;
	st.global.u32 	[%rd198], %r1801;
	add.s64 	%rd199, %rd4, %rd197;
	st.global.u32 	[%rd199], %r1806;
$L__BB4_106:
	setp.eq.s32 	%p343, %r86, %r87;
	@%p343 bra 	$L__BB4_108;
	mul.wide.s32 	%rd200, %r135, 4;
	add.s64 	%rd201, %rd3, %rd200;
	st.global.u32 	[%rd201], %r86;
	add.s64 	%rd202, %rd4, %rd200;
	st.global.u32 	[%rd202], %r136;
$L__BB4_108:
	setp.eq.s32 	%p344, %r87, %r88;
	@%p344 bra 	$L__BB4_110;
	mul.wide.s32 	%rd203, %r137, 4;
	add.s64 	%rd204, %rd3, %rd203;
	st.global.u32 	[%rd204], %r87;
	add.s64 	%rd205, %rd4, %rd203;
	st.global.u32 	[%rd205], %r138;
$L__BB4_110:
	setp.eq.s32 	%p345, %r88, %r89;
	@%p345 bra 	$L__BB4_112;
	mul.wide.s32 	%rd206, %r139, 4;
	add.s64 	%rd207, %rd3, %rd206;
	st.global.u32 	[%rd207], %r88;
	add.s64 	%rd208, %rd4, %rd206;
	st.global.u32 	[%rd208], %r140;
$L__BB4_112:
	setp.eq.s32 	%p346, %r89, %r90;
	@%p346 bra 	$L__BB4_114;
	mul.wide.s32 	%rd209, %r141, 4;
	add.s64 	%rd210, %rd3, %rd209;
	st.global.u32 	[%rd210], %r89;
	add.s64 	%rd211, %rd4, %rd209;
	st.global.u32 	[%rd211], %r142;
$L__BB4_114:
	setp.eq.s32 	%p347, %r90, %r91;
	@%p347 bra 	$L__BB4_116;
	mul.wide.s32 	%rd212, %r143, 4;
	add.s64 	%rd213, %rd3, %rd212;
	st.global.u32 	[%rd213], %r90;
	add.s64 	%rd214, %rd4, %rd212;
	st.global.u32 	[%rd214], %r144;
$L__BB4_116:
	setp.eq.s32 	%p348, %r91, %r92;
	@%p348 bra 	$L__BB4_118;
	mul.wide.s32 	%rd215, %r145, 4;
	add.s64 	%rd216, %rd3, %rd215;
	st.global.u32 	[%rd216], %r91;
	add.s64 	%rd217, %rd4, %rd215;
	st.global.u32 	[%rd217], %r146;
$L__BB4_118:
	setp.eq.s32 	%p349, %r92, %r93;
	@%p349 bra 	$L__BB4_120;
	mul.wide.s32 	%rd218, %r147, 4;
	add.s64 	%rd219, %rd3, %rd218;
	st.global.u32 	[%rd219], %r92;
	add.s64 	%rd220, %rd4, %rd218;
	st.global.u32 	[%rd220], %r148;
$L__BB4_120:
	setp.eq.s32 	%p350, %r93, %r94;
	@%p350 bra 	$L__BB4_286;
	mul.wide.s32 	%rd221, %r149, 4;
	add.s64 	%rd222, %rd3, %rd221;
	st.global.u32 	[%rd222], %r93;
	add.s64 	%rd223, %rd4, %rd221;
	st.global.u32 	[%rd223], %r150;
	bra.uni 	$L__BB4_286;
$L__BB4_122:
	setp.lt.s32 	%p13, %r4, 1;
	@%p13 bra 	$L__BB4_286;
	setp.ne.s32 	%p14, %r2, 0;
	@%p14 bra 	$L__BB4_194;
	mul.wide.u32 	%rd125, %r3, 4;
	add.s64 	%rd124, %rd2, %rd125;
	// begin inline asm
	ld.global.nc.u32 %r1824, [%rd124];
	// end inline asm
	mov.u32 	%r174, %tid.x;
	and.b32  	%r839, %r174, 31;
	and.b32  	%r840, %r174, 992;
	mul.lo.s32 	%r841, %r840, 9;
	or.b32  	%r175, %r841, %r839;
	setp.ge.u32 	%p166, %r175, %r4;
	mov.u32 	%r1816, %r1824;
	@%p166 bra 	$L__BB4_126;
	mul.wide.u32 	%rd127, %r175, 4;
	add.s64 	%rd126, %rd124, %rd127;
	// begin inline asm
	ld.global.nc.u32 %r1816, [%rd126];
	// end inline asm
$L__BB4_126:
	add.s32 	%r843, %r175, 32;
	setp.ge.u32 	%p167, %r843, %r4;
	shl.b32 	%r844, %r175, 2;
	cvt.u64.u32 	%rd128, %r844;
	add.s64 	%rd28, %rd124, %rd128;
	mov.u32 	%r1817, %r1824;
	@%p167 bra 	$L__BB4_128;
	add.s64 	%rd129, %rd28, 128;
	// begin inline asm
	ld.global.nc.u32 %r1817, [%rd129];
	// end inline asm
$L__BB4_128:
	add.s32 	%r846, %r175, 64;
	setp.ge.u32 	%p168, %r846, %r4;
	mov.u32 	%r1818, %r1824;
	@%p168 bra 	$L__BB4_130;
	add.s64 	%rd130, %rd28, 256;
	// begin inline asm
	ld.global.nc.u32 %r1818, [%rd130];
	// end inline asm
$L__BB4_130:
	add.s32 	%r848, %r175, 96;
	setp.ge.u32 	%p169, %r848, %r4;
	mov.u32 	%r1819, %r1824;
	@%p169 bra 	$L__BB4_132;
	add.s64 	%rd131, %rd28, 384;
	// begin inline asm
	ld.global.nc.u32 %r1819, [%rd131];
	// end inline asm
$L__BB4_132:
	add.s32 	%r850, %r175, 128;
	setp.ge.u32 	%p170, %r850, %r4;
	mov.u32 	%r1820, %r1824;
	@%p170 bra 	$L__BB4_134;
	add.s64 	%rd132, %rd28, 512;
	// begin inline asm
	ld.global.nc.u32 %r1820, [%rd132];
	// end inline asm
$L__BB4_134:
	add.s32 	%r852, %r175, 160;
	setp.ge.u32 	%p171, %r852, %r4;
	mov.u32 	%r1821, %r1824;
	@%p171 bra 	$L__BB4_136;
	add.s64 	%rd133, %rd28, 640;
	// begin inline asm
	ld.global.nc.u32 %r1821, [%rd133];
	// end inline asm
$L__BB4_136:
	add.s32 	%r854, %r175, 192;
	setp.ge.u32 	%p172, %r854, %r4;
	mov.u32 	%r1822, %r1824;
	@%p172 bra 	$L__BB4_138;
	add.s64 	%rd134, %rd28, 768;
	// begin inline asm
	ld.global.nc.u32 %r1822, [%rd134];
	// end inline asm
$L__BB4_138:
	add.s32 	%r856, %r175, 224;
	setp.ge.u32 	%p173, %r856, %r4;
	mov.u32 	%r1823, %r1824;
	@%p173 bra 	$L__BB4_140;
	add.s64 	%rd135, %rd28, 896;
	// begin inline asm
	ld.global.nc.u32 %r1823, [%rd135];
	// end inline asm
$L__BB4_140:
	add.s32 	%r858, %r175, 256;
	setp.ge.u32 	%p174, %r858, %r4;
	@%p174 bra 	$L__BB4_142;
	add.s64 	%rd136, %rd28, 1024;
	// begin inline asm
	ld.global.nc.u32 %r1824, [%rd136];
	// end inline asm
$L__BB4_142:
	// begin inline asm
	mov.u32 %r860, %laneid;
	// end inline asm
	shr.u32 	%r195, %r174, 5;
	mad.lo.s32 	%r863, %r195, 288, %r860;
	shl.b32 	%r864, %r863, 2;
	mov.u32 	%r865, _ZN6thrust24THRUST_300001_SM_1000_NS8cuda_cub4core6detail5shmemE;
	add.s32 	%r866, %r865, %r864;
	st.shared.u32 	[%r866], %r1816;
	st.shared.u32 	[%r866+128], %r1817;
	st.shared.u32 	[%r866+256], %r1818;
	st.shared.u32 	[%r866+384], %r1819;
	st.shared.u32 	[%r866+512], %r1820;
	st.shared.u32 	[%r866+640], %r1821;
	st.shared.u32 	[%r866+768], %r1822;
	st.shared.u32 	[%r866+896], %r1823;
	st.shared.u32 	[%r866+1024], %r1824;
	bar.warp.sync 	-1;
	shl.b32 	%r867, %r860, 5;
	add.s32 	%r868, %r866, %r867;
	ld.shared.u32 	%r196, [%r868];
	ld.shared.u32 	%r197, [%r868+4];
	ld.shared.u32 	%r198, [%r868+8];
	ld.shared.u32 	%r199, [%r868+12];
	ld.shared.u32 	%r200, [%r868+16];
	ld.shared.u32 	%r201, [%r868+20];
	ld.shared.u32 	%r202, [%r868+24];
	ld.shared.u32 	%r203, [%r868+28];
	ld.shared.u32 	%r204, [%r868+32];
	bar.sync 	0;
	st.shared.u32 	[%r866], %r1;
	st.shared.u32 	[%r866+128], %r1;
	st.shared.u32 	[%r866+256], %r1;
	st.shared.u32 	[%r866+384], %r1;
	st.shared.u32 	[%r866+512], %r1;
	st.shared.u32 	[%r866+640], %r1;
	st.shared.u32 	[%r866+768], %r1;
	st.shared.u32 	[%r866+896], %r1;
	st.shared.u32 	[%r866+1024], %r1;
	bar.warp.sync 	-1;
	ld.shared.u32 	%r205, [%r868];
	ld.shared.u32 	%r206, [%r868+4];
	ld.shared.u32 	%r207, [%r868+8];
	ld.shared.u32 	%r208, [%r868+12];
	ld.shared.u32 	%r209, [%r868+16];
	ld.shared.u32 	%r210, [%r868+20];
	ld.shared.u32 	%r211, [%r868+24];
	ld.shared.u32 	%r212, [%r868+28];
	ld.shared.u32 	%r213, [%r868+32];
	bar.sync 	0;
	shl.b32 	%r869, %r174, 2;
	add.s32 	%r870, %r865, %r869;
	add.s32 	%r214, %r870, 1148;
	st.shared.u32 	[%r870+1148], %r204;
	bar.sync 	0;
	setp.eq.s32 	%p175, %r174, 0;
	mov.b32 	%r1826, 1;
	@%p175 bra 	$L__BB4_144;
	ld.shared.u32 	%r1825, [%r214+-4];
	setp.ne.s32 	%p176, %r1825, %r196;
	selp.u32 	%r1826, 1, 0, %p176;
$L__BB4_144:
	setp.eq.s32 	%p177, %r174, 0;
	setp.ne.s32 	%p178, %r196, %r197;
	setp.ne.s32 	%p179, %r197, %r198;
	setp.ne.s32 	%p180, %r198, %r199;
	setp.ne.s32 	%p181, %r199, %r200;
	setp.ne.s32 	%p182, %r200, %r201;
	setp.ne.s32 	%p183, %r201, %r202;
	setp.ne.s32 	%p184, %r202, %r203;
	setp.ne.s32 	%p185, %r203, %r204;
	mul.lo.s32 	%r931, %r174, 9;
	setp.eq.s32 	%p186, %r931, %r4;
	selp.u32 	%r932, 1, 0, %p186;
	selp.b32 	%r933, %r932, %r1826, %p186;
	selp.b32 	%r219, %r932, %r933, %p177;
	add.s32 	%r934, %r931, 1;
	setp.eq.s32 	%p187, %r934, %r4;
	or.pred  	%p188, %p187, %p178;
	selp.u32 	%r935, 1, 0, %p188;
	add.s32 	%r936, %r931, 2;
	setp.eq.s32 	%p189, %r936, %r4;
	or.pred  	%p1, %p189, %p179;
	selp.u32 	%r937, 1, 0, %p1;
	add.s32 	%r938, %r931, 3;
	setp.eq.s32 	%p190, %r938, %r4;
	or.pred  	%p2, %p190, %p180;
	selp.u32 	%r939, 1, 0, %p2;
	add.s32 	%r940, %r931, 4;
	setp.eq.s32 	%p191, %r940, %r4;
	or.pred  	%p192, %p191, %p181;
	selp.u32 	%r941, 1, 0, %p192;
	add.s32 	%r942, %r931, 5;
	setp.eq.s32 	%p193, %r942, %r4;
	or.pred  	%p3, %p193, %p182;
	selp.u32 	%r943, 1, 0, %p3;
	add.s32 	%r944, %r931, 6;
	setp.eq.s32 	%p194, %r944, %r4;
	or.pred  	%p4, %p194, %p183;
	selp.u32 	%r945, 1, 0, %p4;
	add.s32 	%r946, %r931, 7;
	setp.eq.s32 	%p195, %r946, %r4;
	or.pred  	%p5, %p195, %p184;
	selp.u32 	%r947, 1, 0, %p5;
	add.s32 	%r948, %r931, 8;
	setp.eq.s32 	%p196, %r948, %r4;
	or.pred  	%p197, %p196, %p185;
	selp.u32 	%r949, 1, 0, %p197;
	add.s32 	%r950, %r219, %r935;
	selp.b32 	%r951, 0, %r205, %p188;
	add.s32 	%r952, %r206, %r951;
	add.s32 	%r953, %r950, %r937;
	selp.b32 	%r954, 0, %r952, %p1;
	add.s32 	%r955, %r207, %r954;
	add.s32 	%r956, %r953, %r939;
	selp.b32 	%r957, 0, %r955, %p2;
	add.s32 	%r958, %r208, %r957;
	add.s32 	%r959, %r956, %r941;
	selp.b32 	%r960, 0, %r958, %p192;
	add.s32 	%r961, %r209, %r960;
	add.s32 	%r962, %r959, %r943;
	selp.b32 	%r963, 0, %r961, %p3;
	add.s32 	%r964, %r210, %r963;
	add.s32 	%r965, %r962, %r945;
	selp.b32 	%r966, 0, %r964, %p4;
	add.s32 	%r967, %r211, %r966;
	add.s32 	%r968, %r965, %r947;
	selp.b32 	%r969, 0, %r967, %p5;
	add.s32 	%r970, %r212, %r969;
	add.s32 	%r872, %r968, %r949;
	selp.b32 	%r971, 0, %r970, %p197;
	add.s32 	%r877, %r213, %r971;
	mov.b32 	%r928, 1;
	mov.b32 	%r929, 0;
	mov.b32 	%r930, -1;
	// begin inline asm
	shfl.sync.up.b32 %r871, %r872, %r928, %r929, %r930;
	// end inline asm
	// begin inline asm
	shfl.sync.up.b32 %r876, %r877, %r928, %r929, %r930;
	// end inline asm
	setp.eq.s32 	%p198, %r872, 0;
	selp.b32 	%r972, %r876, 0, %p198;
	setp.lt.s32 	%p199, %r860, 1;
	selp.b32 	%r973, 0, %r871, %p199;
	add.s32 	%r882, %r973, %r872;
	selp.b32 	%r974, 0, %r972, %p199;
	add.s32 	%r887, %r974, %r877;
	mov.b32 	%r888, 2;
	// begin inline asm
	shfl.sync.up.b32 %r881, %r882, %r888, %r929, %r930;
	// end inline asm
	// begin inline asm
	shfl.sync.up.b32 %r886, %r887, %r888, %r929, %r930;
	// end inline asm
	setp.eq.s32 	%p200, %r882, 0;
	selp.b32 	%r975, %r886, 0, %p200;
	setp.lt.s32 	%p201, %r860, 2;
	selp.b32 	%r976, 0, %r881, %p201;
	add.s32 	%r892, %r976, %r882;
	selp.b32 	%r977, 0, %r975, %p201;
	add.s32 	%r897, %r977, %r887;
	mov.b32 	%r898, 4;
	// begin inline asm
	shfl.sync.up.b32 %r891, %r892, %r898, %r929, %r930;
	// end inline asm
	// begin inline asm
	shfl.sync.up.b32 %r896, %r897, %r898, %r929, %r930;
	// end inline asm
	setp.eq.s32 	%p202, %r892, 0;
	selp.b32 	%r978, %r896, 0, %p202;
	setp.lt.s32 	%p203, %r860, 4;
	selp.b32 	%r979, 0, %r891, %p203;
	add.s32 	%r902, %r979, %r892;
	selp.b32 	%r980, 0, %r978, %p203;
	add.s32 	%r907, %r980, %r897;
	mov.b32 	%r908, 8;
	// begin inline asm
	shfl.sync.up.b32 %r901, %r902, %r908, %r929, %r930;
	// end inline asm
	// begin inline asm
	shfl.sync.up.b32 %r906, %r907, %r908, %r929, %r930;
	// end inline asm
	setp.eq.s32 	%p204, %r902, 0;
	selp.b32 	%r981, %r906, 0, %p204;
	setp.lt.s32 	%p205, %r860, 8;
	selp.b32 	%r982, 0, %r901, %p205;
	add.s32 	%r912, %r982, %r902;
	selp.b32 	%r983, 0, %r981, %p205;
	add.s32 	%r917, %r983, %r907;
	mov.b32 	%r918, 16;
	// begin inline asm
	shfl.sync.up.b32 %r911, %r912, %r918, %r929, %r930;
	// end inline asm
	// begin inline asm
	shfl.sync.up.b32 %r916, %r917, %r918, %r929, %r930;
	// end inline asm
	setp.eq.s32 	%p206, %r912, 0;
	selp.b32 	%r984, %r916, 0, %p206;
	setp.lt.s32 	%p207, %r860, 16;
	selp.b32 	%r985, 0, %r911, %p207;
	add.s32 	%r922, %r985, %r912;
	selp.b32 	%r986, 0, %r984, %p207;
	add.s32 	%r927, %r986, %r917;
	// begin inline asm
	shfl.sync.up.b32 %r921, %r922, %r928, %r929, %r930;
	// end inline asm
	// begin inline asm
	shfl.sync.up.b32 %r926, %r927, %r928, %r929, %r930;
	// end inline asm
	setp.ne.s32 	%p208, %r860, 31;
	@%p208 bra 	$L__BB4_146;
	shl.b32 	%r987, %r195, 3;
	mov.u32 	%r988, _ZN6thrust24THRUST_300001_SM_1000_NS8cuda_cub4core6detail5shmemE;
	add.s32 	%r989, %r988, %r987;
	st.shared.v2.u32 	[%r989], {%r922, %r927};
$L__BB4_146:
	bar.sync 	0;
	ld.shared.v4.u32 	{%r224, %r990, %r225, %r991}, [_ZN6thrust24THRUST_300001_SM_1000_NS8cuda_cub4core6detail5shmemE];
	add.s32 	%r992, %r225, %r224;
	setp.eq.s32 	%p209, %r225, 0;
	selp.b32 	%r993, %r990, 0, %p209;
	add.s32 	%r994, %r993, %r991;
	setp.eq.s32 	%p210, %r195, 2;
	selp.b32 	%r995, %r992, %r224, %p210;
	selp.b32 	%r996, %r994, %r990, %p210;
	ld.shared.v4.u32 	{%r226, %r997, %r227, %r998}, [_ZN6thrust24THRUST_300001_SM_1000_NS8cuda_cub4core6detail5shmemE+16];
	add.s32 	%r999, %r226, %r992;
	setp.eq.s32 	%p211, %r226, 0;
	selp.b32 	%r1000, %r994, 0, %p211;
	add.s32 	%r1001, %r1000, %r997;
	setp.eq.s32 	%p212, %r195, 3;
	selp.b32 	%r1002, %r999, %r995, %p212;
	selp.b32 	%r1003, %r1001, %r996, %p212;
	add.s32 	%r1004, %r227, %r999;
	setp.eq.s32 	%p213, %r227, 0;
	selp.b32 	%r1005, %r1001, 0, %p213;
	add.s32 	%r1006, %r1005, %r998;
	setp.eq.s32 	%p214, %r195, 4;
	selp.b32 	%r1007, %r1004, %r1002, %p214;
	selp.b32 	%r1008, %r1006, %r1003, %p214;
	ld.shared.v4.u32 	{%r228, %r1009, %r229, %r1010}, [_ZN6thrust24THRUST_300001_SM_1000_NS8cuda_cub4core6detail5shmemE+32];
	add.s32 	%r1011, %r228, %r1004;
	setp.eq.s32 	%p215, %r228, 0;
	selp.b32 	%r1012, %r1006, 0, %p215;
	add.s32 	%r1013, %r1012, %r1009;
	setp.eq.s32 	%p216, %r195, 5;
	selp.b32 	%r1014, %r1011, %r1007, %p216;
	selp.b32 	%r1015, %r1013, %r1008, %p216;
	add.s32 	%r1016, %r229, %r1011;
	setp.eq.s32 	%p217, %r229, 0;
	selp.b32 	%r1017, %r1013, 0, %p217;
	add.s32 	%r1018, %r1017, %r1010;
	setp.eq.s32 	%p218, %r195, 6;
	selp.b32 	%r1019, %r1016, %r1014, %p218;
	selp.b32 	%r1020, %r1018, %r1015, %p218;
	ld.shared.v4.u32 	{%r230, %r1021, %r231, %r1022}, [_ZN6thrust24THRUST_300001_SM_1000_NS8cuda_cub4core6detail5shmemE+48];
	add.s32 	%r1023, %r230, %r1016;
	setp.eq.s32 	%p219, %r230, 0;
	selp.b32 	%r1024, %r1018, 0, %p219;
	add.s32 	%r1025, %r1024, %r1021;
	setp.eq.s32 	%p220, %r195, 7;
	selp.b32 	%r1026, %r1023, %r1019, %p220;
	selp.b32 	%r1027, %r1025, %r1020, %p220;
	add.s32 	%r1832, %r231, %r1023;
	setp.eq.s32 	%p221, %r231, 0;
	selp.b32 	%r1028, %r1025, 0, %p221;
	add.s32 	%r233, %r1028, %r1022;
	setp.lt.u32 	%p222, %r174, 32;
	selp.b32 	%r1029, 0, %r1026, %p222;
	selp.b32 	%r1030, 0, %r1027, %p222;
	setp.eq.s32 	%p223, %r921, 0;
	selp.b32 	%r1031, %r1030, 0, %p223;
	add.s32 	%r1032, %r1031, %r926;
	setp.eq.s32 	%p224, %r860, 0;
	selp.b32 	%r1033, 0, %r921, %p224;
	add.s32 	%r234, %r1029, %r1033;
	selp.b32 	%r235, %r1030, %r1032, %p224;
	add.s32 	%r236, %r234, %r219;
	setp.eq.s32 	%p225, %r219, 0;
	selp.b32 	%r1034, %r235, 0, %p225;
	add.s32 	%r237, %r1034, %r205;
	mul.lo.s32 	%r1035, %r174, 9;
	add.s32 	%r1036, %r1035, 1;
	setp.eq.s32 	%p226, %r1036, %r4;
	setp.ne.s32 	%p227, %r196, %r197;
	or.pred  	%p228, %p226, %p227;
	selp.u32 	%r1037, 1, 0, %p228;
	add.s32 	%r1038, %r219, %r1037;
	add.s32 	%r238, %r1038, %r234;
	selp.b32 	%r1039, 0, %r237, %p228;
	add.s32 	%r239, %r206, %r1039;
	selp.u32 	%r1040, 1, 0, %p1;
	add.s32 	%r240, %r238, %r1040;
	selp.b32 	%r1041, 0, %r239, %p1;
	add.s32 	%r241, %r207, %r1041;
	selp.u32 	%r1042, 1, 0, %p2;
	add.s32 	%r242, %r240, %r1042;
	selp.b32 	%r1043, 0, %r241, %p2;
	add.s32 	%r243, %r208, %r1043;
	add.s32 	%r1044, %r1035, 4;
	setp.eq.s32 	%p229, %r1044, %r4;
	setp.ne.s32 	%p230, %r199, %r200;
	or.pred  	%p231, %p229, %p230;
	selp.u32 	%r1045, 1, 0, %p231;
	add.s32 	%r244, %r242, %r1045;
	selp.b32 	%r1046, 0, %r243, %p231;
	add.s32 	%r245, %r209, %r1046;
	selp.u32 	%r1047, 1, 0, %p3;
	add.s32 	%r246, %r244, %r1047;
	selp.b32 	%r1048, 0, %r245, %p3;
	add.s32 	%r247, %r210, %r1048;
	selp.u32 	%r1049, 1, 0, %p4;
	add.s32 	%r248, %r246, %r1049;
	selp.b32 	%r1050, 0, %r247, %p4;
	add.s32 	%r249, %r211, %r1050;
	selp.u32 	%r1051, 1, 0, %p5;
	add.s32 	%r250, %r248, %r1051;
	selp.b32 	%r1052, 0, %r249, %p5;
	add.s32 	%r251, %r212, %r1052;
	setp.lt.s32 	%p232, %r1832, 257;
	@%p232 bra 	$L__BB4_172;
	bar.sync 	0;
	@%p225 bra 	$L__BB4_149;
	shl.b32 	%r1056, %r234, 3;
	mov.u32 	%r1057, _ZN6thrust24THRUST_300001_SM_1000_NS8cuda_cub4core6detail5shmemE;
	add.s32 	%r1058, %r1057, %r1056;
	st.shared.v2.u32 	[%r1058], {%r1825, %r235};
$L__BB4_149:
	mad.lo.s32 	%r1059, %r174, 9, 1;
	setp.ne.s32 	%p249, %r1059, %r4;
	setp.eq.s32 	%p250, %r196, %r197;
	and.pred  	%p251, %p249, %p250;
	@%p251 bra 	$L__BB4_151;
	shl.b32 	%r1060, %r236, 3;
	mov.u32 	%r1061, _ZN6thrust24THRUST_300001_SM_1000_NS8cuda_cub4core6detail5shmemE;
	add.s32 	%r1062, %r1061, %r1060;
	st.shared.v2.u32 	[%r1062], {%r196, %r237};
$L__BB4_151:
	not.pred 	%p252, %p1;
	@%p252 bra 	$L__BB4_153;
	shl.b32 	%r1063, %r238, 3;
	mov.u32 	%r1064, _ZN6thrust24THRUST_300001_SM_1000_NS8cuda_cub4core6detail5shmemE;
	add.s32 	%r1065, %r1064, %r1063;
	st.shared.v2.u32 	[%r1065], {%r197, %r239};
$L__BB4_153:
	not.pred 	%p253, %p2;
	@%p253 bra 	$L__BB4_155;
	shl.b32 	%r1066, %r240, 3;
	mov.u32 	%r1067, _ZN6thrust24THRUST_300001_SM_1000_NS8cuda_cub4core6detail5shmemE;
	add.s32 	%r1068, %r1067, %r1066;
	st.shared.v2.u32 	[%r1068], {%r198, %r241};
$L__BB4_155:
	mad.lo.s32 	%r1069, %r174, 9, 4;
	setp.ne.s32 	%p254, %r1069, %r4;
	setp.eq.s32 	%p255, %r199, %r200;
	and.pred  	%p256, %p254, %p255;
	@%p256 bra 	$L__BB4_157;
	shl.b32 	%r1070, %r242, 3;
	mov.u32 	%r1071, _ZN6thrust24THRUST_300001_SM_1000_NS8cuda_cub4core6detail5shmemE;
	add.s32 	%r1072, %r1071, %r1070;
	st.shared.v2.u32 	[%r1072], {%r199, %r243};
$L__BB4_157:
	not.pred 	%p257, %p3;
	@%p257 bra 	$L__BB4_159;
	shl.b32 	%r1073, %r244, 3;
	mov.u32 	%r1074, _ZN6thrust24THRUST_300001_SM_1000_NS8cuda_cub4core6detail5shmemE;
	add.s32 	%r1075, %r1074, %r1073;
	st.shared.v2.u32 	[%r1075], {%r200, %r245};
$L__BB4_159:
	not.pred 	%p258, %p4;
	@%p258 bra 	$L__BB4_161;
	shl.b32 	%r1076, %r246, 3;
	mov.u32 	%r1077, _ZN6thrust24THRUST_300001_SM_1000_NS8cuda_cub4core6detail5shmemE;
	add.s32 	%r1078, %r1077, %r1076;
	st.shared.v2.u32 	[%r1078], {%r201, %r247};
$L__BB4_161:
	not.pred 	%p259, %p5;
	@%p259 bra 	$L__BB4_163;
	shl.b32 	%r1079, %r248, 3;
	mov.u32 	%r1080, _ZN6thrust24THRUST_300001_SM_1000_NS8cuda_cub4core6detail5shmemE;
	add.s32 	%r1081, %r1080, %r1079;
	st.shared.v2.u32 	[%r1081], {%r202, %r249};
$L__BB4_163:
	mad.lo.s32 	%r1082, %r174, 9, 8;
	setp.ne.s32 	%p260, %r1082, %r4;
	setp.eq.s32 	%p261, %r203, %r204;
	and.pred  	%p262, %p260, %p261;
	@%p262 bra 	$L__BB4_165;
	shl.b32 	%r1083, %r250, 3;
	mov.u32 	%r1084, _ZN6thrust24THRUST_300001_SM_1000_NS8cuda_cub4core6detail5shmemE;
	add.s32 	%r1085, %r1084, %r1083;
	st.shared.v2.u32 	[%r1085], {%r203, %r251};
$L__BB4_165:
	bar.sync 	0;
	setp.ge.u32 	%p263, %r174, %r1832;
	@%p263 bra 	$L__BB4_190;
	add.s32 	%r1086, %r225, %r226;
	add.s32 	%r1087, %r1086, %r227;
	add.s32 	%r1088, %r1087, %r228;
	add.s32 	%r1089, %r1088, %r229;
	add.s32 	%r1090, %r1089, %r230;
	add.s32 	%r1091, %r1090, %r231;
	add.s32 	%r1092, %r1091, %r224;
	not.b32 	%r1093, %r174;
	add.s32 	%r252, %r1092, %r1093;
	and.b32  	%r1094, %r252, 768;
	setp.eq.s32 	%p264, %r1094, 768;
	mov.u32 	%r1831, %r174;
	@%p264 bra 	$L__BB4_169;
	shr.u32 	%r1095, %r252, 8;
	add.s32 	%r1096, %r1095, 1;
	and.b32  	%r1097, %r1096, 3;
	mul.wide.u32 	%rd164, %r174, 4;
	add.s64 	%rd286, %rd4, %rd164;
	add.s64 	%rd285, %rd3, %rd164;
	shl.b32 	%r1098, %r174, 3;
	mov.u32 	%r1099, _ZN6thrust24THRUST_300001_SM_1000_NS8cuda_cub4core6detail5shmemE;
	add.s32 	%r1828, %r1099, %r1098;
	neg.s32 	%r1827, %r1097;
	shl.b32 	%r1100, %r1096, 8;
	and.b32  	%r1101, %r1100, 768;
	add.s32 	%r1831, %r174, %r1101;
$L__BB4_168:
	.pragma "nounroll";
	ld.shared.v2.u32 	{%r1102, %r1103}, [%r1828];
	st.global.u32 	[%rd285], %r1102;
	st.global.u32 	[%rd286], %r1103;
	add.s64 	%rd286, %rd286, 1024;
	add.s64 	%rd285, %rd285, 1024;
	add.s32 	%r1828, %r1828, 2048;
	add.s32 	%r1827, %r1827, 1;
	setp.ne.s32 	%p265, %r1827, 0;
	@%p265 bra 	$L__BB4_168;
$L__BB4_169:
	setp.lt.u32 	%p266, %r252, 768;
	@%p266 bra 	$L__BB4_190;
	mul.wide.u32 	%rd165, %r1831, 4;
	add.s64 	%rd166, %rd165, 2048;
	add.s64 	%rd288, %rd3, %rd166;
	add.s64 	%rd287, %rd4, %rd166;
	shl.b32 	%r1104, %r1831, 3;
	mov.u32 	%r1105, _ZN6thrust24THRUST_300001_SM_1000_NS8cuda_cub4core6detail5shmemE;
	add.s32 	%r1106, %r1104, %r1105;
	add.s32 	%r1830, %r1106, 4096;
$L__BB4_171:
	ld.shared.v2.u32 	{%r1107, %r1108}, [%r1830+-4096];
	st.global.u32 	[%rd288+-2048], %r1107;
	st.global.u32 	[%rd287+-2048], %r1108;
	ld.shared.v2.u32 	{%r1109, %r1110}, [%r1830+-2048];
	st.global.u32 	[%rd288+-1024], %r1109;
	st.global.u32 	[%rd287+-1024], %r1110;
	ld.shared.v2.u32 	{%r1111, %r1112}, [%r1830];
	st.global.u32 	[%rd288], %r1111;
	st.global.u32 	[%rd287], %r1112;
	ld.shared.v2.u32 	{%r1113, %r1114}, [%r1830+2048];
	st.global.u32 	[%rd288+1024], %r1113;
	st.global.u32 	[%rd287+1024], %r1114;
	add.s32 	%r1831, %r1831, 1024;
	add.s64 	%rd288, %rd288, 4096;
	add.s64 	%rd287, %rd287, 4096;
	add.s32 	%r1830, %r1830, 8192;
	setp.lt.s32 	%p267, %r1831, %r1832;
	@%p267 bra 	$L__BB4_171;
	bra.uni 	$L__BB4_190;
$L__BB4_172:
	@%p225 bra 	$L__BB4_174;
	mul.wide.s32 	%rd137, %r234, 4;
	add.s64 	%rd138, %rd3, %rd137;
	st.global.u32 	[%rd138], %r1825;
	add.s64 	%rd139, %rd4, %rd137;
	st.global.u32 	[%rd139], %r235;
$L__BB4_174:
	mad.lo.s32 	%r1053, %r174, 9, 1;
	setp.ne.s32 	%p234, %r1053, %r4;
	setp.eq.s32 	%p235, %r196, %r197;
	and.pred  	%p236, %p234, %p235;
	@%p236 bra 	$L__BB4_176;
	mul.wide.s32 	%rd140, %r236, 4;
	add.s64 	%rd141, %rd3, %rd140;
	st.global.u32 	[%rd141], %r196;
	add.s64 	%rd142, %rd4, %rd140;
	st.global.u32 	[%rd142], %r237;
$L__BB4_176:
	not.pred 	%p237, %p1;
	@%p237 bra 	$L__BB4_178;
	mul.wide.s32 	%rd143, %r238, 4;
	add.s64 	%rd144, %rd3, %rd143;
	st.global.u32 	[%rd144], %r197;
	add.s64 	%rd145, %rd4, %rd143;
	st.global.u32 	[%rd145], %r239;
$L__BB4_178:
	not.pred 	%p238, %p2;
	@%p238 bra 	$L__BB4_180;
	mul.wide.s32 	%rd146, %r240, 4;
	add.s64 	%rd147, %rd3, %rd146;
	st.global.u32 	[%rd147], %r198;
	add.s64 	%rd148, %rd4, %rd146;
	st.global.u32 	[%rd148], %r241;
$L__BB4_180:
	mad.lo.s32 	%r1054, %r174, 9, 4;
	setp.ne.s32 	%p239, %r1054, %r4;
	setp.eq.s32 	%p240, %r199, %r200;
	and.pred  	%p241, %p239, %p240;
	@%p241 bra 	$L__BB4_182;
	mul.wide.s32 	%rd149, %r242, 4;
	add.s64 	%rd150, %rd3, %rd149;
	st.global.u32 	[%rd150], %r199;
	add.s64 	%rd151, %rd4, %rd149;
	st.global.u32 	[%rd151], %r243;
$L__BB4_182:
	not.pred 	%p242, %p3;
	@%p242 bra 	$L__BB4_184;
	mul.wide.s32 	%rd152, %r244, 4;
	add.s64 	%rd153, %rd3, %rd152;
	st.global.u32 	[%rd153], %r200;
	add.s64 	%rd154, %rd4, %rd152;
	st.global.u32 	[%rd154], %r245;
$L__BB4_184:
	not.pred 	%p243, %p4;
	@%p243 bra 	$L__BB4_186;
	mul.wide.s32 	%rd155, %r246, 4;
	add.s64 	%rd156, %rd3, %rd155;
	st.global.u32 	[%rd156], %r201;
	add.s64 	%rd157, %rd4, %rd155;
	st.global.u32 	[%rd157], %r247;
$L__BB4_186:
	not.pred 	%p244, %p5;
	@%p244 bra 	$L__BB4_188;
	mul.wide.s32 	%rd158, %r248, 4;
	add.s64 	%rd159, %rd3, %rd158;
	st.global.u32 	[%rd159], %r202;
	add.s64 	%rd160, %rd4, %rd158;
	st.global.u32 	[%rd160], %r249;
$L__BB4_188:
	mad.lo.s32 	%r1055, %r174, 9, 8;
	setp.ne.s32 	%p245, %r1055, %r4;
	setp.eq.s32 	%p246, %r203, %r204;
	and.pred  	%p247, %p245, %p246;
	@%p247 bra 	$L__BB4_190;
	mul.wide.s32 	%rd161, %r250, 4;
	add.s64 	%rd162, %rd3, %rd161;
	st.global.u32 	[%rd162], %r203;
	add.s64 	%rd163, %rd4, %rd161;
	st.global.u32 	[%rd163], %r251;
$L__BB4_190:
	setp.ne.s32 	%p268, %r174, 255;
	@%p268 bra 	$L__BB4_286;
	setp.ne.s32 	%p269, %r4, 2304;
	@%p269 bra 	$L__BB4_193;
	mul.wide.s32 	%rd167, %r1832, 4;
	add.s64 	%rd168, %rd3, %rd167;
	st.global.u32 	[%rd168], %r204;
	add.s64 	%rd169, %rd4, %rd167;
	st.global.u32 	[%rd169], %r233;
	add.s32 	%r1832, %r1832, 1;
$L__BB4_193:
	ld.param.u64 	%rd279, [_ZN6thrust24THRUST_300001_SM_1000_NS8cuda_cub4core6detail13_kernel_agentINS1_15__reduce_by_key16ReduceByKeyAgentINS0_10device_ptrIiEENS0_17constant_iteratorIiNS0_11use_defaultESA_EENS0_6detail15normal_iteratorIS8_EESE_N4cuda3std3__48equal_toIiEENSH_4plusIiEEPiiEEJS8_SB_SE_SE_SM_N3cub18CUB_300001_SM_100024ReduceByKeyScanTileStateIiiLb1EEESJ_SL_iiEEEvDpT0__param_4];
	cvta.to.global.u64 	%rd170, %rd279;
	st.global.u32 	[%rd170], %r1832;
	bra.uni 	$L__BB4_286;
$L__BB4_194:
	mul.wide.u32 	%rd56, %r3, 4;
	add.s64 	%rd55, %rd2, %rd56;
	// begin inline asm
	ld.global.nc.u32 %r1841, [%rd55];
	// end inline asm
	mov.u32 	%r269, %tid.x;
	and.b32  	%r387, %r269, 31;
	and.b32  	%r388, %r269, 992;
	mul.lo.s32 	%r389, %r388, 9;
	or.b32  	%r270, %r389, %r387;
	setp.ge.u32 	%p15, %r270, %r4;
	mov.u32 	%r1833, %r1841;
	@%p15 bra 	$L__BB4_196;
	add.s32 	%r391, %r270, %r3;
	mul.wide.u32 	%rd58, %r391, 4;
	add.s64 	%rd57, %rd2, %rd58;
	// begin inline asm
	ld.global.nc.u32 %r1833, [%rd57];
	// end inline asm
$L__BB4_196:
	add.s32 	%r392, %r270, 32;
	setp.ge.u32 	%p16, %r392, %r4;
	shl.b32 	%r393, %r270, 2;
	cvt.u64.u32 	%rd59, %r393;
	add.s64 	%rd42, %rd55, %rd59;
	mov.u32 	%r1834, %r1841;
	@%p16 bra 	$L__BB4_198;
	add.s64 	%rd60, %rd42, 128;
	// begin inline asm
	ld.global.nc.u32 %r1834, [%rd60];
	// end inline asm
$L__BB4_198:
	add.s32 	%r395, %r270, 64;
	setp.ge.u32 	%p17, %r395, %r4;
	mov.u32 	%r1835, %r1841;
	@%p17 bra 	$L__BB4_200;
	add.s64 	%rd61, %rd42, 256;
	// begin inline asm
	ld.global.nc.u32 %r1835, [%rd61];
	// end inline asm
$L__BB4_200:
	add.s32 	%r397, %r270, 96;
	setp.ge.u32 	%p18, %r397, %r4;
	mov.u32 	%r1836, %r1841;
	@%p18 bra 	$L__BB4_202;
	add.s64 	%rd62, %rd42, 384;
	// begin inline asm
	ld.global.nc.u32 %r1836, [%rd62];
	// end inline asm
$L__BB4_202:
	add.s32 	%r399, %r270, 128;
	setp.ge.u32 	%p19, %r399, %r4;
	mov.u32 	%r1837, %r1841;
	@%p19 bra 	$L__BB4_204;
	add.s64 	%rd63, %rd42, 512;
	// begin inline asm
	ld.global.nc.u32 %r1837, [%rd63];
	// end inline asm
$L__BB4_204:
	add.s32 	%r401, %r270, 160;
	setp.ge.u32 	%p20, %r401, %r4;
	mov.u32 	%r1838, %r1841;
	@%p20 bra 	$L__BB4_206;
	add.s64 	%rd64, %rd42, 640;
	// begin inline asm
	ld.global.nc.u32 %r1838, [%rd64];
	// end inline asm
$L__BB4_206:
	add.s32 	%r403, %r270, 192;
	setp.ge.u32 	%p21, %r403, %r4;
	mov.u32 	%r1839, %r1841;
	@%p21 bra 	$L__BB4_208;
	add.s64 	%rd65, %rd42, 768;
	// begin inline asm
	ld.global.nc.u32 %r1839, [%rd65];
	// end inline asm
$L__BB4_208:
	add.s32 	%r405, %r270, 224;
	setp.ge.u32 	%p22, %r405, %r4;
	mov.u32 	%r1840, %r1841;
	@%p22 bra 	$L__BB4_210;
	add.s64 	%rd66, %rd42, 896;
	// begin inline asm
	ld.global.nc.u32 %r1840, [%rd66];
	// end inline asm
$L__BB4_210:
	add.s32 	%r407, %r270, 256;
	setp.ge.u32 	%p23, %r407, %r4;
	@%p23 bra 	$L__BB4_212;
	add.s64 	%rd67, %rd42, 1024;
	// begin inline asm
	ld.global.nc.u32 %r1841, [%rd67];
	// end inline asm
$L__BB4_212:
	// begin inline asm
	mov.u32 %r409, %laneid;
	// end inline asm
	shr.u32 	%r290, %r269, 5;
	mad.lo.s32 	%r411, %r290, 288, %r409;
	shl.b32 	%r412, %r411, 2;
	mov.u32 	%r413, _ZN6thrust24THRUST_300001_SM_1000_NS8cuda_cub4core6detail5shmemE;
	add.s32 	%r291, %r413, %r412;
	st.shared.u32 	[%r291], %r1833;
	st.shared.u32 	[%r291+128], %r1834;
	st.shared.u32 	[%r291+256], %r1835;
	st.shared.u32 	[%r291+384], %r1836;
	st.shared.u32 	[%r291+512], %r1837;
	st.shared.u32 	[%r291+640], %r1838;
	st.shared.u32 	[%r291+768], %r1839;
	st.shared.u32 	[%r291+896], %r1840;
	st.shared.u32 	[%r291+1024], %r1841;
	bar.warp.sync 	-1;
	shl.b32 	%r414, %r409, 5;
	add.s32 	%r292, %r291, %r414;
	ld.shared.u32 	%r293, [%r292];
	ld.shared.u32 	%r294, [%r292+4];
	ld.shared.u32 	%r295, [%r292+8];
	ld.shared.u32 	%r296, [%r292+12];
	ld.shared.u32 	%r297, [%r292+16];
	ld.shared.u32 	%r298, [%r292+20];
	ld.shared.u32 	%r299, [%r292+24];
	ld.shared.u32 	%r300, [%r292+28];
	ld.shared.u32 	%r301, [%r292+32];
	setp.ne.s32 	%p24, %r269, 0;
	mov.b32 	%r1843, 0;
	@%p24 bra 	$L__BB4_214;
	add.s64 	%rd68, %rd55, -4;
	// begin inline asm
	ld.global.nc.u32 %r1843, [%rd68];
	// end inline asm
$L__BB4_214:
	setp.eq.s32 	%p25, %r269, 0;
	bar.sync 	0;
	st.shared.u32 	[%r291], %r1;
	st.shared.u32 	[%r291+128], %r1;
	st.shared.u32 	[%r291+256], %r1;
	st.shared.u32 	[%r291+384], %r1;
	st.shared.u32 	[%r291+512], %r1;
	st.shared.u32 	[%r291+640], %r1;
	st.shared.u32 	[%r291+768], %r1;
	st.shared.u32 	[%r291+896], %r1;
	st.shared.u32 	[%r291+1024], %r1;
	bar.warp.sync 	-1;
	ld.shared.u32 	%r304, [%r292];
	ld.shared.u32 	%r305, [%r292+4];
	ld.shared.u32 	%r306, [%r292+8];
	ld.shared.u32 	%r307, [%r292+12];
	ld.shared.u32 	%r308, [%r292+16];
	ld.shared.u32 	%r309, [%r292+20];
	ld.shared.u32 	%r310, [%r292+24];
	ld.shared.u32 	%r311, [%r292+28];
	ld.shared.u32 	%r312, [%r292+32];
	bar.sync 	0;
	shl.b32 	%r416, %r269, 2;
	add.s32 	%r418, %r413, %r416;
	add.s32 	%r313, %r418, 1148;
	st.shared.u32 	[%r418+1148], %r301;
	bar.sync 	0;
	@%p25 bra 	$L__BB4_216;
	ld.shared.u32 	%r1843, [%r313+-4];
$L__BB4_216:
	setp.ne.s32 	%p26, %r1843, %r293;
	setp.ne.s32 	%p27, %r293, %r294;
	setp.ne.s32 	%p28, %r294, %r295;
	setp.ne.s32 	%p29, %r295, %r296;
	setp.ne.s32 	%p30, %r296, %r297;
	setp.ne.s32 	%p31, %r297, %r298;
	setp.ne.s32 	%p32, %r298, %r299;
	setp.ne.s32 	%p33, %r299, %r300;
	setp.ne.s32 	%p34, %r300, %r301;
	mul.lo.s32 	%r479, %r269, 9;
	setp.eq.s32 	%p35, %r479, %r4;
	or.pred  	%p36, %p35, %p26;
	selp.u32 	%r480, 1, 0, %p36;
	add.s32 	%r481, %r479, 1;
	setp.eq.s32 	%p37, %r481, %r4;
	or.pred  	%p6, %p37, %p27;
	selp.u32 	%r482, 1, 0, %p6;
	add.s32 	%r483, %r479, 2;
	setp.eq.s32 	%p38, %r483, %r4;
	or.pred  	%p7, %p38, %p28;
	selp.u32 	%r484, 1, 0, %p7;
	add.s32 	%r485, %r479, 3;
	setp.eq.s32 	%p39, %r485, %r4;
	or.pred  	%p40, %p39, %p29;
	selp.u32 	%r486, 1, 0, %p40;
	add.s32 	%r487, %r479, 4;
	setp.eq.s32 	%p41, %r487, %r4;
	or.pred  	%p42, %p41, %p30;
	selp.u32 	%r488, 1, 0, %p42;
	add.s32 	%r489, %r479, 5;
	setp.eq.s32 	%p43, %r489, %r4;
	or.pred  	%p44, %p43, %p31;
	selp.u32 	%r490, 1, 0, %p44;
	add.s32 	%r491, %r479, 6;
	setp.eq.s32 	%p45, %r491, %r4;
	or.pred  	%p8, %p45, %p32;
	selp.u32 	%r492, 1, 0, %p8;
	add.s32 	%r493, %r479, 7;
	setp.eq.s32 	%p46, %r493, %r4;
	or.pred  	%p47, %p46, %p33;
	selp.u32 	%r494, 1, 0, %p47;
	add.s32 	%r495, %r479, 8;
	setp.eq.s32 	%p48, %r495, %r4;
	or.pred  	%p49, %p48, %p34;
	selp.u32 	%r496, 1, 0, %p49;
	add.s32 	%r497, %r482, %r480;
	selp.b32 	%r498, 0, %r304, %p6;
	add.s32 	%r499, %r305, %r498;
	add.s32 	%r500, %r497, %r484;
	selp.b32 	%r501, 0, %r499, %p7;
	add.s32 	%r502, %r306, %r501;
	add.s32 	%r503, %r500, %r486;
	selp.b32 	%r504, 0, %r502, %p40;
	add.s32 	%r505, %r307, %r504;
	add.s32 	%r506, %r503, %r488;
	selp.b32 	%r507, 0, %r505, %p42;
	add.s32 	%r508, %r308, %r507;
	add.s32 	%r509, %r506, %r490;
	selp.b32 	%r510, 0, %r508, %p44;
	add.s32 	%r511, %r309, %r510;
	add.s32 	%r512, %r509, %r492;
	selp.b32 	%r513, 0, %r511, %p8;
	add.s32 	%r514, %r310, %r513;
	add.s32 	%r316, %r512, %r494;
	selp.b32 	%r515, 0, %r514, %p47;
	add.s32 	%r516, %r311, %r515;
	add.s32 	%r420, %r316, %r496;
	selp.b32 	%r517, 0, %r516, %p49;
	add.s32 	%r425, %r312, %r517;
	mov.b32 	%r476, 1;
	mov.b32 	%r477, 0;
	mov.b32 	%r478, -1;
	// begin inline asm
	shfl.sync.up.b32 %r419, %r420, %r476, %r477, %r478;
	// end inline asm
	// begin inline asm
	shfl.sync.up.b32 %r424, %r425, %r476, %r477, %r478;
	// end inline asm
	setp.eq.s32 	%p50, %r420, 0;
	selp.b32 	%r518, %r424, 0, %p50;
	setp.lt.s32 	%p51, %r409, 1;
	selp.b32 	%r519, 0, %r419, %p51;
	add.s32 	%r430, %r519, %r420;
	selp.b32 	%r520, 0, %r518, %p51;
	add.s32 	%r435, %r520, %r425;
	mov.b32 	%r436, 2;
	// begin inline asm
	shfl.sync.up.b32 %r429, %r430, %r436, %r477, %r478;
	// end inline asm
	// begin inline asm
	shfl.sync.up.b32 %r434, %r435, %r436, %r477, %r478;
	// end inline asm
	setp.eq.s32 	%p52, %r430, 0;
	selp.b32 	%r521, %r434, 0, %p52;
	setp.lt.s32 	%p53, %r409, 2;
	selp.b32 	%r522, 0, %r429, %p53;
	add.s32 	%r440, %r522, %r430;
	selp.b32 	%r523, 0, %r521, %p53;
	add.s32 	%r445, %r523, %r435;
	mov.b32 	%r446, 4;
	// begin inline asm
	shfl.sync.up.b32 %r439, %r440, %r446, %r477, %r478;
	// end inline asm
	// begin inline asm
	shfl.sync.up.b32 %r444, %r445, %r446, %r477, %r478;
	// end inline asm
	setp.eq.s32 	%p54, %r440, 0;
	selp.b32 	%r524, %r444, 0, %p54;
	setp.lt.s32 	%p55, %r409, 4;
	selp.b32 	%r525, 0, %r439, %p55;
	add.s32 	%r450, %r525, %r440;
	selp.b32 	%r526, 0, %r524, %p55;
	add.s32 	%r455, %r526, %r445;
	mov.b32 	%r456, 8;
	// begin inline asm
	shfl.sync.up.b32 %r449, %r450, %r456, %r477, %r478;
	// end inline asm
	// begin inline asm
	shfl.sync.up.b32 %r454, %r455, %r456, %r477, %r478;
	// end inline asm
	setp.eq.s32 	%p56, %r450, 0;
	selp.b32 	%r527, %r454, 0, %p56;
	setp.lt.s32 	%p57, %r409, 8;
	selp.b32 	%r528, 0, %r449, %p57;
	add.s32 	%r460, %r528, %r450;
	selp.b32 	%r529, 0, %r527, %p57;
	add.s32 	%r465, %r529, %r455;
	mov.b32 	%r466, 16;
	// begin inline asm
	shfl.sync.up.b32 %r459, %r460, %r466, %r477, %r478;
	// end inline asm
	// begin inline asm
	shfl.sync.up.b32 %r464, %r465, %r466, %r477, %r478;
	// end inline asm
	setp.eq.s32 	%p58, %r460, 0;
	selp.b32 	%r530, %r464, 0, %p58;
	setp.lt.s32 	%p59, %r409, 16;
	selp.b32 	%r531, 0, %r459, %p59;
	add.s32 	%r470, %r531, %r460;
	selp.b32 	%r532, 0, %r530, %p59;
	add.s32 	%r475, %r532, %r465;
	// begin inline asm
	shfl.sync.up.b32 %r1847, %r470, %r476, %r477, %r478;
	// end inline asm
	// begin inline asm
	shfl.sync.up.b32 %r1848, %r475, %r476, %r477, %r478;
	// end inline asm
	setp.ne.s32 	%p60, %r409, 31;
	@%p60 bra 	$L__BB4_218;
	shl.b32 	%r533, %r290, 3;
	mov.u32 	%r534, _ZN6thrust24THRUST_300001_SM_1000_NS8cuda_cub4core6detail5shmemE;
	add.s32 	%r535, %r534, %r533;
	st.shared.v2.u32 	[%r535], {%r470, %r475};
$L__BB4_218:
	bar.sync 	0;
	ld.shared.v4.u32 	{%r536, %r537, %r538, %r539}, [_ZN6thrust24THRUST_300001_SM_1000_NS8cuda_cub4core6detail5shmemE];
	add.s32 	%r540, %r538, %r536;
	setp.eq.s32 	%p61, %r538, 0;
	selp.b32 	%r541, %r537, 0, %p61;
	add.s32 	%r542, %r541, %r539;
	setp.eq.s32 	%p62, %r290, 2;
	selp.b32 	%r543, %r540, %r536, %p62;
	selp.b32 	%r544, %r542, %r537, %p62;
	ld.shared.v4.u32 	{%r545, %r546, %r547, %r548}, [_ZN6thrust24THRUST_300001_SM_1000_NS8cuda_cub4core6detail5shmemE+16];
	add.s32 	%r549, %r545, %r540;
	setp.eq.s32 	%p63, %r545, 0;
	selp.b32 	%r550, %r542, 0, %p63;
	add.s32 	%r551, %r550, %r546;
	setp.eq.s32 	%p64, %r290, 3;
	selp.b32 	%r552, %r549, %r543, %p64;
	selp.b32 	%r553, %r551, %r544, %p64;
	add.s32 	%r554, %r547, %r549;
	setp.eq.s32 	%p65, %r547, 0;
	selp.b32 	%r555, %r551, 0, %p65;
	add.s32 	%r556, %r555, %r548;
	setp.eq.s32 	%p66, %r290, 4;
	selp.b32 	%r557, %r554, %r552, %p66;
	selp.b32 	%r558, %r556, %r553, %p66;
	ld.shared.v4.u32 	{%r559, %r560, %r561, %r562}, [_ZN6thrust24THRUST_300001_SM_1000_NS8cuda_cub4core6detail5shmemE+32];
	add.s32 	%r563, %r559, %r554;
	setp.eq.s32 	%p67, %r559, 0;
	selp.b32 	%r564, %r556, 0, %p67;
	add.s32 	%r565, %r564, %r560;
	setp.eq.s32 	%p68, %r290, 5;
	selp.b32 	%r566, %r563, %r557, %p68;
	selp.b32 	%r567, %r565, %r558, %p68;
	add.s32 	%r568, %r561, %r563;
	setp.eq.s32 	%p69, %r561, 0;
	selp.b32 	%r569, %r565, 0, %p69;
	add.s32 	%r570, %r569, %r562;
	setp.eq.s32 	%p70, %r290, 6;
	selp.b32 	%r571, %r568, %r566, %p70;
	selp.b32 	%r572, %r570, %r567, %p70;
	ld.shared.v4.u32 	{%r573, %r574, %r575, %r576}, [_ZN6thrust24THRUST_300001_SM_1000_NS8cuda_cub4core6detail5shmemE+48];
	add.s32 	%r577, %r573, %r568;
	setp.eq.s32 	%p71, %r573, 0;
	selp.b32 	%r578, %r570, 0, %p71;
	add.s32 	%r579, %r578, %r574;
	setp.eq.s32 	%p72, %r290, 7;
	selp.b32 	%r321, %r577, %r571, %p72;
	selp.b32 	%r322, %r579, %r572, %p72;
	add.s32 	%r323, %r575, %r577;
	setp.eq.s32 	%p73, %r575, 0;
	selp.b32 	%r580, %r579, 0, %p73;
	add.s32 	%r324, %r580, %r576;
	setp.lt.u32 	%p74, %r269, 32;
	@%p74 bra 	$L__BB4_220;
	setp.eq.s32 	%p75, %r1847, 0;
	selp.b32 	%r581, %r322, 0, %p75;
	add.s32 	%r582, %r581, %r1848;
	setp.eq.s32 	%p76, %r409, 0;
	selp.b32 	%r583, 0, %r1847, %p76;
	add.s32 	%r1847, %r321, %r583;
	selp.b32 	%r1848, %r322, %r582, %p76;
	bra.uni 	$L__BB4_236;
$L__BB4_220:
	setp.ne.s32 	%p77, %r269, 0;
	mul.wide.u32 	%rd69, %r2, 16;
	add.s64 	%rd43, %rd1, %rd69;
	@%p77 bra 	$L__BB4_222;
	st.shared.u32 	[_ZN6thrust24THRUST_300001_SM_1000_NS8cuda_cub4core6detail5shmemE+116], %r323;
	st.shared.u32 	[_ZN6thrust24THRUST_300001_SM_1000_NS8cuda_cub4core6detail5shmemE+120], %r324;
	mov.b64 	%rd71, {%r323, %r324};
	add.s64 	%rd70, %rd43, 512;
	mov.b64 	%rd72, 100;
	// begin inline asm
	st.relaxed.gpu.v2.u64 [%rd70], {%rd71, %rd72};
	// end inline asm
$L__BB4_222:
	mov.u32 	%r584, %nctaid.x;
	setp.gt.u32 	%p78, %r584, 499;
	@%p78 bra 	$L__BB4_224;
	membar.cta;
	bra.uni 	$L__BB4_225;
$L__BB4_224:
	mov.b32 	%r585, 450;
	// begin inline asm
	nanosleep.u32 %r585;
	// end inline asm
$L__BB4_225:
	mul.wide.u32 	%rd76, %r269, 16;
	xor.b64  	%rd77, %rd76, -16;
	add.s64 	%rd78, %rd43, %rd77;
	add.s64 	%rd75, %rd78, 512;
$L__BB4_226:
	// begin inline asm
	ld.relaxed.gpu.v2.u64 {%rd73, %rd289}, [%rd75];
	// end inline asm
	setp.eq.s64 	%p79, %rd289, 99;
	mov.b32 	%r586, -1;
	vote.sync.any.pred 	%p80, %p79, %r586;
	@%p80 bra 	$L__BB4_226;
	mov.b64 	{%r590, %r595}, %rd73;
	setp.eq.s64 	%p81, %rd289, 101;
	mov.b32 	%r638, -1;
	vote.sync.ballot.b32 	%r639, %p81, %r638;
	// begin inline asm
	mov.u32 %r588, %lanemask_ge;
	// end inline asm
	and.b32  	%r640, %r639, %r588;
	or.b32  	%r641, %r640, -2147483648;
	add.s32 	%r642, %r641, -1;
	not.b32 	%r643, %r641;
	and.b32  	%r644, %r643, %r642;
	popc.b32 	%r592, %r644;
	mov.b32 	%r596, 1;
	// begin inline asm
	shfl.sync.down.b32 %r589, %r590, %r596, %r592, %r638;
	// end inline asm
	// begin inline asm
	shfl.sync.down.b32 %r594, %r595, %r596, %r592, %r638;
	// end inline asm
	setp.lt.s32 	%p83, %r409, %r592;
	setp.eq.s32 	%p84, %r590, 0;
	selp.b32 	%r645, %r589, 0, %p83;
	add.s32 	%r600, %r645, %r590;
	selp.b32 	%r646, %r594, 0, %p84;
	selp.b32 	%r647, %r646, 0, %p83;
	add.s32 	%r605, %r647, %r595;
	mov.b32 	%r606, 2;
	// begin inline asm
	shfl.sync.down.b32 %r599, %r600, %r606, %r592, %r638;
	// end inline asm
	// begin inline asm
	shfl.sync.down.b32 %r604, %r605, %r606, %r592, %r638;
	// end inline asm
	add.s32 	%r648, %r409, 2;
	setp.gt.s32 	%p85, %r648, %r592;
	setp.eq.s32 	%p86, %r600, 0;
	selp.b32 	%r649, %r604, 0, %p86;
	selp.b32 	%r650, 0, %r599, %p85;
	add.s32 	%r610, %r600, %r650;
	selp.b32 	%r651, 0, %r649, %p85;
	add.s32 	%r615, %r651, %r605;
	mov.b32 	%r616, 4;
	// begin inline asm
	shfl.sync.down.b32 %r609, %r610, %r616, %r592, %r638;
	// end inline asm
	// begin inline asm
	shfl.sync.down.b32 %r614, %r615, %r616, %r592, %r638;
	// end inline asm
	add.s32 	%r652, %r409, 4;
	setp.gt.s32 	%p87, %r652, %r592;
	setp.eq.s32 	%p88, %r610, 0;
	selp.b32 	%r653, %r614, 0, %p88;
	selp.b32 	%r654, 0, %r609, %p87;
	add.s32 	%r620, %r610, %r654;
	selp.b32 	%r655, 0, %r653, %p87;
	add.s32 	%r625, %r615, %r655;
	mov.b32 	%r626, 8;
	// begin inline asm
	shfl.sync.down.b32 %r619, %r620, %r626, %r592, %r638;
	// end inline asm
	// begin inline asm
	shfl.sync.down.b32 %r624, %r625, %r626, %r592, %r638;
	// end inline asm
	add.s32 	%r656, %r409, 8;
	setp.gt.s32 	%p89, %r656, %r592;
	setp.eq.s32 	%p90, %r620, 0;
	selp.b32 	%r657, %r624, 0, %p90;
	selp.b32 	%r658, 0, %r619, %p89;
	add.s32 	%r630, %r620, %r658;
	selp.b32 	%r659, 0, %r657, %p89;
	add.s32 	%r635, %r625, %r659;
	mov.b32 	%r636, 16;
	// begin inline asm
	shfl.sync.down.b32 %r629, %r630, %r636, %r592, %r638;
	// end inline asm
	// begin inline asm
	shfl.sync.down.b32 %r634, %r635, %r636, %r592, %r638;
	// end inline asm
	add.s32 	%r660, %r409, 16;
	setp.gt.s32 	%p91, %r660, %r592;
	setp.eq.s32 	%p92, %r630, 0;
	selp.b32 	%r661, %r634, 0, %p92;
	selp.b32 	%r662, 0, %r629, %p91;
	add.s32 	%r1844, %r662, %r630;
	selp.b32 	%r663, 0, %r661, %p91;
	add.s32 	%r1845, %r635, %r663;
	not.b32 	%r664, %r269;
	add.s32 	%r1846, %r2, %r664;
	add.s64 	%rd46, %rd1, 512;
$L__BB4_228:
	setp.ne.s64 	%p93, %rd289, 101;
	mov.b32 	%r665, -1;
	vote.sync.all.pred 	%p94, %p93, %r665;
	not.pred 	%p95, %p94;
	@%p95 bra 	$L__BB4_232;
	mul.wide.s32 	%rd122, %r1846, 16;
	add.s64 	%rd123, %rd46, %rd122;
	add.s64 	%rd121, %rd123, -512;
$L__BB4_230:
	// begin inline asm
	ld.relaxed.gpu.v2.u64 {%rd119, %rd289}, [%rd121];
	// end inline asm
	setp.eq.s64 	%p151, %rd289, 99;
	mov.b32 	%r758, -1;
	vote.sync.any.pred 	%p152, %p151, %r758;
	@%p152 bra 	$L__BB4_230;
	mov.b64 	{%r761, %r766}, %rd119;
	setp.eq.s64 	%p153, %rd289, 101;
	mov.b32 	%r809, -1;
	vote.sync.ballot.b32 	%r810, %p153, %r809;
	and.b32  	%r811, %r810, %r588;
	or.b32  	%r812, %r811, -2147483648;
	add.s32 	%r813, %r812, -1;
	not.b32 	%r814, %r812;
	and.b32  	%r815, %r814, %r813;
	popc.b32 	%r763, %r815;
	mov.b32 	%r767, 1;
	// begin inline asm
	shfl.sync.down.b32 %r760, %r761, %r767, %r763, %r809;
	// end inline asm
	// begin inline asm
	shfl.sync.down.b32 %r765, %r766, %r767, %r763, %r809;
	// end inline asm
	setp.lt.s32 	%p155, %r409, %r763;
	setp.eq.s32 	%p156, %r761, 0;
	selp.b32 	%r816, %r760, 0, %p155;
	add.s32 	%r771, %r816, %r761;
	selp.b32 	%r817, %r765, 0, %p156;
	selp.b32 	%r818, %r817, 0, %p155;
	add.s32 	%r776, %r818, %r766;
	mov.b32 	%r777, 2;
	// begin inline asm
	shfl.sync.down.b32 %r770, %r771, %r777, %r763, %r809;
	// end inline asm
	// begin inline asm
	shfl.sync.down.b32 %r775, %r776, %r777, %r763, %r809;
	// end inline asm
	add.s32 	%r819, %r409, 2;
	setp.gt.s32 	%p157, %r819, %r763;
	setp.eq.s32 	%p158, %r771, 0;
	selp.b32 	%r820, %r775, 0, %p158;
	selp.b32 	%r821, 0, %r770, %p157;
	add.s32 	%r781, %r771, %r821;
	selp.b32 	%r822, 0, %r820, %p157;
	add.s32 	%r786, %r822, %r776;
	mov.b32 	%r787, 4;
	// begin inline asm
	shfl.sync.down.b32 %r780, %r781, %r787, %r763, %r809;
	// end inline asm
	// begin inline asm
	shfl.sync.down.b32 %r785, %r786, %r787, %r763, %r809;
	// end inline asm
	add.s32 	%r823, %r409, 4;
	setp.gt.s32 	%p159, %r823, %r763;
	setp.eq.s32 	%p160, %r781, 0;
	selp.b32 	%r824, %r785, 0, %p160;
	selp.b32 	%r825, 0, %r780, %p159;
	add.s32 	%r791, %r781, %r825;
	selp.b32 	%r826, 0, %r824, %p159;
	add.s32 	%r796, %r786, %r826;
	mov.b32 	%r797, 8;
	// begin inline asm
	shfl.sync.down.b32 %r790, %r791, %r797, %r763, %r809;
	// end inline asm
	// begin inline asm
	shfl.sync.down.b32 %r795, %r796, %r797, %r763, %r809;
	// end inline asm
	add.s32 	%r827, %r409, 8;
	setp.gt.s32 	%p161, %r827, %r763;
	setp.eq.s32 	%p162, %r791, 0;
	selp.b32 	%r828, %r795, 0, %p162;
	selp.b32 	%r829, 0, %r790, %p161;
	add.s32 	%r801, %r791, %r829;
	selp.b32 	%r830, 0, %r828, %p161;
	add.s32 	%r806, %r796, %r830;
	mov.b32 	%r807, 16;
	// begin inline asm
	shfl.sync.down.b32 %r800, %r801, %r807, %r763, %r809;
	// end inline asm
	// begin inline asm
	shfl.sync.down.b32 %r805, %r806, %r807, %r763, %r809;
	// end inline asm
	add.s32 	%r831, %r409, 16;
	setp.gt.s32 	%p163, %r831, %r763;
	setp.eq.s32 	%p164, %r801, 0;
	selp.b32 	%r832, %r805, 0, %p164;
	selp.b32 	%r833, 0, %r800, %p163;
	selp.b32 	%r834, 0, %r832, %p163;
	add.s32 	%r835, %r806, %r834;
	add.s32 	%r836, %r833, %r1844;
	add.s32 	%r334, %r836, %r801;
	setp.eq.s32 	%p165, %r1844, 0;
	selp.b32 	%r837, %r835, 0, %p165;
	add.s32 	%r1845, %r837, %r1845;
	add.s32 	%r1846, %r1846, -32;
	mov.u32 	%r1844, %r334;
	bra.uni 	$L__BB4_228;
$L__BB4_232:
	@%p77 bra 	$L__BB4_234;
	add.s32 	%r667, %r1844, %r323;
	setp.eq.s32 	%p97, %r323, 0;
	selp.b32 	%r668, %r1845, 0, %p97;
	add.s32 	%r669, %r668, %r324;
	mov.b64 	%rd80, {%r667, %r669};
	add.s64 	%rd79, %rd43, 512;
	mov.b64 	%rd81, 101;
	// begin inline asm
	st.relaxed.gpu.v2.u64 [%rd79], {%rd80, %rd81};
	// end inline asm
	st.shared.u32 	[_ZN6thrust24THRUST_300001_SM_1000_NS8cuda_cub4core6detail5shmemE+100], %r1844;
	st.shared.v2.u32 	[_ZN6thrust24THRUST_300001_SM_1000_NS8cuda_cub4core6detail5shmemE+104], {%r1845, %r667};
	st.shared.u32 	[_ZN6thrust24THRUST_300001_SM_1000_NS8cuda_cub4core6detail5shmemE+112], %r669;
$L__BB4_234:
	setp.ne.s32 	%p98, %r409, 0;
	@%p98 bra 	$L__BB4_236;
	st.shared.v2.u32 	[_ZN6thrust24THRUST_300001_SM_1000_NS8cuda_cub4core6detail5shmemE+72], {%r1844, %r1845};
	mov.u32 	%r1847, %r1844;
	mov.u32 	%r1848, %r1845;
$L__BB4_236:
	setp.eq.s32 	%p99, %r269, 0;
	bar.sync 	0;
	@%p99 bra 	$L__BB4_238;
	ld.shared.v2.u32 	{%r670, %r671}, [_ZN6thrust24THRUST_300001_SM_1000_NS8cuda_cub4core6detail5shmemE+72];
	add.s32 	%r339, %r670, %r1847;
	setp.eq.s32 	%p100, %r1847, 0;
	selp.b32 	%r672, %r671, 0, %p100;
	add.s32 	%r1848, %r672, %r1848;
	mov.u32 	%r1847, %r339;
$L__BB4_238:
	mul.lo.s32 	%r673, %r269, 9;
	setp.eq.s32 	%p101, %r673, %r4;
	setp.ne.s32 	%p102, %r1843, %r293;
	or.pred  	%p103, %p101, %p102;
	selp.u32 	%r674, 1, 0, %p103;
	add.s32 	%r343, %r1847, %r674;
	selp.b32 	%r675, 0, %r1848, %p103;
	add.s32 	%r344, %r675, %r304;
	selp.u32 	%r676, 1, 0, %p6;
	add.s32 	%r677, %r676, %r674;
	add.s32 	%r345, %r677, %r1847;
	selp.b32 	%r678, 0, %r344, %p6;
	add.s32 	%r346, %r305, %r678;
	selp.u32 	%r679, 1, 0, %p7;
	add.s32 	%r347, %r345, %r679;
	selp.b32 	%r680, 0, %r346, %p7;
	add.s32 	%r348, %r306, %r680;
	add.s32 	%r681, %r673, 3;
	setp.eq.s32 	%p104, %r681, %r4;
	setp.ne.s32 	%p105, %r295, %r296;
	or.pred  	%p106, %p104, %p105;
	selp.u32 	%r682, 1, 0, %p106;
	add.s32 	%r349, %r347, %r682;
	selp.b32 	%r683, 0, %r348, %p106;
	add.s32 	%r350, %r307, %r683;
	add.s32 	%r684, %r673, 4;
	setp.eq.s32 	%p107, %r684, %r4;
	setp.ne.s32 	%p108, %r296, %r297;
	or.pred  	%p9, %p107, %p108;
	selp.u32 	%r685, 1, 0, %p9;
	add.s32 	%r351, %r349, %r685;
	selp.b32 	%r686, 0, %r350, %p9;
	add.s32 	%r352, %r308, %r686;
	add.s32 	%r687, %r673, 5;
	setp.eq.s32 	%p109, %r687, %r4;
	setp.ne.s32 	%p110, %r297, %r298;
	or.pred  	%p10, %p109, %p110;
	selp.u32 	%r688, 1, 0, %p10;
	add.s32 	%r353, %r351, %r688;
	selp.b32 	%r689, 0, %r352, %p10;
	add.s32 	%r354, %r309, %r689;
	selp.u32 	%r690, 1, 0, %p8;
	add.s32 	%r355, %r353, %r690;
	selp.b32 	%r691, 0, %r354, %p8;
	add.s32 	%r356, %r310, %r691;
	add.s32 	%r357, %r316, %r1847;
	add.s32 	%r692, %r673, 7;
	setp.eq.s32 	%p111, %r692, %r4;
	setp.ne.s32 	%p112, %r299, %r300;
	or.pred  	%p11, %p111, %p112;
	selp.b32 	%r693, 0, %r356, %p11;
	add.s32 	%r358, %r311, %r693;
	ld.shared.v2.u32 	{%r359, %r360}, [_ZN6thrust24THRUST_300001_SM_1000_NS8cuda_cub4core6detail5shmemE+112];
	ld.shared.u32 	%r1858, [_ZN6thrust24THRUST_300001_SM_1000_NS8cuda_cub4core6detail5shmemE+108];
	ld.shared.u32 	%r362, [_ZN6thrust24THRUST_300001_SM_1000_NS8cuda_cub4core6detail5shmemE+100];
	setp.lt.s32 	%p113, %r360, 257;
	@%p113 bra 	$L__BB4_264;
	bar.sync 	0;
	mul.lo.s32 	%r697, %r269, 9;
	setp.ne.s32 	%p129, %r697, %r4;
	setp.eq.s32 	%p130, %r1843, %r293;
	and.pred  	%p131, %p129, %p130;
	@%p131 bra 	$L__BB4_241;
	sub.s32 	%r698, %r1847, %r362;
	shl.b32 	%r699, %r698, 3;
	mov.u32 	%r700, _ZN6thrust24THRUST_300001_SM_1000_NS8cuda_cub4core6detail5shmemE;
	add.s32 	%r701, %r700, %r699;
	st.shared.v2.u32 	[%r701], {%r1843, %r1848};
$L__BB4_241:
	not.pred 	%p132, %p6;
	@%p132 bra 	$L__BB4_243;
	sub.s32 	%r702, %r343, %r362;
	shl.b32 	%r703, %r702, 3;
	mov.u32 	%r704, _ZN6thrust24THRUST_300001_SM_1000_NS8cuda_cub4core6detail5shmemE;
	add.s32 	%r705, %r704, %r703;
	st.shared.v2.u32 	[%r705], {%r293, %r344};
$L__BB4_243:
	not.pred 	%p133, %p7;
	@%p133 bra 	$L__BB4_245;
	sub.s32 	%r706, %r345, %r362;
	shl.b32 	%r707, %r706, 3;
	mov.u32 	%r708, _ZN6thrust24THRUST_300001_SM_1000_NS8cuda_cub4core6detail5shmemE;
	add.s32 	%r709, %r708, %r707;
	st.shared.v2.u32 	[%r709], {%r294, %r346};
$L__BB4_245:
	mad.lo.s32 	%r710, %r269, 9, 3;
	setp.ne.s32 	%p134, %r710, %r4;
	setp.eq.s32 	%p135, %r295, %r296;
	and.pred  	%p136, %p134, %p135;
	@%p136 bra 	$L__BB4_247;
	sub.s32 	%r711, %r347, %r362;
	shl.b32 	%r712, %r711, 3;
	mov.u32 	%r713, _ZN6thrust24THRUST_300001_SM_1000_NS8cuda_cub4core6detail5shmemE;
	add.s32 	%r714, %r713, %r712;
	st.shared.v2.u32 	[%r714], {%r295, %r348};
$L__BB4_247:
	not.pred 	%p137, %p9;
	@%p137 bra 	$L__BB4_249;
	sub.s32 	%r715, %r349, %r362;
	shl.b32 	%r716, %r715, 3;
	mov.u32 	%r717, _ZN6thrust24THRUST_300001_SM_1000_NS8cuda_cub4core6detail5shmemE;
	add.s32 	%r718, %r717, %r716;
	st.shared.v2.u32 	[%r718], {%r296, %r350};
$L__BB4_249:
	not.pred 	%p138, %p10;
	@%p138 bra 	$L__BB4_251;
	sub.s32 	%r719, %r351, %r362;
	shl.b32 	%r720, %r719, 3;
	mov.u32 	%r721, _ZN6thrust24THRUST_300001_SM_1000_NS8cuda_cub4core6detail5shmemE;
	add.s32 	%r722, %r721, %r720;
	st.shared.v2.u32 	[%r722], {%r297, %r352};
$L__BB4_251:
	not.pred 	%p139, %p8;
	@%p139 bra 	$L__BB4_253;
	sub.s32 	%r723, %r353, %r362;
	shl.b32 	%r724, %r723, 3;
	mov.u32 	%r725, _ZN6thrust24THRUST_300001_SM_1000_NS8cuda_cub4core6detail5shmemE;
	add.s32 	%r726, %r725, %r724;
	st.shared.v2.u32 	[%r726], {%r298, %r354};
$L__BB4_253:
	not.pred 	%p140, %p11;
	@%p140 bra 	$L__BB4_255;
	sub.s32 	%r727, %r355, %r362;
	shl.b32 	%r728, %r727, 3;
	mov.u32 	%r729, _ZN6thrust24THRUST_300001_SM_1000_NS8cuda_cub4core6detail5shmemE;
	add.s32 	%r730, %r729, %r728;
	st.shared.v2.u32 	[%r730], {%r299, %r356};
$L__BB4_255:
	mad.lo.s32 	%r731, %r269, 9, 8;
	setp.ne.s32 	%p141, %r731, %r4;
	setp.eq.s32 	%p142, %r300, %r301;
	and.pred  	%p143, %p141, %p142;
	@%p143 bra 	$L__BB4_257;
	sub.s32 	%r732, %r357, %r362;
	shl.b32 	%r733, %r732, 3;
	mov.u32 	%r734, _ZN6thrust24THRUST_300001_SM_1000_NS8cuda_cub4core6detail5shmemE;
	add.s32 	%r735, %r734, %r733;
	st.shared.v2.u32 	[%r735], {%r300, %r358};
$L__BB4_257:
	bar.sync 	0;
	setp.ge.s32 	%p144, %r269, %r360;
	@%p144 bra 	$L__BB4_282;
	not.b32 	%r736, %r269;
	add.s32 	%r363, %r360, %r736;
	and.b32  	%r737, %r363, 768;
	setp.eq.s32 	%p145, %r737, 768;
	mov.u32 	%r1857, %r269;
	@%p145 bra 	$L__BB4_261;
	shr.u32 	%r738, %r363, 8;
	add.s32 	%r739, %r738, 1;
	and.b32  	%r740, %r739, 3;
	shl.b32 	%r741, %r269, 3;
	mov.u32 	%r742, _ZN6thrust24THRUST_300001_SM_1000_NS8cuda_cub4core6detail5shmemE;
	add.s32 	%r1853, %r742, %r741;
	add.s32 	%r1852, %r269, %r362;
	neg.s32 	%r1851, %r740;
	shl.b32 	%r743, %r739, 8;
	and.b32  	%r744, %r743, 768;
	add.s32 	%r1857, %r269, %r744;
$L__BB4_260:
	.pragma "nounroll";
	mul.wide.s32 	%rd109, %r1852, 4;
	add.s64 	%rd110, %rd4, %rd109;
	add.s64 	%rd111, %rd3, %rd109;
	ld.shared.v2.u32 	{%r745, %r746}, [%r1853];
	st.global.u32 	[%rd111], %r745;
	st.global.u32 	[%rd110], %r746;
	add.s32 	%r1853, %r1853, 2048;
	add.s32 	%r1852, %r1852, 256;
	add.s32 	%r1851, %r1851, 1;
	setp.ne.s32 	%p146, %r1851, 0;
	@%p146 bra 	$L__BB4_260;
$L__BB4_261:
	setp.lt.u32 	%p147, %r363, 768;
	@%p147 bra 	$L__BB4_282;
	add.s64 	%rd50, %rd3, 2048;
	add.s32 	%r1856, %r1857, %r362;
	add.s64 	%rd51, %rd4, 2048;
	shl.b32 	%r747, %r1857, 3;
	mov.u32 	%r748, _ZN6thrust24THRUST_300001_SM_1000_NS8cuda_cub4core6detail5shmemE;
	add.s32 	%r749, %r747, %r748;
	add.s32 	%r1855, %r749, 4096;
$L__BB4_263:
	mul.wide.s32 	%rd112, %r1856, 4;
	add.s64 	%rd113, %rd50, %rd112;
	add.s64 	%rd114, %rd51, %rd112;
	ld.shared.v2.u32 	{%r750, %r751}, [%r1855+-4096];
	st.global.u32 	[%rd113+-2048], %r750;
	st.global.u32 	[%rd114+-2048], %r751;
	ld.shared.v2.u32 	{%r752, %r753}, [%r1855+-2048];
	st.global.u32 	[%rd113+-1024], %r752;
	st.global.u32 	[%rd114+-1024], %r753;
	ld.shared.v2.u32 	{%r754, %r755}, [%r1855];
	st.global.u32 	[%rd113], %r754;
	st.global.u32 	[%rd114], %r755;
	ld.shared.v2.u32 	{%r756, %r757}, [%r1855+2048];
	st.global.u32 	[%rd113+1024], %r756;
	st.global.u32 	[%rd114+1024], %r757;
	add.s32 	%r1857, %r1857, 1024;
	add.s32 	%r1856, %r1856, 1024;
	add.s32 	%r1855, %r1855, 8192;
	setp.lt.s32 	%p148, %r1857, %r360;
	@%p148 bra 	$L__BB4_263;
	bra.uni 	$L__BB4_282;
$L__BB4_264:
	mul.lo.s32 	%r694, %r269, 9;
	setp.ne.s32 	%p114, %r694, %r4;
	setp.eq.s32 	%p115, %r1843, %r293;
	and.pred  	%p116, %p114, %p115;
	@%p116 bra 	$L__BB4_266;
	mul.wide.s32 	%rd82, %r1847, 4;
	add.s64 	%rd83, %rd3, %rd82;
	st.global.u32 	[%rd83], %r1843;
	add.s64 	%rd84, %rd4, %rd82;
	st.global.u32 	[%rd84], %r1848;
$L__BB4_266:
	not.pred 	%p117, %p6;
	@%p117 bra 	$L__BB4_268;
	mul.wide.s32 	%rd85, %r343, 4;
	add.s64 	%rd86, %rd3, %rd85;
	st.global.u32 	[%rd86], %r293;
	add.s64 	%rd87, %rd4, %rd85;
	st.global.u32 	[%rd87], %r344;
$L__BB4_268:
	not.pred 	%p118, %p7;
	@%p118 bra 	$L__BB4_270;
	mul.wide.s32 	%rd88, %r345, 4;
	add.s64 	%rd89, %rd3, %rd88;
	st.global.u32 	[%rd89], %r294;
	add.s64 	%rd90, %rd4, %rd88;
	st.global.u32 	[%rd90], %r346;
$L__BB4_270:
	mad.lo.s32 	%r695, %r269, 9, 3;
	setp.ne.s32 	%p119, %r695, %r4;
	setp.eq.s32 	%p120, %r295, %r296;
	and.pred  	%p121, %p119, %p120;
	@%p121 bra 	$L__BB4_272;
	mul.wide.s32 	%rd91, %r347, 4;
	add.s64 	%rd92, %rd3, %rd91;
	st.global.u32 	[%rd92], %r295;
	add.s64 	%rd93, %rd4, %rd91;
	st.global.u32 	[%rd93], %r348;
$L__BB4_272:
	not.pred 	%p122, %p9;
	@%p122 bra 	$L__BB4_274;
	mul.wide.s32 	%rd94, %r349, 4;
	add.s64 	%rd95, %rd3, %rd94;
	st.global.u32 	[%rd95], %r296;
	add.s64 	%rd96, %rd4, %rd94;
	st.global.u32 	[%rd96], %r350;
$L__BB4_274:
	not.pred 	%p123, %p10;
	@%p123 bra 	$L__BB4_276;
	mul.wide.s32 	%rd97, %r351, 4;
	add.s64 	%rd98, %rd3, %rd97;
	st.global.u32 	[%rd98], %r297;
	add.s64 	%rd99, %rd4, %rd97;
	st.global.u32 	[%rd99], %r352;
$L__BB4_276:
	not.pred 	%p124, %p8;
	@%p124 bra 	$L__BB4_278;
	mul.wide.s32 	%rd100, %r353, 4;
	add.s64 	%rd101, %rd3, %rd100;
	st.global.u32 	[%rd101], %r298;
	add.s64 	%rd102, %rd4, %rd100;
	st.global.u32 	[%rd102], %r354;
$L__BB4_278:
	not.pred 	%p125, %p11;
	@%p125 bra 	$L__BB4_280;
	mul.wide.s32 	%rd103, %r355, 4;
	add.s64 	%rd104, %rd3, %rd103;
	st.global.u32 	[%rd104], %r299;
	add.s64 	%rd105, %rd4, %rd103;
	st.global.u32 	[%rd105], %r356;
$L__BB4_280:
	mad.lo.s32 	%r696, %r269, 9, 8;
	setp.ne.s32 	%p126, %r696, %r4;
	setp.eq.s32 	%p127, %r300, %r301;
	and.pred  	%p128, %p126, %p127;
	@%p128 bra 	$L__BB4_282;
	mul.wide.s32 	%rd106, %r357, 4;
	add.s64 	%rd107, %rd3, %rd106;
	st.global.u32 	[%rd107], %r300;
	add.s64 	%rd108, %rd4, %rd106;
	st.global.u32 	[%rd108], %r358;
$L__BB4_282:
	setp.ne.s32 	%p149, %r269, 255;
	@%p149 bra 	$L__BB4_286;
	setp.ne.s32 	%p150, %r4, 2304;
	@%p150 bra 	$L__BB4_285;
	mul.wide.s32 	%rd115, %r1858, 4;
	add.s64 	%rd116, %rd3, %rd115;
	st.global.u32 	[%rd116], %r301;
	add.s64 	%rd117, %rd4, %rd115;
	st.global.u32 	[%rd117], %r359;
	add.s32 	%r1858, %r1858, 1;
$L__BB4_285:
	ld.param.u64 	%rd278, [_ZN6thrust24THRUST_300001_SM_1000_NS8cuda_cub4core6detail13_kernel_agentINS1_15__reduce_by_key16ReduceByKeyAgentINS0_10device_ptrIiEENS0_17constant_iteratorIiNS0_11use_defaultESA_EENS0_6detail15normal_iteratorIS8_EESE_N4cuda3std3__48equal_toIiEENSH_4plusIiEEPiiEEJS8_SB_SE_SE_SM_N3cub18CUB_300001_SM_100024ReduceByKeyScanTileStateIiiLb1EEESJ_SL_iiEEEvDpT0__param_4];
	cvta.to.global.u64 	%rd118, %rd278;
	st.global.u32 	[%rd118], %r1858;
$L__BB4_286:
	ret;

}
	// .globl	_ZN6thrust24THRUST_300001_SM_1000_NS8cuda_cub4core6detail13_kernel_agentINS1_15__reduce_by_key9InitAgentIN3cub18CUB_300001_SM_100024ReduceByKeyScanTileStateIilLb1EEElPlEEJSA_lSB_EEEvDpT0_
.visible .entry _ZN6thrust24THRUST_300001_SM_1000_NS8cuda_cub4core6detail13_kernel_agentINS1_15__reduce_by_key9InitAgentIN3cub18CUB_300001_SM_100024ReduceByKeyScanTileStateIilLb1EEElPlEEJSA_lSB_EEEvDpT0_(
	.param .align 8 .b8 _ZN6thrust24THRUST_300001_SM_1000_NS8cuda_cub4core6detail13_kernel_agentINS1_15__reduce_by_key9InitAgentIN3cub18CUB_300001_SM_100024ReduceByKeyScanTileStateIilLb1EEElPlEEJSA_lSB_EEEvDpT0__param_0[8],
	.param .u64 _ZN6thrust24THRUST_300001_SM_1000_NS8cuda_cub4core6detail13_kernel_agentINS1_15__reduce_by_key9InitAgentIN3cub18CUB_300001_SM_100024ReduceByKeyScanTileStateIilLb1EEElPlEEJSA_lSB_EEEvDpT0__param_1,
	.param .u64 .ptr .align 1 _ZN6thrust24THRUST_300001_SM_1000_NS8cuda_cub4core6detail13_kernel_agentINS1_15__reduce_by_key9InitAgentIN3cub18CUB_300001_SM_100024ReduceByKeyScanTileStateIilLb1EEElPlEEJSA_lSB_EEEvDpT0__param_2
)
.maxntid 128
{
	.reg .pred 	%p<6>;
	.reg .b32 	%r<16>;
	.reg .b64 	%rd<12>;

	ld.param.u64 	%rd3, [_ZN6thrust24THRUST_300001_SM_1000_NS8cuda_cub4core6detail13_kernel_agentINS1_15__reduce_by_key9InitAgentIN3cub18CUB_300001_SM_100024ReduceByKeyScanTileStateIilLb1EEElPlEEJSA_lSB_EEEvDpT0__param_0];
	ld.param.u32 	%r8, [_ZN6thrust24THRUST_300001_SM_1000_NS8cuda_cub4core6detail13_kernel_agentINS1_15__reduce_by_key9InitAgentIN3cub18CUB_300001_SM_100024ReduceByKeyScanTileStateIilLb1EEElPlEEJSA_lSB_EEEvDpT0__param_1];
	ld.param.u64 	%rd2, [_ZN6thrust24THRUST_300001_SM_1000_NS8cuda_cub4core6detail13_kernel_agentINS1_15__reduce_by_key9InitAgentIN3cub18CUB_300001_SM_100024ReduceByKeyScanTileStateIilLb1EEElPlEEJSA_lSB_EEEvDpT0__param_2];
	cvta.to.global.u64 	%rd1, %rd3;
	mov.u32 	%r1, %ctaid.x;
	mov.u32 	%r9, %ntid.x;
	mov.u32 	%r2, %tid.x;
	mad.lo.s32 	%r3, %r1, %r9, %r2;
	setp.ge.s32 	%p1, %r3, %r8;
	@%p1 bra 	$L__BB5_2;
	mul.wide.s32 	%rd4, %r3, 16;
	add.s64 	%rd5, %rd1, %rd4;
	mov.b64 	%rd6, 0;
	mov.b64 	%rd7, 425201762304;
	st.global.v2.u64 	[%rd5+512], {%rd7, %rd6};
$L__BB5_2:
	mov.b32 	%r15, 0;
	setp.ne.s32 	%p2, %r1, 0;
	setp.gt.u32 	%p3, %r2, 31;
	or.pred  	%p4, %p2, %p3;
	@%p4 bra 	$L__BB5_4;
	mul.wide.u32 	%rd8, %r2, 16;
	add.s64 	%rd9, %rd1, %rd8;
	st.global.v4.u32 	[%rd9], {%r15, %r15, %r15, %r15};
$L__BB5_4:
	or.b32  	%r14, %r1, %r2;
	setp.ne.s32 	%p5, %r14, 0;
	@%p5 bra 	$L__BB5_6;
	cvta.to.global.u64 	%rd10, %rd2;
	mov.b64 	%rd11, 0;
	st.global.u64 	[%rd10], %rd11;
$L__BB5_6:
	ret;

}
	// .globl	_ZN6thrust24THRUST_300001_SM_1000_NS8cuda_cub4core6detail13_kernel_agentINS1_15__reduce_by_key16ReduceByKeyAgentINS0_10device_ptrIiEENS0_17constant_iteratorIiNS0_11use_defaultESA_EENS0_6detail15normal_iteratorIS8_EESE_N4cuda3std3__48equal_toIiEENSH_4plusIiEEPllEEJS8_SB_SE_SE_SM_N3cub18CUB_300001_SM_100024ReduceByKeyScanTileStateIilLb1EEESJ_SL_llEEEvDpT0_
.visible .entry _ZN6thrust24THRUST_300001_SM_1000_NS8cuda_cub4core6detail13_kernel_agentINS1_15__reduce_by_key16ReduceByKeyAgentINS0_10device_ptrIiEENS0_17constant_iteratorIiNS0_11use_defaultESA_EENS0_6detail15normal_iteratorIS8_EESE_N4cuda3std3__48equal_toIiEENSH_4plusIiEEPllEEJS8_SB_SE_SE_SM_N3cub18CUB_300001_SM_100024ReduceByKeyScanTileStateIilLb1EEESJ_SL_llEEEvDpT0_(
	.param .align 8 .b8 _ZN6thrust24THRUST_300001_SM_1000_NS8cuda_cub4core6detail13_kernel_agentINS1_15__reduce_by_key16ReduceByKeyAgentINS0_10device_ptrIiEENS0_17constant_iteratorIiNS0_11use_defaultESA_EENS0_6detail15normal_iteratorIS8_EESE_N4cuda3std3__48equal_toIiEENSH_4plusIiEEPllEEJS8_SB_SE_SE_SM_N3cub18CUB_300001_SM_100024ReduceByKeyScanTileStateIilLb1EEESJ_SL_llEEEvDpT0__param_0[8],
	.param .align 8 .b8 _ZN6thrust24THRUST_300001_SM_1000_NS8cuda_cub4core6detail13_kernel_agentINS1_15__reduce_by_key16ReduceByKeyAgentINS0_10device_ptrIiEENS0_17constant_iteratorIiNS0_11use_defaultESA_EENS0_6detail15normal_iteratorIS8_EESE_N4cuda3std3__48equal_toIiEENSH_4plusIiEEPllEEJS8_SB_SE_SE_SM_N3cub18CUB_300001_SM_100024ReduceByKeyScanTileStateIilLb1EEESJ_SL_llEEEvDpT0__param_1[16],
	.param .align 8 .b8 _ZN6thrust24THRUST_300001_SM_1000_NS8cuda_cub4core6detail13_kernel_agentINS1_15__reduce_by_key16ReduceByKeyAgentINS0_10device_ptrIiEENS0_17constant_iteratorIiNS0_11use_defaultESA_EENS0_6detail15normal_iteratorIS8_EESE_N4cuda3std3__48equal_toIiEENSH_4plusIiEEPllEEJS8_SB_SE_SE_SM_N3cub18CUB_300001_SM_100024ReduceByKeyScanTileStateIilLb1EEESJ_SL_llEEEvDpT0__param_2[8],
	.param .align 8 .b8 _ZN6thrust24THRUST_300001_SM_1000_NS8cuda_cub4core6detail13_kernel_agentINS1_15__reduce_by_key16ReduceByKeyAgentINS0_10device_ptrIiEENS0_17constant_iteratorIiNS0_11use_defaultESA_EENS0_6detail15normal_iteratorIS8_EESE_N4cuda3std3__48equal_toIiEENSH_4plusIiEEPllEEJS8_SB_SE_SE_SM_N3cub18CUB_300001_SM_100024ReduceByKeyScanTileStateIilLb1EEESJ_SL_llEEEvDpT0__param_3[8],
	.param .u64 .ptr .align 1 _ZN6thrust24THRUST_300001_SM_1000_NS8cuda_cub4core6detail13_kernel_agentINS1_15__reduce_by_key16ReduceByKeyAgentINS0_10device_ptrIiEENS0_17constant_iteratorIiNS0_11use_defaultESA_EENS0_6detail15normal_iteratorIS8_EESE_N4cuda3std3__48equal_toIiEENSH_4plusIiEEPllEEJS8_SB_SE_SE_SM_N3cub18CUB_300001_SM_100024ReduceByKeyScanTileStateIilLb1EEESJ_SL_llEEEvDpT0__param_4,
	.param .align 8 .b8 _ZN6thrust24THRUST_300001_SM_1000_NS8cuda_cub4core6detail13_kernel_agentINS1_15__reduce_by_key16ReduceByKeyAgentINS0_10device_ptrIiEENS0_17constant_iteratorIiNS0_11use_defaultESA_EENS0_6detail15normal_iteratorIS8_EESE_N4cuda3std3__48equal_toIiEENSH_4plusIiEEPllEEJS8_SB_SE_SE_SM_N3cub18CUB_300001_SM_100024ReduceByKeyScanTileStateIilLb1EEESJ_SL_llEEEvDpT0__param_5[8],
	.param .align 1 .b8 _ZN6thrust24THRUST_300001_SM_1000_NS8cuda_cub4core6detail13_kernel_agentINS1_15__reduce_by_key16ReduceByKeyAgentINS0_10device_ptrIiEENS0_17constant_iteratorIiNS0_11use_defaultESA_EENS0_6detail15normal_iteratorIS8_EESE_N4cuda3std3__48equal_toIiEENSH_4plusIiEEPllEEJS8_SB_SE_SE_SM_N3cub18CUB_300001_SM_100024ReduceByKeyScanTileStateIilLb1EEESJ_SL_llEEEvDpT0__param_6[1],
	.param .align 1 .b8 _ZN6thrust24THRUST_300001_SM_1000_NS8cuda_cub4core6detail13_kernel_agentINS1_15__reduce_by_key16ReduceByKeyAgentINS0_10device_ptrIiEENS0_17constant_iteratorIiNS0_11use_defaultESA_EENS0_6detail15normal_iteratorIS8_EESE_N4cuda3std3__48equal_toIiEENSH_4plusIiEEPllEEJS8_SB_SE_SE_SM_N3cub18CUB_300001_SM_100024ReduceByKeyScanTileStateIilLb1EEESJ_SL_llEEEvDpT0__param_7[1],
	.param .u64 _ZN6thrust24THRUST_300001_SM_1000_NS8cuda_cub4core6detail13_kernel_agentINS1_15__reduce_by_key16ReduceByKeyAgentINS0_10device_ptrIiEENS0_17constant_iteratorIiNS0_11use_defaultESA_EENS0_6detail15normal_iteratorIS8_EESE_N4cuda3std3__48equal_toIiEENSH_4plusIiEEPllEEJS8_SB_SE_SE_SM_N3cub18CUB_300001_SM_100024ReduceByKeyScanTileStateIilLb1EEESJ_SL_llEEEvDpT0__param_8,
	.param .u64 _ZN6thrust24THRUST_300001_SM_1000_NS8cuda_cub4core6detail13_kernel_agentINS1_15__reduce_by_key16ReduceByKeyAgentINS0_10device_ptrIiEENS0_17constant_iteratorIiNS0_11use_defaultESA_EENS0_6detail15normal_iteratorIS8_EESE_N4cuda3std3__48equal_toIiEENSH_4plusIiEEPllEEJS8_SB_SE_SE_SM_N3cub18CUB_300001_SM_100024ReduceByKeyScanTileStateIilLb1EEESJ_SL_llEEEvDpT0__param_9
)
.maxntid 256
{
	.reg .pred 	%p<442>;
	.reg .b32 	%r<2026>;
	.reg .b64 	%rd<796>;

	ld.param.u64 	%rd1, [_ZN6thrust24THRUST_300001_SM_1000_NS8cuda_cub4core6detail13_kernel_agentINS1_15__reduce_by_key16ReduceByKeyAgentINS0_10device_ptrIiEENS0_17constant_iteratorIiNS0_11use_defaultESA_EENS0_6detail15normal_iteratorIS8_EESE_N4cuda3std3__48equal_toIiEENSH_4plusIiEEPllEEJS8_SB_SE_SE_SM_N3cub18CUB_300001_SM_100024ReduceByKeyScanTileStateIilLb1EEESJ_SL_llEEEvDpT0__param_5];
	ld.param.u64 	%rd2, [_ZN6thrust24THRUST_300001_SM_1000_NS8cuda_cub4core6detail13_kernel_agentINS1_15__reduce_by_key16ReduceByKeyAgentINS0_10device_ptrIiEENS0_17constant_iteratorIiNS0_11use_defaultESA_EENS0_6detail15normal_iteratorIS8_EESE_N4cuda3std3__48equal_toIiEENSH_4plusIiEEPllEEJS8_SB_SE_SE_SM_N3cub18CUB_300001_SM_100024ReduceByKeyScanTileStateIilLb1EEESJ_SL_llEEEvDpT0__param_0];
	ld.param.u32 	%r1, [_ZN6thrust24THRUST_300001_SM_1000_NS8cuda_cub4core6detail13_kernel_agentINS1_15__reduce_by_key16ReduceByKeyAgentINS0_10device_ptrIiEENS0_17constant_iteratorIiNS0_11use_defaultESA_EENS0_6detail15normal_iteratorIS8_EESE_N4cuda3std3__48equal_toIiEENSH_4plusIiEEPllEEJS8_SB_SE_SE_SM_N3cub18CUB_300001_SM_100024ReduceByKeyScanTileStateIilLb1EEESJ_SL_llEEEvDpT0__param_1+8];
	ld.param.u64 	%rd213, [_ZN6thrust24THRUST_300001_SM_1000_NS8cuda_cub4core6detail13_kernel_agentINS1_15__reduce_by_key16ReduceByKeyAgentINS0_10device_ptrIiEENS0_17constant_iteratorIiNS0_11use_defaultESA_EENS0_6detail15normal_iteratorIS8_EESE_N4cuda3std3__48equal_toIiEENSH_4plusIiEEPllEEJS8_SB_SE_SE_SM_N3cub18CUB_300001_SM_100024ReduceByKeyScanTileStateIilLb1EEESJ_SL_llEEEvDpT0__param_3];
	ld.param.u64 	%rd214, [_ZN6thrust24THRUST_300001_SM_1000_NS8cuda_cub4core6detail13_kernel_agentINS1_15__reduce_by_key16ReduceByKeyAgentINS0_10device_ptrIiEENS0_17constant_iteratorIiNS0_11use_defaultESA_EENS0_6detail15normal_iteratorIS8_EESE_N4cuda3std3__48equal_toIiEENSH_4plusIiEEPllEEJS8_SB_SE_SE_SM_N3cub18CUB_300001_SM_100024ReduceByKeyScanTileStateIilLb1EEESJ_SL_llEEEvDpT0__param_2];
	ld.param.u64 	%rd212, [_ZN6thrust24THRUST_300001_SM_1000_NS8cuda_cub4core6detail13_kernel_agentINS1_15__reduce_by_key16ReduceByKeyAgentINS0_10device_ptrIiEENS0_17constant_iteratorIiNS0_11use_defaultESA_EENS0_6detail15normal_iteratorIS8_EESE_N4cuda3std3__48equal_toIiEENSH_4plusIiEEPllEEJS8_SB_SE_SE_SM_N3cub18CUB_300001_SM_100024ReduceByKeyScanTileStateIilLb1EEESJ_SL_llEEEvDpT0__param_8];
	cvta.to.global.u64 	%rd3, %rd214;
	cvta.to.global.u64 	%rd4, %rd213;
	mov.u32 	%r2, %ctaid.x;
	mul.wide.u32 	%rd5, %r2, 2304;
	sub.s64 	%rd6, %rd212, %rd5;
	setp.lt.s64 	%p12, %rd6, 2305;
	@%p12 bra 	$L__BB6_142;
	setp.ne.s32 	%p262, %r2, 0;
	@%p262 bra 	$L__BB6_52;
	mov.u32 	%r3, %tid.x;
	and.b32  	%r1717, %r3, 31;
	and.b32  	%r1718, %r3, 992;
	mul.lo.s32 	%r1719, %r1718, 9;
	or.b32  	%r1720, %r1719, %r1717;
	cvt.u64.u32 	%rd652, %r1720;
	add.s64 	%rd653, %rd5, %rd652;
	shl.b64 	%rd654, %rd653, 2;
	add.s64 	%rd642, %rd2, %rd654;
	// begin inline asm
	ld.global.nc.u32 %r1706, [%rd642];
	// end inline asm
	add.s64 	%rd643, %rd642, 128;
	// begin inline asm
	ld.global.nc.u32 %r1707, [%rd643];
	// end inline asm
	add.s64 	%rd644, %rd642, 256;
	// begin inline asm
	ld.global.nc.u32 %r1708, [%rd644];
	// end inline asm
	add.s64 	%rd645, %rd642, 384;
	// begin inline asm
	ld.global.nc.u32 %r1709, [%rd645];
	// end inline asm
	add.s64 	%rd646, %rd642, 512;
	// begin inline asm
	ld.global.nc.u32 %r1710, [%rd646];
	// end inline asm
	add.s64 	%rd647, %rd642, 640;
	// begin inline asm
	ld.global.nc.u32 %r1711, [%rd647];
	// end inline asm
	add.s64 	%rd648, %rd642, 768;
	// begin inline asm
	ld.global.nc.u32 %r1712, [%rd648];
	// end inline asm
	add.s64 	%rd649, %rd642, 896;
	// begin inline asm
	ld.global.nc.u32 %r1713, [%rd649];
	// end inline asm
	add.s64 	%rd650, %rd642, 1024;
	// begin inline asm
	ld.global.nc.u32 %r1714, [%rd650];
	// end inline asm
	// begin inline asm
	mov.u32 %r1715, %laneid;
	// end inline asm
	shr.u32 	%r5, %r3, 5;
	mad.lo.s32 	%r1721, %r5, 288, %r1715;
	shl.b32 	%r1722, %r1721, 2;
	mov.u32 	%r1723, _ZN6thrust24THRUST_300001_SM_1000_NS8cuda_cub4core6detail5shmemE;
	add.s32 	%r1724, %r1723, %r1722;
	st.shared.u32 	[%r1724], %r1706;
	st.shared.u32 	[%r1724+128], %r1707;
	st.shared.u32 	[%r1724+256], %r1708;
	st.shared.u32 	[%r1724+384], %r1709;
	st.shared.u32 	[%r1724+512], %r1710;
	st.shared.u32 	[%r1724+640], %r1711;
	st.shared.u32 	[%r1724+768], %r1712;
	st.shared.u32 	[%r1724+896], %r1713;
	st.shared.u32 	[%r1724+1024], %r1714;
	bar.warp.sync 	-1;
	shl.b32 	%r1725, %r1715, 5;
	add.s32 	%r1726, %r1724, %r1725;
	ld.shared.u32 	%r6, [%r1726];
	ld.shared.u32 	%r7, [%r1726+4];
	ld.shared.u32 	%r8, [%r1726+8];
	ld.shared.u32 	%r9, [%r1726+12];
	ld.shared.u32 	%r10, [%r1726+16];
	ld.shared.u32 	%r11, [%r1726+20];
	ld.shared.u32 	%r12, [%r1726+24];
	ld.shared.u32 	%r13, [%r1726+28];
	ld.shared.u32 	%r14, [%r1726+32];
	bar.sync 	0;
	st.shared.u32 	[%r1724], %r1;
	st.shared.u32 	[%r1724+128], %r1;
	st.shared.u32 	[%r1724+256], %r1;
	st.shared.u32 	[%r1724+384], %r1;
	st.shared.u32 	[%r1724+512], %r1;
	st.shared.u32 	[%r1724+640], %r1;
	st.shared.u32 	[%r1724+768], %r1;
	st.shared.u32 	[%r1724+896], %r1;
	st.shared.u32 	[%r1724+1024], %r1;
	bar.warp.sync 	-1;
	ld.shared.u32 	%r15, [%r1726];
	ld.shared.u32 	%r16, [%r1726+4];
	ld.shared.u32 	%r17, [%r1726+8];
	ld.shared.u32 	%r18, [%r1726+12];
	ld.shared.u32 	%r19, [%r1726+16];
	ld.shared.u32 	%r20, [%r1726+20];
	ld.shared.u32 	%r21, [%r1726+24];
	ld.shared.u32 	%r22, [%r1726+28];
	ld.shared.u32 	%r23, [%r1726+32];
	bar.sync 	0;
	shl.b32 	%r1727, %r3, 2;
	add.s32 	%r1728, %r1723, %r1727;
	add.s32 	%r24, %r1728, 1240;
	st.shared.u32 	[%r1728+1240], %r14;
	bar.sync 	0;
	setp.eq.s32 	%p372, %r3, 0;
	mov.b64 	%rd746, 0;
	@%p372 bra 	$L__BB6_4;
	ld.shared.u32 	%r1968, [%r24+-4];
	setp.ne.s32 	%p373, %r1968, %r6;
	selp.u64 	%rd746, 1, 0, %p373;
$L__BB6_4:
	setp.ne.s32 	%p374, %r6, %r7;
	selp.u64 	%rd655, 1, 0, %p374;
	setp.ne.s32 	%p375, %r7, %r8;
	selp.u64 	%rd656, 1, 0, %p375;
	setp.ne.s32 	%p376, %r8, %r9;
	selp.u64 	%rd657, 1, 0, %p376;
	setp.ne.s32 	%p377, %r9, %r10;
	selp.u64 	%rd658, 1, 0, %p377;
	setp.ne.s32 	%p378, %r10, %r11;
	selp.u64 	%rd659, 1, 0, %p378;
	setp.ne.s32 	%p379, %r11, %r12;
	selp.u64 	%rd660, 1, 0, %p379;
	setp.ne.s32 	%p380, %r12, %r13;
	selp.u64 	%rd661, 1, 0, %p380;
	setp.ne.s32 	%p381, %r13, %r14;
	selp.u64 	%rd662, 1, 0, %p381;
	add.s64 	%rd9, %rd746, %rd655;
	selp.b32 	%r1849, 0, %r15, %p374;
	add.s32 	%r1850, %r16, %r1849;
	add.s64 	%rd10, %rd9, %rd656;
	selp.b32 	%r1851, 0, %r1850, %p375;
	add.s32 	%r1852, %r17, %r1851;
	add.s64 	%rd11, %rd10, %rd657;
	selp.b32 	%r1853, 0, %r1852, %p376;
	add.s32 	%r1854, %r18, %r1853;
	add.s64 	%rd12, %rd11, %rd658;
	selp.b32 	%r1855, 0, %r1854, %p377;
	add.s32 	%r1856, %r19, %r1855;
	add.s64 	%rd13, %rd12, %rd659;
	selp.b32 	%r1857, 0, %r1856, %p378;
	add.s32 	%r1858, %r20, %r1857;
	add.s64 	%rd14, %rd13, %rd660;
	selp.b32 	%r1859, 0, %r1858, %p379;
	add.s32 	%r1860, %r21, %r1859;
	add.s64 	%rd15, %rd14, %rd661;
	selp.b32 	%r1861, 0, %r1860, %p380;
	add.s32 	%r1862, %r22, %r1861;
	add.s64 	%rd663, %rd15, %rd662;
	mov.b64 	{%r1730, %r1735}, %rd663;
	selp.b32 	%r1863, 0, %r1862, %p381;
	add.s32 	%r1740, %r23, %r1863;
	mov.b32 	%r1846, 1;
	mov.b32 	%r1847, 0;
	mov.b32 	%r1848, -1;
	// begin inline asm
	shfl.sync.up.b32 %r1729, %r1730, %r1846, %r1847, %r1848;
	// end inline asm
	// begin inline asm
	shfl.sync.up.b32 %r1734, %r1735, %r1846, %r1847, %r1848;
	// end inline asm
	mov.b64 	%rd664, {%r1729, %r1734};
	// begin inline asm
	shfl.sync.up.b32 %r1739, %r1740, %r1846, %r1847, %r1848;
	// end inline asm
	// begin inline asm
	shfl.sync.up.b32 %r1744, %r1745, %r1846, %r1847, %r1848;
	// end inline asm
	setp.eq.s64 	%p382, %rd663, 0;
	selp.b32 	%r1864, %r1739, 0, %p382;
	setp.lt.s32 	%p383, %r1715, 1;
	selp.b64 	%rd665, 0, %rd664, %p383;
	add.s64 	%rd666, %rd665, %rd663;
	mov.b64 	{%r1750, %r1755}, %rd666;
	selp.b32 	%r1865, 0, %r1864, %p383;
	add.s32 	%r1760, %r1865, %r1740;
	mov.b32 	%r1766, 2;
	// begin inline asm
	shfl.sync.up.b32 %r1749, %r1750, %r1766, %r1847, %r1848;
	// end inline asm
	// begin inline asm
	shfl.sync.up.b32 %r1754, %r1755, %r1766, %r1847, %r1848;
	// end inline asm
	mov.b64 	%rd667, {%r1749, %r1754};
	// begin inline asm
	shfl.sync.up.b32 %r1759, %r1760, %r1766, %r1847, %r1848;
	// end inline asm
	// begin inline asm
	shfl.sync.up.b32 %r1764, %r1765, %r1766, %r1847, %r1848;
	// end inline asm
	setp.eq.s64 	%p384, %rd666, 0;
	selp.b32 	%r1866, %r1759, 0, %p384;
	setp.lt.s32 	%p385, %r1715, 2;
	selp.b64 	%rd668, 0, %rd667, %p385;
	add.s64 	%rd669, %rd668, %rd666;
	mov.b64 	{%r1770, %r1775}, %rd669;
	selp.b32 	%r1867, 0, %r1866, %p385;
	add.s32 	%r1780, %r1867, %r1760;
	mov.b32 	%r1786, 4;
	// begin inline asm
	shfl.sync.up.b32 %r1769, %r1770, %r1786, %r1847, %r1848;
	// end inline asm
	// begin inline asm
	shfl.sync.up.b32 %r1774, %r1775, %r1786, %r1847, %r1848;
	// end inline asm
	mov.b64 	%rd670, {%r1769, %r1774};
	// begin inline asm
	shfl.sync.up.b32 %r1779, %r1780, %r1786, %r1847, %r1848;
	// end inline asm
	// begin inline asm
	shfl.sync.up.b32 %r1784, %r1785, %r1786, %r1847, %r1848;
	// end inline asm
	setp.eq.s64 	%p386, %rd669, 0;
	selp.b32 	%r1868, %r1779, 0, %p386;
	setp.lt.s32 	%p387, %r1715, 4;
	selp.b64 	%rd671, 0, %rd670, %p387;
	add.s64 	%rd672, %rd671, %rd669;
	mov.b64 	{%r1790, %r1795}, %rd672;
	selp.b32 	%r1869, 0, %r1868, %p387;
	add.s32 	%r1800, %r1869, %r1780;
	mov.b32 	%r1806, 8;
	// begin inline asm
	shfl.sync.up.b32 %r1789, %r1790, %r1806, %r1847, %r1848;
	// end inline asm
	// begin inline asm
	shfl.sync.up.b32 %r1794, %r1795, %r1806, %r1847, %r1848;
	// end inline asm
	mov.b64 	%rd673, {%r1789, %r1794};
	// begin inline asm
	shfl.sync.up.b32 %r1799, %r1800, %r1806, %r1847, %r1848;
	// end inline asm
	// begin inline asm
	shfl.sync.up.b32 %r1804, %r1805, %r1806, %r1847, %r1848;
	// end inline asm
	setp.eq.s64 	%p388, %rd672, 0;
	selp.b32 	%r1870, %r1799, 0, %p388;
	setp.lt.s32 	%p389, %r1715, 8;
	selp.b64 	%rd674, 0, %rd673, %p389;
	add.s64 	%rd675, %rd674, %rd672;
	mov.b64 	{%r1810, %r1815}, %rd675;
	selp.b32 	%r1871, 0, %r1870, %p389;
	add.s32 	%r1820, %r1871, %r1800;
	mov.b32 	%r1826, 16;
	// begin inline asm
	shfl.sync.up.b32 %r1809, %r1810, %r1826, %r1847, %r1848;
	// end inline asm
	// begin inline asm
	shfl.sync.up.b32 %r1814, %r1815, %r1826, %r1847, %r1848;
	// end inline asm
	mov.b64 	%rd676, {%r1809, %r1814};
	// begin inline asm
	shfl.sync.up.b32 %r1819, %r1820, %r1826, %r1847, %r1848;
	// end inline asm
	// begin inline asm
	shfl.sync.up.b32 %r1824, %r1825, %r1826, %r1847, %r1848;
	// end inline asm
	setp.eq.s64 	%p390, %rd675, 0;
	selp.b32 	%r1872, %r1819, 0, %p390;
	setp.lt.s32 	%p391, %r1715, 16;
	selp.b64 	%rd677, 0, %rd676, %p391;
	add.s64 	%rd16, %rd677, %rd675;
	mov.b64 	{%r1830, %r1835}, %rd16;
	selp.b32 	%r1873, 0, %r1872, %p391;
	add.s32 	%r1840, %r1873, %r1820;
	// begin inline asm
	shfl.sync.up.b32 %r1829, %r1830, %r1846, %r1847, %r1848;
	// end inline asm
	// begin inline asm
	shfl.sync.up.b32 %r1834, %r1835, %r1846, %r1847, %r1848;
	// end inline asm
	// begin inline asm
	shfl.sync.up.b32 %r1839, %r1840, %r1846, %r1847, %r1848;
	// end inline asm
	// begin inline asm
	shfl.sync.up.b32 %r1844, %r1845, %r1846, %r1847, %r1848;
	// end inline asm
	setp.ne.s32 	%p392, %r1715, 31;
	@%p392 bra 	$L__BB6_6;
	shl.b32 	%r1874, %r5, 4;
	mov.u32 	%r1875, _ZN6thrust24THRUST_300001_SM_1000_NS8cuda_cub4core6detail5shmemE;
	add.s32 	%r1876, %r1875, %r1874;
	st.shared.u64 	[%r1876], %rd16;
	st.shared.u32 	[%r1876+8], %r1840;
$L__BB6_6:
	mov.b64 	%rd678, {%r1829, %r1834};
	setp.ne.s32 	%p393, %r12, %r13;
	setp.ne.s32 	%p394, %r11, %r12;
	setp.ne.s32 	%p395, %r10, %r11;
	setp.ne.s32 	%p396, %r9, %r10;
	setp.ne.s32 	%p397, %r8, %r9;
	setp.ne.s32 	%p398, %r7, %r8;
	setp.ne.s32 	%p399, %r6, %r7;
	setp.ne.s32 	%p400, %r3, 0;
	bar.sync 	0;
	ld.shared.u64 	%rd679, [_ZN6thrust24THRUST_300001_SM_1000_NS8cuda_cub4core6detail5shmemE];
	ld.shared.u32 	%r1877, [_ZN6thrust24THRUST_300001_SM_1000_NS8cuda_cub4core6detail5shmemE+8];
	ld.shared.u64 	%rd680, [_ZN6thrust24THRUST_300001_SM_1000_NS8cuda_cub4core6detail5shmemE+16];
	ld.shared.u32 	%r1878, [_ZN6thrust24THRUST_300001_SM_1000_NS8cuda_cub4core6detail5shmemE+24];
	add.s64 	%rd681, %rd680, %rd679;
	setp.eq.s64 	%p401, %rd680, 0;
	selp.b32 	%r1879, %r1877, 0, %p401;
	add.s32 	%r1880, %r1879, %r1878;
	setp.eq.s32 	%p402, %r5, 2;
	selp.b64 	%rd682, %rd681, %rd679, %p402;
	selp.b32 	%r1881, %r1880, %r1877, %p402;
	ld.shared.u64 	%rd683, [_ZN6thrust24THRUST_300001_SM_1000_NS8cuda_cub4core6detail5shmemE+32];
	ld.shared.u32 	%r1882, [_ZN6thrust24THRUST_300001_SM_1000_NS8cuda_cub4core6detail5shmemE+40];
	add.s64 	%rd684, %rd683, %rd681;
	setp.eq.s64 	%p403, %rd683, 0;
	selp.b32 	%r1883, %r1880, 0, %p403;
	add.s32 	%r1884, %r1883, %r1882;
	setp.eq.s32 	%p404, %r5, 3;
	selp.b64 	%rd685, %rd684, %rd682, %p404;
	selp.b32 	%r1885, %r1884, %r1881, %p404;
	ld.shared.u64 	%rd686, [_ZN6thrust24THRUST_300001_SM_1000_NS8cuda_cub4core6detail5shmemE+48];
	ld.shared.u32 	%r1886, [_ZN6thrust24THRUST_300001_SM_1000_NS8cuda_cub4core6detail5shmemE+56];
	add.s64 	%rd687, %rd686, %rd684;
	setp.eq.s64 	%p405, %rd686, 0;
	selp.b32 	%r1887, %r1884, 0, %p405;
	add.s32 	%r1888, %r1887, %r1886;
	setp.eq.s32 	%p406, %r5, 4;
	selp.b64 	%rd688, %rd687, %rd685, %p406;
	selp.b32 	%r1889, %r1888, %r1885, %p406;
	ld.shared.u64 	%rd689, [_ZN6thrust24THRUST_300001_SM_1000_NS8cuda_cub4core6detail5shmemE+64];
	ld.shared.u32 	%r1890, [_ZN6thrust24THRUST_300001_SM_1000_NS8cuda_cub4core6detail5shmemE+72];
	add.s64 	%rd690, %rd689, %rd687;
	setp.eq.s64 	%p407, %rd689, 0;
	selp.b32 	%r1891, %r1888, 0, %p407;
	add.s32 	%r1892, %r1891, %r1890;
	setp.eq.s32 	%p408, %r5, 5;
	selp.b64 	%rd691, %rd690, %rd688, %p408;
	selp.b32 	%r1893, %r1892, %r1889, %p408;
	ld.shared.u64 	%rd692, [_ZN6thrust24THRUST_300001_SM_1000_NS8cuda_cub4core6detail5shmemE+80];
	ld.shared.u32 	%r1894, [_ZN6thrust24THRUST_300001_SM_1000_NS8cuda_cub4core6detail5shmemE+88];
	add.s64 	%rd693, %rd692, %rd690;
	setp.eq.s64 	%p409, %rd692, 0;
	selp.b32 	%r1895, %r1892, 0, %p409;
	add.s32 	%r1896, %r1895, %r1894;
	setp.eq.s32 	%p410, %r5, 6;
	selp.b64 	%rd694, %rd693, %rd691, %p410;
	selp.b32 	%r1897, %r1896, %r1893, %p410;
	ld.shared.u64 	%rd695, [_ZN6thrust24THRUST_300001_SM_1000_NS8cuda_cub4core6detail5shmemE+96];
	ld.shared.u32 	%r1898, [_ZN6thrust24THRUST_300001_SM_1000_NS8cuda_cub4core6detail5shmemE+104];
	add.s64 	%rd696, %rd695, %rd693;
	setp.eq.s64 	%p411, %rd695, 0;
	selp.b32 	%r1899, %r1896, 0, %p411;
	add.s32 	%r1900, %r1899, %r1898;
	setp.eq.s32 	%p412, %r5, 7;
	selp.b64 	%rd697, %rd696, %rd694, %p412;
	selp.b32 	%r1901, %r1900, %r1897, %p412;
	ld.shared.u64 	%rd698, [_ZN6thrust24THRUST_300001_SM_1000_NS8cuda_cub4core6detail5shmemE+112];
	ld.shared.u32 	%r1902, [_ZN6thrust24THRUST_300001_SM_1000_NS8cuda_cub4core6detail5shmemE+120];
	add.s64 	%rd17, %rd698, %rd696;
	setp.eq.s64 	%p413, %rd698, 0;
	selp.b32 	%r1903, %r1900, 0, %p413;
	add.s32 	%r31, %r1903, %r1902;
	setp.lt.u32 	%p414, %r3, 32;
	selp.b64 	%rd699, 0, %rd697, %p414;
	selp.b32 	%r1904, 0, %r1901, %p414;
	setp.eq.s64 	%p415, %rd678, 0;
	selp.b32 	%r1905, %r1904, 0, %p415;
	add.s32 	%r1906, %r1905, %r1839;
	setp.eq.s32 	%p416, %r1715, 0;
	selp.b32 	%r32, %r1904, %r1906, %p416;
	selp.b64 	%rd700, 0, %rd678, %p416;
	add.s64 	%rd18, %rd699, %rd700;
	add.s64 	%rd19, %rd18, %rd746;
	setp.eq.s64 	%p417, %rd746, 0;
	selp.b32 	%r1907, %r32, 0, %p417;
	add.s32 	%r33, %r1907, %r15;
	add.s64 	%rd20, %rd9, %rd18;
	selp.b32 	%r1908, 0, %r33, %p399;
	add.s32 	%r34, %r16, %r1908;
	add.s64 	%rd21, %rd10, %rd18;
	selp.b32 	%r1909, 0, %r34, %p398;
	add.s32 	%r35, %r17, %r1909;
	add.s64 	%rd22, %rd11, %rd18;
	selp.b32 	%r1910, 0, %r35, %p397;
	add.s32 	%r36, %r18, %r1910;
	add.s64 	%rd23, %rd12, %rd18;
	selp.b32 	%r1911, 0, %r36, %p396;
	add.s32 	%r37, %r19, %r1911;
	add.s64 	%rd24, %rd13, %rd18;
	selp.b32 	%r1912, 0, %r37, %p395;
	add.s32 	%r38, %r20, %r1912;
	add.s64 	%rd25, %rd14, %rd18;
	selp.b32 	%r1913, 0, %r38, %p394;
	add.s32 	%r39, %r21, %r1913;
	add.s64 	%rd26, %rd15, %rd18;
	selp.b32 	%r1914, 0, %r39, %p393;
	add.s32 	%r40, %r22, %r1914;
	@%p400 bra 	$L__BB6_8;
	mov.b32 	%r1915, 101;
	mov.b64 	%rd702, {%r31, %r1915};
	add.s64 	%rd701, %rd1, 512;
	// begin inline asm
	st.relaxed.gpu.v2.u64 [%rd701], {%rd702, %rd17};
	// end inline asm
$L__BB6_8:
	setp.lt.s64 	%p418, %rd17, 257;
	@%p418 bra 	$L__BB6_34;
	bar.sync 	0;
	@%p417 bra 	$L__BB6_11;
	cvt.u32.u64 	%r1916, %rd18;
	shl.b32 	%r1917, %r1916, 3;
	mov.u32 	%r1918, _ZN6thrust24THRUST_300001_SM_1000_NS8cuda_cub4core6detail5shmemE;
	add.s32 	%r1919, %r1918, %r1917;
	st.shared.v2.u32 	[%r1919], {%r1968, %r32};
$L__BB6_11:
	setp.eq.s32 	%p429, %r6, %r7;
	@%p429 bra 	$L__BB6_13;
	cvt.u32.u64 	%r1920, %rd19;
	shl.b32 	%r1921, %r1920, 3;
	mov.u32 	%r1922, _ZN6thrust24THRUST_300001_SM_1000_NS8cuda_cub4core6detail5shmemE;
	add.s32 	%r1923, %r1922, %r1921;
	st.shared.v2.u32 	[%r1923], {%r6, %r33};
$L__BB6_13:
	setp.eq.s32 	%p430, %r7, %r8;
	@%p430 bra 	$L__BB6_15;
	cvt.u32.u64 	%r1924, %rd20;
	shl.b32 	%r1925, %r1924, 3;
	mov.u32 	%r1926, _ZN6thrust24THRUST_300001_SM_1000_NS8cuda_cub4core6detail5shmemE;
	add.s32 	%r1927, %r1926, %r1925;
	st.shared.v2.u32 	[%r1927], {%r7, %r34};
$L__BB6_15:
	setp.eq.s32 	%p431, %r8, %r9;
	@%p431 bra 	$L__BB6_17;
	cvt.u32.u64 	%r1928, %rd21;
	shl.b32 	%r1929, %r1928, 3;
	mov.u32 	%r1930, _ZN6thrust24THRUST_300001_SM_1000_NS8cuda_cub4core6detail5shmemE;
	add.s32 	%r1931, %r1930, %r1929;
	st.shared.v2.u32 	[%r1931], {%r8, %r35};
$L__BB6_17:
	setp.eq.s32 	%p432, %r9, %r10;
	@%p432 bra 	$L__BB6_19;
	cvt.u32.u64 	%r1932, %rd22;
	shl.b32 	%r1933, %r1932, 3;
	mov.u32 	%r1934, _ZN6thrust24THRUST_300001_SM_1000_NS8cuda_cub4core6detail5shmemE;
	add.s32 	%r1935, %r1934, %r1933;
	st.shared.v2.u32 	[%r1935], {%r9, %r36};
$L__BB6_19:
	setp.eq.s32 	%p433, %r10, %r11;
	@%p433 bra 	$L__BB6_21;
	cvt.u32.u64 	%r1936, %rd23;
	shl.b32 	%r1937, %r1936, 3;
	mov.u32 	%r1938, _ZN6thrust24THRUST_300001_SM_1000_NS8cuda_cub4core6detail5shmemE;
	add.s32 	%r1939, %r1938, %r1937;
	st.shared.v2.u32 	[%r1939], {%r10, %r37};
$L__BB6_21:
	setp.eq.s32 	%p434, %r11, %r12;
	@%p434 bra 	$L__BB6_23;
	cvt.u32.u64 	%r1940, %rd24;
	shl.b32 	%r1941, %r1940, 3;
	mov.u32 	%r1942, _ZN6thrust24THRUST_300001_SM_1000_NS8cuda_cub4core6detail5shmemE;
	add.s32 	%r1943, %r1942, %r1941;
	st.shared.v2.u32 	[%r1943], {%r11, %r38};
$L__BB6_23:
	setp.eq.s32 	%p435, %r12, %r13;
	@%p435 bra 	$L__BB6_25;
	cvt.u32.u64 	%r1944, %rd25;
	shl.b32 	%r1945, %r1944, 3;
	mov.u32 	%r1946, _ZN6thrust24THRUST_300001_SM_1000_NS8cuda_cub4core6detail5shmemE;
	add.s32 	%r1947, %r1946, %r1945;
	st.shared.v2.u32 	[%r1947], {%r12, %r39};
$L__BB6_25:
	setp.eq.s32 	%p436, %r13, %r14;
	@%p436 bra 	$L__BB6_27;
	cvt.u32.u64 	%r1948, %rd26;
	shl.b32 	%r1949, %r1948, 3;
	mov.u32 	%r1950, _ZN6thrust24THRUST_300001_SM_1000_NS8cuda_cub4core6detail5shmemE;
	add.s32 	%r1951, %r1950, %r1949;
	st.shared.v2.u32 	[%r1951], {%r13, %r40};
$L__BB6_27:
	bar.sync 	0;
	cvt.u64.u32 	%rd751, %r3;
	setp.le.u64 	%p437, %rd17, %rd751;
	@%p437 bra 	$L__BB6_326;
	not.b64 	%rd731, %rd751;
	add.s64 	%rd28, %rd17, %rd731;
	shr.u64 	%rd732, %rd28, 8;
	add.s64 	%rd733, %rd732, 1;
	and.b64  	%rd747, %rd733, 3;
	and.b64  	%rd734, %rd28, 768;
	setp.eq.s64 	%p438, %rd734, 768;
	@%p438 bra 	$L__BB6_31;
	shl.b64 	%rd735, %rd751, 2;
	add.s64 	%rd749, %rd4, %rd735;
	add.s64 	%rd748, %rd3, %rd735;
	shl.b32 	%r1952, %r3, 3;
	mov.u32 	%r1953, _ZN6thrust24THRUST_300001_SM_1000_NS8cuda_cub4core6detail5shmemE;
	add.s32 	%r1969, %r1953, %r1952;
	shl.b64 	%rd736, %rd747, 8;
	add.s64 	%rd751, %rd736, %rd751;
$L__BB6_30:
	.pragma "nounroll";
	ld.shared.v2.u32 	{%r1954, %r1955}, [%r1969];
	st.global.u32 	[%rd748], %r1954;
	st.global.u32 	[%rd749], %r1955;
	add.s64 	%rd749, %rd749, 1024;
	add.s64 	%rd748, %rd748, 1024;
	add.s32 	%r1969, %r1969, 2048;
	add.s64 	%rd747, %rd747, -1;
	setp.ne.s64 	%p439, %rd747, 0;
	@%p439 bra 	$L__BB6_30;
$L__BB6_31:
	setp.lt.u64 	%p440, %rd28, 768;
	@%p440 bra 	$L__BB6_326;
	mov.u32 	%r1958, _ZN6thrust24THRUST_300001_SM_1000_NS8cuda_cub4core6detail5shmemE;
$L__BB6_33:
	cvt.u32.u64 	%r1956, %rd751;
	shl.b32 	%r1957, %r1956, 3;
	add.s32 	%r1959, %r1958, %r1957;
	ld.shared.v2.u32 	{%r1960, %r1961}, [%r1959];
	shl.b64 	%rd737, %rd751, 2;
	add.s64 	%rd738, %rd3, %rd737;
	st.global.u32 	[%rd738], %r1960;
	add.s64 	%rd739, %rd4, %rd737;
	st.global.u32 	[%rd739], %r1961;
	ld.shared.v2.u32 	{%r1962, %r1963}, [%r1959+2048];
	and.b64  	%rd740, %rd737, 17179869180;
	add.s64 	%rd741, %rd3, %rd740;
	st.global.u32 	[%rd741+1024], %r1962;
	add.s64 	%rd742, %rd4, %rd740;
	st.global.u32 	[%rd742+1024], %r1963;
	ld.shared.v2.u32 	{%r1964, %r1965}, [%r1959+4096];
	st.global.u32 	[%rd741+2048], %r1964;
	st.global.u32 	[%rd742+2048], %r1965;
	ld.shared.v2.u32 	{%r1966, %r1967}, [%r1959+6144];
	st.global.u32 	[%rd741+3072], %r1966;
	st.global.u32 	[%rd742+3072], %r1967;
	add.s64 	%rd743, %rd751, 1024;
	and.b64  	%rd751, %rd743, 4294967295;
	setp.gt.u64 	%p441, %rd17, %rd751;
	@%p441 bra 	$L__BB6_33;
	bra.uni 	$L__BB6_326;
$L__BB6_34:
	@%p417 bra 	$L__BB6_36;
	shl.b64 	%rd704, %rd18, 2;
	add.s64 	%rd705, %rd3, %rd704;
	st.global.u32 	[%rd705], %r1968;
	add.s64 	%rd706, %rd4, %rd704;
	st.global.u32 	[%rd706], %r32;
$L__BB6_36:
	setp.eq.s32 	%p420, %r6, %r7;
	@%p420 bra 	$L__BB6_38;
	shl.b64 	%rd707, %rd19, 2;
	add.s64 	%rd708, %rd3, %rd707;
	st.global.u32 	[%rd708], %r6;
	add.s64 	%rd709, %rd4, %rd707;
	st.global.u32 	[%rd709], %r33;
$L__BB6_38:
	setp.eq.s32 	%p421, %r7, %r8;
	@%p421 bra 	$L__BB6_40;
	shl.b64 	%rd710, %rd20, 2;
	add.s64 	%rd711, %rd3, %rd710;
	st.global.u32 	[%rd711], %r7;
	add.s64 	%rd712, %rd4, %rd710;
	st.global.u32 	[%rd712], %r34;
$L__BB6_40:
	setp.eq.s32 	%p422, %r8, %r9;
	@%p422 bra 	$L__BB6_42;
	shl.b64 	%rd713, %rd21, 2;
	add.s64 	%rd714, %rd3, %rd713;
	st.global.u32 	[%rd714], %r8;
	add.s64 	%rd715, %rd4, %rd713;
	st.global.u32 	[%rd715], %r35;
$L__BB6_42:
	setp.eq.s32 	%p423, %r9, %r10;
	@%p423 bra 	$L__BB6_44;
	shl.b64 	%rd716, %rd22, 2;
	add.s64 	%rd717, %rd3, %rd716;
	st.global.u32 	[%rd717], %r9;
	add.s64 	%rd718, %rd4, %rd716;
	st.global.u32 	[%rd718], %r36;
$L__BB6_44:
	setp.eq.s32 	%p424, %r10, %r11;
	@%p424 bra 	$L__BB6_46;
	shl.b64 	%rd719, %rd23, 2;
	add.s64 	%rd720, %rd3, %rd719;
	st.global.u32 	[%rd720], %r10;
	add.s64 	%rd721, %rd4, %rd719;
	st.global.u32 	[%rd721], %r37;
$L__BB6_46:
	setp.eq.s32 	%p425, %r11, %r12;
	@%p425 bra 	$L__BB6_48;
	shl.b64 	%rd722, %rd24, 2;
	add.s64 	%rd723, %rd3, %rd722;
	st.global.u32 	[%rd723], %r11;
	add.s64 	%rd724, %rd4, %rd722;
	st.global.u32 	[%rd724], %r38;
$L__BB6_48:
	setp.eq.s32 	%p426, %r12, %r13;
	@%p426 bra 	$L__BB6_50;
	shl.b64 	%rd725, %rd25, 2;
	add.s64 	%rd726, %rd3, %rd725;
	st.global.u32 	[%rd726], %r12;
	add.s64 	%rd727, %rd4, %rd725;
	st.global.u32 	[%rd727], %r39;
$L__BB6_50:
	setp.eq.s32 	%p427, %r13, %r14;
	@%p427 bra 	$L__BB6_326;
	shl.b64 	%rd728, %rd26, 2;
	add.s64 	%rd729, %rd3, %rd728;
	st.global.u32 	[%rd729], %r13;
	add.s64 	%rd730, %rd4, %rd728;
	st.global.u32 	[%rd730], %r40;
	bra.uni 	$L__BB6_326;
$L__BB6_52:
	mov.u32 	%r44, %tid.x;
	and.b32  	%r1201, %r44, 31;
	and.b32  	%r1202, %r44, 992;
	mul.lo.s32 	%r1203, %r1202, 9;
	or.b32  	%r1204, %r1203, %r1201;
	cvt.u64.u32 	%rd514, %r1204;
	add.s64 	%rd515, %rd5, %rd514;
	shl.b64 	%rd516, %rd515, 2;
	add.s64 	%rd505, %rd2, %rd516;
	// begin inline asm
	ld.global.nc.u32 %r1190, [%rd505];
	// end inline asm
	add.s64 	%rd506, %rd505, 128;
	// begin inline asm
	ld.global.nc.u32 %r1191, [%rd506];
	// end inline asm
	add.s64 	%rd507, %rd505, 256;
	// begin inline asm
	ld.global.nc.u32 %r1192, [%rd507];
	// end inline asm
	add.s64 	%rd508, %rd505, 384;
	// begin inline asm
	ld.global.nc.u32 %r1193, [%rd508];
	// end inline asm
	add.s64 	%rd509, %rd505, 512;
	// begin inline asm
	ld.global.nc.u32 %r1194, [%rd509];
	// end inline asm
	add.s64 	%rd510, %rd505, 640;
	// begin inline asm
	ld.global.nc.u32 %r1195, [%rd510];
	// end inline asm
	add.s64 	%rd511, %rd505, 768;
	// begin inline asm
	ld.global.nc.u32 %r1196, [%rd511];
	// end inline asm
	add.s64 	%rd512, %rd505, 896;
	// begin inline asm
	ld.global.nc.u32 %r1197, [%rd512];
	// end inline asm
	add.s64 	%rd513, %rd505, 1024;
	// begin inline asm
	ld.global.nc.u32 %r1198, [%rd513];
	// end inline asm
	// begin inline asm
	mov.u32 %r1199, %laneid;
	// end inline asm
	shr.u32 	%r46, %r44, 5;
	mad.lo.s32 	%r1205, %r46, 288, %r1199;
	shl.b32 	%r1206, %r1205, 2;
	mov.u32 	%r1207, _ZN6thrust24THRUST_300001_SM_1000_NS8cuda_cub4core6detail5shmemE;
	add.s32 	%r47, %r1207, %r1206;
	st.shared.u32 	[%r47], %r1190;
	st.shared.u32 	[%r47+128], %r1191;
	st.shared.u32 	[%r47+256], %r1192;
	st.shared.u32 	[%r47+384], %r1193;
	st.shared.u32 	[%r47+512], %r1194;
	st.shared.u32 	[%r47+640], %r1195;
	st.shared.u32 	[%r47+768], %r1196;
	st.shared.u32 	[%r47+896], %r1197;
	st.shared.u32 	[%r47+1024], %r1198;
	bar.warp.sync 	-1;
	shl.b32 	%r1208, %r1199, 5;
	add.s32 	%r48, %r47, %r1208;
	ld.shared.u32 	%r49, [%r48];
	ld.shared.u32 	%r50, [%r48+4];
	ld.shared.u32 	%r51, [%r48+8];
	ld.shared.u32 	%r52, [%r48+12];
	ld.shared.u32 	%r53, [%r48+16];
	ld.shared.u32 	%r54, [%r48+20];
	ld.shared.u32 	%r55, [%r48+24];
	ld.shared.u32 	%r56, [%r48+28];
	ld.shared.u32 	%r57, [%r48+32];
	setp.ne.s32 	%p263, %r44, 0;
	mov.b32 	%r1971, 0;
	@%p263 bra 	$L__BB6_54;
	shl.b64 	%rd518, %rd5, 2;
	add.s64 	%rd519, %rd2, %rd518;
	add.s64 	%rd517, %rd519, -4;
	// begin inline asm
	ld.global.nc.u32 %r1971, [%rd517];
	// end inline asm
$L__BB6_54:
	setp.eq.s32 	%p264, %r44, 0;
	bar.sync 	0;
	st.shared.u32 	[%r47], %r1;
	st.shared.u32 	[%r47+128], %r1;
	st.shared.u32 	[%r47+256], %r1;
	st.shared.u32 	[%r47+384], %r1;
	st.shared.u32 	[%r47+512], %r1;
	st.shared.u32 	[%r47+640], %r1;
	st.shared.u32 	[%r47+768], %r1;
	st.shared.u32 	[%r47+896], %r1;
	st.shared.u32 	[%r47+1024], %r1;
	bar.warp.sync 	-1;
	ld.shared.u32 	%r60, [%r48];
	ld.shared.u32 	%r61, [%r48+4];
	ld.shared.u32 	%r62, [%r48+8];
	ld.shared.u32 	%r63, [%r48+12];
	ld.shared.u32 	%r64, [%r48+16];
	ld.shared.u32 	%r65, [%r48+20];
	ld.shared.u32 	%r66, [%r48+24];
	ld.shared.u32 	%r67, [%r48+28];
	ld.shared.u32 	%r68, [%r48+32];
	bar.sync 	0;
	shl.b32 	%r1210, %r44, 2;
	add.s32 	%r1212, %r1207, %r1210;
	add.s32 	%r69, %r1212, 1240;
	st.shared.u32 	[%r1212+1240], %r57;
	bar.sync 	0;
	@%p264 bra 	$L__BB6_56;
	ld.shared.u32 	%r1971, [%r69+-4];
$L__BB6_56:
	setp.ne.s32 	%p265, %r1971, %r49;
	selp.u64 	%rd520, 1, 0, %p265;
	setp.ne.s32 	%p266, %r49, %r50;
	selp.u64 	%rd521, 1, 0, %p266;
	setp.ne.s32 	%p267, %r50, %r51;
	selp.u64 	%rd522, 1, 0, %p267;
	setp.ne.s32 	%p268, %r51, %r52;
	selp.u64 	%rd523, 1, 0, %p268;
	setp.ne.s32 	%p269, %r52, %r53;
	selp.u64 	%rd524, 1, 0, %p269;
	setp.ne.s32 	%p270, %r53, %r54;
	selp.u64 	%rd525, 1, 0, %p270;
	setp.ne.s32 	%p271, %r54, %r55;
	selp.u64 	%rd526, 1, 0, %p271;
	setp.ne.s32 	%p272, %r55, %r56;
	selp.u64 	%rd527, 1, 0, %p272;
	setp.ne.s32 	%p273, %r56, %r57;
	selp.u64 	%rd528, 1, 0, %p273;
	add.s64 	%rd529, %rd521, %rd520;
	selp.b32 	%r1333, 0, %r60, %p266;
	add.s32 	%r1334, %r61, %r1333;
	add.s64 	%rd530, %rd529, %rd522;
	selp.b32 	%r1335, 0, %r1334, %p267;
	add.s32 	%r1336, %r62, %r1335;
	add.s64 	%rd42, %rd530, %rd523;
	selp.b32 	%r1337, 0, %r1336, %p268;
	add.s32 	%r1338, %r63, %r1337;
	add.s64 	%rd43, %rd42, %rd524;
	selp.b32 	%r1339, 0, %r1338, %p269;
	add.s32 	%r1340, %r64, %r1339;
	add.s64 	%rd44, %rd43, %rd525;
	selp.b32 	%r1341, 0, %r1340, %p270;
	add.s32 	%r1342, %r65, %r1341;
	add.s64 	%rd45, %rd44, %rd526;
	selp.b32 	%r1343, 0, %r1342, %p271;
	add.s32 	%r1344, %r66, %r1343;
	add.s64 	%rd46, %rd45, %rd527;
	selp.b32 	%r1345, 0, %r1344, %p272;
	add.s32 	%r1346, %r67, %r1345;
	add.s64 	%rd531, %rd46, %rd528;
	mov.b64 	{%r1214, %r1219}, %rd531;
	selp.b32 	%r1347, 0, %r1346, %p273;
	add.s32 	%r1224, %r68, %r1347;
	mov.b32 	%r1330, 1;
	mov.b32 	%r1331, 0;
	mov.b32 	%r1332, -1;
	// begin inline asm
	shfl.sync.up.b32 %r1213, %r1214, %r1330, %r1331, %r1332;
	// end inline asm
	// begin inline asm
	shfl.sync.up.b32 %r1218, %r1219, %r1330, %r1331, %r1332;
	// end inline asm
	mov.b64 	%rd532, {%r1213, %r1218};
	// begin inline asm
	shfl.sync.up.b32 %r1223, %r1224, %r1330, %r1331, %r1332;
	// end inline asm
	// begin inline asm
	shfl.sync.up.b32 %r1228, %r1229, %r1330, %r1331, %r1332;
	// end inline asm
	setp.eq.s64 	%p274, %rd531, 0;
	selp.b32 	%r1348, %r1223, 0, %p274;
	setp.lt.s32 	%p275, %r1199, 1;
	selp.b64 	%rd533, 0, %rd532, %p275;
	add.s64 	%rd534, %rd533, %rd531;
	mov.b64 	{%r1234, %r1239}, %rd534;
	selp.b32 	%r1349, 0, %r1348, %p275;
	add.s32 	%r1244, %r1349, %r1224;
	mov.b32 	%r1250, 2;
	// begin inline asm
	shfl.sync.up.b32 %r1233, %r1234, %r1250, %r1331, %r1332;
	// end inline asm
	// begin inline asm
	shfl.sync.up.b32 %r1238, %r1239, %r1250, %r1331, %r1332;
	// end inline asm
	mov.b64 	%rd535, {%r1233, %r1238};
	// begin inline asm
	shfl.sync.up.b32 %r1243, %r1244, %r1250, %r1331, %r1332;
	// end inline asm
	// begin inline asm
	shfl.sync.up.b32 %r1248, %r1249, %r1250, %r1331, %r1332;
	// end inline asm
	setp.eq.s64 	%p276, %rd534, 0;
	selp.b32 	%r1350, %r1243, 0, %p276;
	setp.lt.s32 	%p277, %r1199, 2;
	selp.b64 	%rd536, 0, %rd535, %p277;
	add.s64 	%rd537, %rd536, %rd534;
	mov.b64 	{%r1254, %r1259}, %rd537;
	selp.b32 	%r1351, 0, %r1350, %p277;
	add.s32 	%r1264, %r1351, %r1244;
	mov.b32 	%r1270, 4;
	// begin inline asm
	shfl.sync.up.b32 %r1253, %r1254, %r1270, %r1331, %r1332;
	// end inline asm
	// begin inline asm
	shfl.sync.up.b32 %r1258, %r1259, %r1270, %r1331, %r1332;
	// end inline asm
	mov.b64 	%rd538, {%r1253, %r1258};
	// begin inline asm
	shfl.sync.up.b32 %r1263, %r1264, %r1270, %r1331, %r1332;
	// end inline asm
	// begin inline asm
	shfl.sync.up.b32 %r1268, %r1269, %r1270, %r1331, %r1332;
	// end inline asm
	setp.eq.s64 	%p278, %rd537, 0;
	selp.b32 	%r1352, %r1263, 0, %p278;
	setp.lt.s32 	%p279, %r1199, 4;
	selp.b64 	%rd539, 0, %rd538, %p279;
	add.s64 	%rd540, %rd539, %rd537;
	mov.b64 	{%r1274, %r1279}, %rd540;
	selp.b32 	%r1353, 0, %r1352, %p279;
	add.s32 	%r1284, %r1353, %r1264;
	mov.b32 	%r1290, 8;
	// begin inline asm
	shfl.sync.up.b32 %r1273, %r1274, %r1290, %r1331, %r1332;
	// end inline asm
	// begin inline asm
	shfl.sync.up.b32 %r1278, %r1279, %r1290, %r1331, %r1332;
	// end inline asm
	mov.b64 	%rd541, {%r1273, %r1278};
	// begin inline asm
	shfl.sync.up.b32 %r1283, %r1284, %r1290, %r1331, %r1332;
	// end inline asm
	// begin inline asm
	shfl.sync.up.b32 %r1288, %r1289, %r1290, %r1331, %r1332;
	// end inline asm
	setp.eq.s64 	%p280, %rd540, 0;
	selp.b32 	%r1354, %r1283, 0, %p280;
	setp.lt.s32 	%p281, %r1199, 8;
	selp.b64 	%rd542, 0, %rd541, %p281;
	add.s64 	%rd543, %rd542, %rd540;
	mov.b64 	{%r1294, %r1299}, %rd543;
	selp.b32 	%r1355, 0, %r1354, %p281;
	add.s32 	%r1304, %r1355, %r1284;
	mov.b32 	%r1310, 16;
	// begin inline asm
	shfl.sync.up.b32 %r1293, %r1294, %r1310, %r1331, %r1332;
	// end inline asm
	// begin inline asm
	shfl.sync.up.b32 %r1298, %r1299, %r1310, %r1331, %r1332;
	// end inline asm
	mov.b64 	%rd544, {%r1293, %r1298};
	// begin inline asm
	shfl.sync.up.b32 %r1303, %r1304, %r1310, %r1331, %r1332;
	// end inline asm
	// begin inline asm
	shfl.sync.up.b32 %r1308, %r1309, %r1310, %r1331, %r1332;
	// end inline asm
	setp.eq.s64 	%p282, %rd543, 0;
	selp.b32 	%r1356, %r1303, 0, %p282;
	setp.lt.s32 	%p283, %r1199, 16;
	selp.b64 	%rd545, 0, %rd544, %p283;
	add.s64 	%rd47, %rd545, %rd543;
	mov.b64 	{%r1314, %r1319}, %rd47;
	selp.b32 	%r1357, 0, %r1356, %p283;
	add.s32 	%r1324, %r1357, %r1304;
	// begin inline asm
	shfl.sync.up.b32 %r1313, %r1314, %r1330, %r1331, %r1332;
	// end inline asm
	// begin inline asm
	shfl.sync.up.b32 %r1318, %r1319, %r1330, %r1331, %r1332;
	// end inline asm
	mov.b64 	%rd763, {%r1313, %r1318};
	// begin inline asm
	shfl.sync.up.b32 %r1985, %r1324, %r1330, %r1331, %r1332;
	// end inline asm
	// begin inline asm
	shfl.sync.up.b32 %r1328, %r1329, %r1330, %r1331, %r1332;
	// end inline asm
	setp.ne.s32 	%p284, %r1199, 31;
	@%p284 bra 	$L__BB6_58;
	shl.b32 	%r1358, %r46, 4;
	mov.u32 	%r1359, _ZN6thrust24THRUST_300001_SM_1000_NS8cuda_cub4core6detail5shmemE;
	add.s32 	%r1360, %r1359, %r1358;
	st.shared.u64 	[%r1360], %rd47;
	st.shared.u32 	[%r1360+8], %r1324;
$L__BB6_58:
	bar.sync 	0;
	ld.shared.u64 	%rd546, [_ZN6thrust24THRUST_300001_SM_1000_NS8cuda_cub4core6detail5shmemE];
	ld.shared.u32 	%r1361, [_ZN6thrust24THRUST_300001_SM_1000_NS8cuda_cub4core6detail5shmemE+8];
	ld.shared.u64 	%rd547, [_ZN6thrust24THRUST_300001_SM_1000_NS8cuda_cub4core6detail5shmemE+16];
	ld.shared.u32 	%r1362, [_ZN6thrust24THRUST_300001_SM_1000_NS8cuda_cub4core6detail5shmemE+24];
	add.s64 	%rd548, %rd547, %rd546;
	setp.eq.s64 	%p285, %rd547, 0;
	selp.b32 	%r1363, %r1361, 0, %p285;
	add.s32 	%r1364, %r1363, %r1362;
	setp.eq.s32 	%p286, %r46, 2;
	selp.b64 	%rd549, %rd548, %rd546, %p286;
	selp.b32 	%r1365, %r1364, %r1361, %p286;
	ld.shared.u64 	%rd550, [_ZN6thrust24THRUST_300001_SM_1000_NS8cuda_cub4core6detail5shmemE+32];
	ld.shared.u32 	%r1366, [_ZN6thrust24THRUST_300001_SM_1000_NS8cuda_cub4core6detail5shmemE+40];
	add.s64 	%rd551, %rd550, %rd548;
	setp.eq.s64 	%p287, %rd550, 0;
	selp.b32 	%r1367, %r1364, 0, %p287;
	add.s32 	%r1368, %r1367, %r1366;
	setp.eq.s32 	%p288, %r46, 3;
	selp.b64 	%rd552, %rd551, %rd549, %p288;
	selp.b32 	%r1369, %r1368, %r1365, %p288;
	ld.shared.u64 	%rd553, [_ZN6thrust24THRUST_300001_SM_1000_NS8cuda_cub4core6detail5shmemE+48];
	ld.shared.u32 	%r1370, [_ZN6thrust24THRUST_300001_SM_1000_NS8cuda_cub4core6detail5shmemE+56];
	add.s64 	%rd554, %rd553, %rd551;
	setp.eq.s64 	%p289, %rd553, 0;
	selp.b32 	%r1371, %r1368, 0, %p289;
	add.s32 	%r1372, %r1371, %r1370;
	setp.eq.s32 	%p290, %r46, 4;
	selp.b64 	%rd555, %rd554, %rd552, %p290;
	selp.b32 	%r1373, %r1372, %r1369, %p290;
	ld.shared.u64 	%rd556, [_ZN6thrust24THRUST_300001_SM_1000_NS8cuda_cub4core6detail5shmemE+64];
	ld.shared.u32 	%r1374, [_ZN6thrust24THRUST_300001_SM_1000_NS8cuda_cub4core6detail5shmemE+72];
	add.s64 	%rd557, %rd556, %rd554;
	setp.eq.s64 	%p291, %rd556, 0;
	selp.b32 	%r1375, %r1372, 0, %p291;
	add.s32 	%r1376, %r1375, %r1374;
	setp.eq.s32 	%p292, %r46, 5;
	selp.b64 	%rd558, %rd557, %rd555, %p292;
	selp.b32 	%r1377, %r1376, %r1373, %p292;
	ld.shared.u64 	%rd559, [_ZN6thrust24THRUST_300001_SM_1000_NS8cuda_cub4core6detail5shmemE+80];
	ld.shared.u32 	%r1378, [_ZN6thrust24THRUST_300001_SM_1000_NS8cuda_cub4core6detail5shmemE+88];
	add.s64 	%rd560, %rd559, %rd557;
	setp.eq.s64 	%p293, %rd559, 0;
	selp.b32 	%r1379, %r1376, 0, %p293;
	add.s32 	%r1380, %r1379, %r1378;
	setp.eq.s32 	%p294, %r46, 6;
	selp.b64 	%rd561, %rd560, %rd558, %p294;
	selp.b32 	%r1381, %r1380, %r1377, %p294;
	ld.shared.u64 	%rd562, [_ZN6thrust24THRUST_300001_SM_1000_NS8cuda_cub4core6detail5shmemE+96];
	ld.shared.u32 	%r1382, [_ZN6thrust24THRUST_300001_SM_1000_NS8cuda_cub4core6detail5shmemE+104];
	add.s64 	%rd563, %rd562, %rd560;
	setp.eq.s64 	%p295, %rd562, 0;
	selp.b32 	%r1383, %r1380, 0, %p295;
	add.s32 	%r1384, %r1383, %r1382;
	setp.eq.s32 	%p296, %r46, 7;
	selp.b64 	%rd49, %rd563, %rd561, %p296;
	selp.b32 	%r74, %r1384, %r1381, %p296;
	ld.shared.u64 	%rd564, [_ZN6thrust24THRUST_300001_SM_1000_NS8cuda_cub4core6detail5shmemE+112];
	ld.shared.u32 	%r1385, [_ZN6thrust24THRUST_300001_SM_1000_NS8cuda_cub4core6detail5shmemE+120];
	add.s64 	%rd50, %rd564, %rd563;
	setp.eq.s64 	%p297, %rd564, 0;
	selp.b32 	%r1386, %r1384, 0, %p297;
	add.s32 	%r75, %r1386, %r1385;
	setp.lt.u32 	%p298, %r44, 32;
	@%p298 bra 	$L__BB6_60;
	setp.eq.s64 	%p299, %rd763, 0;
	selp.b32 	%r1387, %r74, 0, %p299;
	add.s32 	%r1388, %r1387, %r1985;
	setp.eq.s32 	%p300, %r1199, 0;
	selp.b64 	%rd565, 0, %rd763, %p300;
	add.s64 	%rd763, %rd49, %rd565;
	selp.b32 	%r1985, %r74, %r1388, %p300;
	bra.uni 	$L__BB6_96;
$L__BB6_60:
	setp.ne.s32 	%p301, %r44, 0;
	mul.wide.u32 	%rd566, %r2, 16;
	add.s64 	%rd52, %rd1, %rd566;
	@%p301 bra 	$L__BB6_62;
	st.shared.u64 	[_ZN6thrust24THRUST_300001_SM_1000_NS8cuda_cub4core6detail5shmemE+200], %rd50;
	st.shared.u32 	[_ZN6thrust24THRUST_300001_SM_1000_NS8cuda_cub4core6detail5shmemE+208], %r75;
	mov.b32 	%r1389, 100;
	mov.b64 	%rd568, {%r75, %r1389};
	add.s64 	%rd567, %rd52, 512;
	// begin inline asm
	st.relaxed.gpu.v2.u64 [%rd567], {%rd568, %rd50};
	// end inline asm
$L__BB6_62:
	not.b32 	%r77, %r44;
	mov.u32 	%r1390, %nctaid.x;
	setp.gt.u32 	%p302, %r1390, 499;
	@%p302 bra 	$L__BB6_64;
	membar.cta;
	bra.uni 	$L__BB6_65;
$L__BB6_64:
	mov.b32 	%r1391, 450;
	// begin inline asm
	nanosleep.u32 %r1391;
	// end inline asm
$L__BB6_65:
	mul.wide.s32 	%rd570, %r77, 16;
	add.s64 	%rd571, %rd52, %rd570;
	add.s64 	%rd53, %rd571, 512;
$L__BB6_66:
	// begin inline asm
	ld.relaxed.gpu.v2.u64 {%rd572, %rd753}, [%rd53];
	// end inline asm
	mov.b64 	{%r1973, %r1978}, %rd572;
	setp.eq.s32 	%p303, %r1978, 99;
	mov.b32 	%r1392, -1;
	vote.sync.any.pred 	%p304, %p303, %r1392;
	@%p304 bra 	$L__BB6_66;
	setp.eq.s32 	%p305, %r1978, 101;
	mov.b32 	%r1414, -1;
	vote.sync.ballot.b32 	%r1415, %p305, %r1414;
	// begin inline asm
	mov.u32 %r1394, %lanemask_ge;
	// end inline asm
	and.b32  	%r1416, %r1415, %r1394;
	or.b32  	%r1417, %r1416, -2147483648;
	add.s32 	%r1418, %r1417, -1;
	not.b32 	%r1419, %r1417;
	and.b32  	%r1420, %r1419, %r1418;
	popc.b32 	%r81, %r1420;
	mov.b64 	{%r1396, %r1401}, %rd753;
	mov.b32 	%r1412, 1;
	// begin inline asm
	shfl.sync.down.b32 %r1395, %r1396, %r1412, %r81, %r1414;
	// end inline asm
	// begin inline asm
	shfl.sync.down.b32 %r1400, %r1401, %r1412, %r81, %r1414;
	// end inline asm
	// begin inline asm
	shfl.sync.down.b32 %r1405, %r1973, %r1412, %r81, %r1414;
	// end inline asm
	// begin inline asm
	shfl.sync.down.b32 %r1410, %r1411, %r1412, %r81, %r1414;
	// end inline asm
	setp.ge.s32 	%p307, %r1199, %r81;
	@%p307 bra 	$L__BB6_69;
	mov.b64 	%rd575, {%r1395, %r1400};
	add.s64 	%rd55, %rd753, %rd575;
	setp.eq.s64 	%p308, %rd753, 0;
	selp.b32 	%r1421, %r1405, 0, %p308;
	add.s32 	%r1973, %r1421, %r1973;
	mov.u64 	%rd753, %rd55;
$L__BB6_69:
	mov.b64 	{%r1423, %r1428}, %rd753;
	mov.b32 	%r1439, 2;
	mov.b32 	%r1441, -1;
	// begin inline asm
	shfl.sync.down.b32 %r1422, %r1423, %r1439, %r81, %r1441;
	// end inline asm
	// begin inline asm
	shfl.sync.down.b32 %r1427, %r1428, %r1439, %r81, %r1441;
	// end inline asm
	// begin inline asm
	shfl.sync.down.b32 %r1432, %r1973, %r1439, %r81, %r1441;
	// end inline asm
	// begin inline asm
	shfl.sync.down.b32 %r1437, %r1438, %r1439, %r81, %r1441;
	// end inline asm
	add.s32 	%r90, %r1199, 2;
	setp.gt.s32 	%p309, %r90, %r81;
	@%p309 bra 	$L__BB6_71;
	mov.b64 	%rd576, {%r1422, %r1427};
	add.s64 	%rd57, %rd753, %rd576;
	setp.eq.s64 	%p310, %rd753, 0;
	selp.b32 	%r1442, %r1432, 0, %p310;
	add.s32 	%r1973, %r1442, %r1973;
	mov.u64 	%rd753, %rd57;
$L__BB6_71:
	mov.b64 	{%r1444, %r1449}, %rd753;
	mov.b32 	%r1460, 4;
	mov.b32 	%r1462, -1;
	// begin inline asm
	shfl.sync.down.b32 %r1443, %r1444, %r1460, %r81, %r1462;
	// end inline asm
	// begin inline asm
	shfl.sync.down.b32 %r1448, %r1449, %r1460, %r81, %r1462;
	// end inline asm
	// begin inline asm
	shfl.sync.down.b32 %r1453, %r1973, %r1460, %r81, %r1462;
	// end inline asm
	// begin inline asm
	shfl.sync.down.b32 %r1458, %r1459, %r1460, %r81, %r1462;
	// end inline asm
	add.s32 	%r96, %r1199, 4;
	setp.gt.s32 	%p311, %r96, %r81;
	@%p311 bra 	$L__BB6_73;
	mov.b64 	%rd577, {%r1443, %r1448};
	add.s64 	%rd59, %rd753, %rd577;
	setp.eq.s64 	%p312, %rd753, 0;
	selp.b32 	%r1463, %r1453, 0, %p312;
	add.s32 	%r1973, %r1463, %r1973;
	mov.u64 	%rd753, %rd59;
$L__BB6_73:
	mov.b64 	{%r1465, %r1470}, %rd753;
	mov.b32 	%r1481, 8;
	mov.b32 	%r1483, -1;
	// begin inline asm
	shfl.sync.down.b32 %r1464, %r1465, %r1481, %r81, %r1483;
	// end inline asm
	// begin inline asm
	shfl.sync.down.b32 %r1469, %r1470, %r1481, %r81, %r1483;
	// end inline asm
	// begin inline asm
	shfl.sync.down.b32 %r1474, %r1973, %r1481, %r81, %r1483;
	// end inline asm
	// begin inline asm
	shfl.sync.down.b32 %r1479, %r1480, %r1481, %r81, %r1483;
	// end inline asm
	add.s32 	%r102, %r1199, 8;
	setp.gt.s32 	%p313, %r102, %r81;
	@%p313 bra 	$L__BB6_75;
	mov.b64 	%rd578, {%r1464, %r1469};
	add.s64 	%rd61, %rd753, %rd578;
	setp.eq.s64 	%p314, %rd753, 0;
	selp.b32 	%r1484, %r1474, 0, %p314;
	add.s32 	%r1973, %r1484, %r1973;
	mov.u64 	%rd753, %rd61;
$L__BB6_75:
	mov.b64 	{%r1486, %r1491}, %rd753;
	mov.b32 	%r1502, 16;
	mov.b32 	%r1504, -1;
	// begin inline asm
	shfl.sync.down.b32 %r1485, %r1486, %r1502, %r81, %r1504;
	// end inline asm
	// begin inline asm
	shfl.sync.down.b32 %r1490, %r1491, %r1502, %r81, %r1504;
	// end inline asm
	// begin inline asm
	shfl.sync.down.b32 %r1495, %r1973, %r1502, %r81, %r1504;
	// end inline asm
	// begin inline asm
	shfl.sync.down.b32 %r1500, %r1501, %r1502, %r81, %r1504;
	// end inline asm
	add.s32 	%r108, %r1199, 16;
	setp.gt.s32 	%p315, %r108, %r81;
	@%p315 bra 	$L__BB6_77;
	mov.b64 	%rd579, {%r1485, %r1490};
	add.s64 	%rd63, %rd753, %rd579;
	setp.eq.s64 	%p316, %rd753, 0;
	selp.b32 	%r1505, %r1495, 0, %p316;
	add.s32 	%r1973, %r1505, %r1973;
	mov.u64 	%rd753, %rd63;
$L__BB6_77:
	not.b32 	%r1506, %r44;
	add.s32 	%r1979, %r2, %r1506;
	add.s64 	%rd65, %rd1, 512;
$L__BB6_78:
	setp.ne.s32 	%p317, %r1978, 101;
	mov.b32 	%r1507, -1;
	vote.sync.all.pred 	%p318, %p317, %r1507;
	not.pred 	%p319, %p318;
	@%p319 bra 	$L__BB6_92;
	mul.wide.s32 	%rd635, %r1979, 16;
	add.s64 	%rd636, %rd65, %rd635;
	add.s64 	%rd634, %rd636, -512;
$L__BB6_80:
	// begin inline asm
	ld.relaxed.gpu.v2.u64 {%rd632, %rd759}, [%rd634];
	// end inline asm
	mov.b64 	{%r1981, %r1978}, %rd632;
	setp.eq.s32 	%p357, %r1978, 99;
	mov.b32 	%r1592, -1;
	vote.sync.any.pred 	%p358, %p357, %r1592;
	@%p358 bra 	$L__BB6_80;
	setp.eq.s32 	%p359, %r1978, 101;
	mov.b32 	%r1613, -1;
	vote.sync.ballot.b32 	%r1614, %p359, %r1613;
	and.b32  	%r1615, %r1614, %r1394;
	or.b32  	%r1616, %r1615, -2147483648;
	add.s32 	%r1617, %r1616, -1;
	not.b32 	%r1618, %r1616;
	and.b32  	%r1619, %r1618, %r1617;
	popc.b32 	%r117, %r1619;
	mov.b64 	{%r1595, %r1600}, %rd759;
	mov.b32 	%r1611, 1;
	// begin inline asm
	shfl.sync.down.b32 %r1594, %r1595, %r1611, %r117, %r1613;
	// end inline asm
	// begin inline asm
	shfl.sync.down.b32 %r1599, %r1600, %r1611, %r117, %r1613;
	// end inline asm
	// begin inline asm
	shfl.sync.down.b32 %r1604, %r1981, %r1611, %r117, %r1613;
	// end inline asm
	// begin inline asm
	shfl.sync.down.b32 %r1609, %r1610, %r1611, %r117, %r1613;
	// end inline asm
	setp.ge.s32 	%p361, %r1199, %r117;
	@%p361 bra 	$L__BB6_83;
	mov.b64 	%rd637, {%r1594, %r1599};
	add.s64 	%rd68, %rd759, %rd637;
	setp.eq.s64 	%p362, %rd759, 0;
	selp.b32 	%r1620, %r1604, 0, %p362;
	add.s32 	%r1981, %r1620, %r1981;
	mov.u64 	%rd759, %rd68;
$L__BB6_83:
	mov.b64 	{%r1622, %r1627}, %rd759;
	mov.b32 	%r1638, 2;
	mov.b32 	%r1640, -1;
	// begin inline asm
	shfl.sync.down.b32 %r1621, %r1622, %r1638, %r117, %r1640;
	// end inline asm
	// begin inline asm
	shfl.sync.down.b32 %r1626, %r1627, %r1638, %r117, %r1640;
	// end inline asm
	// begin inline asm
	shfl.sync.down.b32 %r1631, %r1981, %r1638, %r117, %r1640;
	// end inline asm
	// begin inline asm
	shfl.sync.down.b32 %r1636, %r1637, %r1638, %r117, %r1640;
	// end inline asm
	setp.gt.s32 	%p363, %r90, %r117;
	@%p363 bra 	$L__BB6_85;
	mov.b64 	%rd638, {%r1621, %r1626};
	add.s64 	%rd70, %rd759, %rd638;
	setp.eq.s64 	%p364, %rd759, 0;
	selp.b32 	%r1641, %r1631, 0, %p364;
	add.s32 	%r1981, %r1641, %r1981;
	mov.u64 	%rd759, %rd70;
$L__BB6_85:
	mov.b64 	{%r1643, %r1648}, %rd759;
	mov.b32 	%r1659, 4;
	mov.b32 	%r1661, -1;
	// begin inline asm
	shfl.sync.down.b32 %r1642, %r1643, %r1659, %r117, %r1661;
	// end inline asm
	// begin inline asm
	shfl.sync.down.b32 %r1647, %r1648, %r1659, %r117, %r1661;
	// end inline asm
	// begin inline asm
	shfl.sync.down.b32 %r1652, %r1981, %r1659, %r117, %r1661;
	// end inline asm
	// begin inline asm
	shfl.sync.down.b32 %r1657, %r1658, %r1659, %r117, %r1661;
	// end inline asm
	setp.gt.s32 	%p365, %r96, %r117;
	@%p365 bra 	$L__BB6_87;
	mov.b64 	%rd639, {%r1642, %r1647};
	add.s64 	%rd72, %rd759, %rd639;
	setp.eq.s64 	%p366, %rd759, 0;
	selp.b32 	%r1662, %r1652, 0, %p366;
	add.s32 	%r1981, %r1662, %r1981;
	mov.u64 	%rd759, %rd72;
$L__BB6_87:
	mov.b64 	{%r1664, %r1669}, %rd759;
	mov.b32 	%r1680, 8;
	mov.b32 	%r1682, -1;
	// begin inline asm
	shfl.sync.down.b32 %r1663, %r1664, %r1680, %r117, %r1682;
	// end inline asm
	// begin inline asm
	shfl.sync.down.b32 %r1668, %r1669, %r1680, %r117, %r1682;
	// end inline asm
	// begin inline asm
	shfl.sync.down.b32 %r1673, %r1981, %r1680, %r117, %r1682;
	// end inline asm
	// begin inline asm
	shfl.sync.down.b32 %r1678, %r1679, %r1680, %r117, %r1682;
	// end inline asm
	setp.gt.s32 	%p367, %r102, %r117;
	@%p367 bra 	$L__BB6_89;
	mov.b64 	%rd640, {%r1663, %r1668};
	add.s64 	%rd74, %rd759, %rd640;
	setp.eq.s64 	%p368, %rd759, 0;
	selp.b32 	%r1683, %r1673, 0, %p368;
	add.s32 	%r1981, %r1683, %r1981;
	mov.u64 	%rd759, %rd74;
$L__BB6_89:
	mov.b64 	{%r1685, %r1690}, %rd759;
	mov.b32 	%r1701, 16;
	mov.b32 	%r1703, -1;
	// begin inline asm
	shfl.sync.down.b32 %r1684, %r1685, %r1701, %r117, %r1703;
	// end inline asm
	// begin inline asm
	shfl.sync.down.b32 %r1689, %r1690, %r1701, %r117, %r1703;
	// end inline asm
	// begin inline asm
	shfl.sync.down.b32 %r1694, %r1981, %r1701, %r117, %r1703;
	// end inline asm
	// begin inline asm
	shfl.sync.down.b32 %r1699, %r1700, %r1701, %r117, %r1703;
	// end inline asm
	setp.gt.s32 	%p369, %r108, %r117;
	@%p369 bra 	$L__BB6_91;
	mov.b64 	%rd641, {%r1684, %r1689};
	add.s64 	%rd76, %rd759, %rd641;
	setp.eq.s64 	%p370, %rd759, 0;
	selp.b32 	%r1704, %r1694, 0, %p370;
	add.s32 	%r1981, %r1704, %r1981;
	mov.u64 	%rd759, %rd76;
$L__BB6_91:
	add.s64 	%rd78, %rd759, %rd753;
	setp.eq.s64 	%p371, %rd753, 0;
	selp.b32 	%r1705, %r1981, 0, %p371;
	add.s32 	%r1973, %r1705, %r1973;
	add.s32 	%r1979, %r1979, -32;
	mov.u64 	%rd753, %rd78;
	bra.uni 	$L__BB6_78;
$L__BB6_92:
	@%p301 bra 	$L__BB6_94;
	add.s64 	%rd582, %rd753, %rd50;
	setp.eq.s64 	%p321, %rd50, 0;
	selp.b32 	%r1509, %r1973, 0, %p321;
	add.s32 	%r1510, %r1509, %r75;
	mov.b32 	%r1511, 101;
	mov.b64 	%rd581, {%r1510, %r1511};
	add.s64 	%rd580, %rd52, 512;
	// begin inline asm
	st.relaxed.gpu.v2.u64 [%rd580], {%rd581, %rd582};
	// end inline asm
	st.shared.u64 	[_ZN6thrust24THRUST_300001_SM_1000_NS8cuda_cub4core6detail5shmemE+168], %rd753;
	st.shared.u32 	[_ZN6thrust24THRUST_300001_SM_1000_NS8cuda_cub4core6detail5shmemE+176], %r1973;
	st.shared.u64 	[_ZN6thrust24THRUST_300001_SM_1000_NS8cuda_cub4core6detail5shmemE+184], %rd582;
	st.shared.u32 	[_ZN6thrust24THRUST_300001_SM_1000_NS8cuda_cub4core6detail5shmemE+192], %r1510;
$L__BB6_94:
	setp.ne.s32 	%p322, %r1199, 0;
	@%p322 bra 	$L__BB6_96;
	st.shared.u64 	[_ZN6thrust24THRUST_300001_SM_1000_NS8cuda_cub4core6detail5shmemE+136], %rd753;
	st.shared.u32 	[_ZN6thrust24THRUST_300001_SM_1000_NS8cuda_cub4core6detail5shmemE+144], %r1973;
	mov.u64 	%rd763, %rd753;
	mov.u32 	%r1985, %r1973;
$L__BB6_96:
	setp.eq.s32 	%p323, %r44, 0;
	bar.sync 	0;
	@%p323 bra 	$L__BB6_98;
	ld.shared.u32 	%r1512, [_ZN6thrust24THRUST_300001_SM_1000_NS8cuda_cub4core6detail5shmemE+144];
	ld.shared.u64 	%rd583, [_ZN6thrust24THRUST_300001_SM_1000_NS8cuda_cub4core6detail5shmemE+136];
	add.s64 	%rd80, %rd583, %rd763;
	setp.eq.s64 	%p324, %rd763, 0;
	selp.b32 	%r1513, %r1512, 0, %p324;
	add.s32 	%r1985, %r1513, %r1985;
	mov.u64 	%rd763, %rd80;
$L__BB6_98:
	setp.ne.s32 	%p325, %r55, %r56;
	setp.ne.s32 	%p326, %r54, %r55;
	setp.ne.s32 	%p327, %r53, %r54;
	setp.ne.s32 	%p328, %r52, %r53;
	setp.ne.s32 	%p329, %r51, %r52;
	setp.ne.s32 	%p330, %r50, %r51;
	setp.ne.s32 	%p331, %r49, %r50;
	setp.ne.s32 	%p332, %r1971, %r49;
	selp.u64 	%rd584, 1, 0, %p332;
	add.s64 	%rd82, %rd763, %rd584;
	selp.b32 	%r1514, 0, %r1985, %p332;
	add.s32 	%r148, %r1514, %r60;
	selp.u64 	%rd585, 1, 0, %p331;
	add.s64 	%rd586, %rd585, %rd584;
	add.s64 	%rd83, %rd586, %rd763;
	selp.b32 	%r1515, 0, %r148, %p331;
	add.s32 	%r149, %r61, %r1515;
	selp.u64 	%rd587, 1, 0, %p330;
	add.s64 	%rd84, %rd83, %rd587;
	selp.b32 	%r1516, 0, %r149, %p330;
	add.s32 	%r150, %r62, %r1516;
	add.s64 	%rd85, %rd42, %rd763;
	selp.b32 	%r1517, 0, %r150, %p329;
	add.s32 	%r151, %r63, %r1517;
	add.s64 	%rd86, %rd43, %rd763;
	selp.b32 	%r1518, 0, %r151, %p328;
	add.s32 	%r152, %r64, %r1518;
	add.s64 	%rd87, %rd44, %rd763;
	selp.b32 	%r1519, 0, %r152, %p327;
	add.s32 	%r153, %r65, %r1519;
	add.s64 	%rd88, %rd45, %rd763;
	selp.b32 	%r1520, 0, %r153, %p326;
	add.s32 	%r154, %r66, %r1520;
	add.s64 	%rd89, %rd46, %rd763;
	selp.b32 	%r1521, 0, %r154, %p325;
	add.s32 	%r155, %r67, %r1521;
	ld.shared.u64 	%rd90, [_ZN6thrust24THRUST_300001_SM_1000_NS8cuda_cub4core6detail5shmemE+200];
	ld.shared.u64 	%rd91, [_ZN6thrust24THRUST_300001_SM_1000_NS8cuda_cub4core6detail5shmemE+168];
	setp.lt.s64 	%p333, %rd90, 257;
	@%p333 bra 	$L__BB6_124;
	setp.eq.s32 	%p343, %r1971, %r49;
	bar.sync 	0;
	@%p343 bra 	$L__BB6_101;
	cvt.u32.u64 	%r1522, %rd91;
	cvt.u32.u64 	%r1523, %rd763;
	sub.s32 	%r1524, %r1523, %r1522;
	shl.b32 	%r1525, %r1524, 3;
	mov.u32 	%r1526, _ZN6thrust24THRUST_300001_SM_1000_NS8cuda_cub4core6detail5shmemE;
	add.s32 	%r1527, %r1526, %r1525;
	st.shared.v2.u32 	[%r1527], {%r1971, %r1985};
$L__BB6_101:
	setp.eq.s32 	%p344, %r49, %r50;
	@%p344 bra 	$L__BB6_103;
	cvt.u32.u64 	%r1528, %rd91;
	cvt.u32.u64 	%r1529, %rd82;
	sub.s32 	%r1530, %r1529, %r1528;
	shl.b32 	%r1531, %r1530, 3;
	mov.u32 	%r1532, _ZN6thrust24THRUST_300001_SM_1000_NS8cuda_cub4core6detail5shmemE;
	add.s32 	%r1533, %r1532, %r1531;
	st.shared.v2.u32 	[%r1533], {%r49, %r148};
$L__BB6_103:
	setp.eq.s32 	%p345, %r50, %r51;
	@%p345 bra 	$L__BB6_105;
	cvt.u32.u64 	%r1534, %rd91;
	cvt.u32.u64 	%r1535, %rd83;
	sub.s32 	%r1536, %r1535, %r1534;
	shl.b32 	%r1537, %r1536, 3;
	mov.u32 	%r1538, _ZN6thrust24THRUST_300001_SM_1000_NS8cuda_cub4core6detail5shmemE;
	add.s32 	%r1539, %r1538, %r1537;
	st.shared.v2.u32 	[%r1539], {%r50, %r149};
$L__BB6_105:
	setp.eq.s32 	%p346, %r51, %r52;
	@%p346 bra 	$L__BB6_107;
	cvt.u32.u64 	%r1540, %rd91;
	cvt.u32.u64 	%r1541, %rd84;
	sub.s32 	%r1542, %r1541, %r1540;
	shl.b32 	%r1543, %r1542, 3;
	mov.u32 	%r1544, _ZN6thrust24THRUST_300001_SM_1000_NS8cuda_cub4core6detail5shmemE;
	add.s32 	%r1545, %r1544, %r1543;
	st.shared.v2.u32 	[%r1545], {%r51, %r150};
$L__BB6_107:
	setp.eq.s32 	%p347, %r52, %r53;
	@%p347 bra 	$L__BB6_109;
	cvt.u32.u64 	%r1546, %rd91;
	cvt.u32.u64 	%r1547, %rd85;
	sub.s32 	%r1548, %r1547, %r1546;
	shl.b32 	%r1549, %r1548, 3;
	mov.u32 	%r1550, _ZN6thrust24THRUST_300001_SM_1000_NS8cuda_cub4core6detail5shmemE;
	add.s32 	%r1551, %r1550, %r1549;
	st.shared.v2.u32 	[%r1551], {%r52, %r151};
$L__BB6_109:
	setp.eq.s32 	%p348, %r53, %r54;
	@%p348 bra 	$L__BB6_111;
	cvt.u32.u64 	%r1552, %rd91;
	cvt.u32.u64 	%r1553, %rd86;
	sub.s32 	%r1554, %r1553, %r1552;
	shl.b32 	%r1555, %r1554, 3;
	mov.u32 	%r1556, _ZN6thrust24THRUST_300001_SM_1000_NS8cuda_cub4core6detail5shmemE;
	add.s32 	%r1557, %r1556, %r1555;
	st.shared.v2.u32 	[%r1557], {%r53, %r152};
$L__BB6_111:
	setp.eq.s32 	%p349, %r54, %r55;
	@%p349 bra 	$L__BB6_113;
	cvt.u32.u64 	%r1558, %rd91;
	cvt.u32.u64 	%r1559, %rd87;
	sub.s32 	%r1560, %r1559, %r1558;
	shl.b32 	%r1561, %r1560, 3;
	mov.u32 	%r1562, _ZN6thrust24THRUST_300001_SM_1000_NS8cuda_cub4core6detail5shmemE;
	add.s32 	%r1563, %r1562, %r1561;
	st.shared.v2.u32 	[%r1563], {%r54, %r153};
$L__BB6_113:
	setp.eq.s32 	%p350, %r55, %r56;
	@%p350 bra 	$L__BB6_115;
	cvt.u32.u64 	%r1564, %rd91;
	cvt.u32.u64 	%r1565, %rd88;
	sub.s32 	%r1566, %r1565, %r1564;
	shl.b32 	%r1567, %r1566, 3;
	mov.u32 	%r1568, _ZN6thrust24THRUST_300001_SM_1000_NS8cuda_cub4core6detail5shmemE;
	add.s32 	%r1569, %r1568, %r1567;
	st.shared.v2.u32 	[%r1569], {%r55, %r154};
$L__BB6_115:
	setp.eq.s32 	%p351, %r56, %r57;
	@%p351 bra 	$L__BB6_117;
	cvt.u32.u64 	%r1570, %rd91;
	cvt.u32.u64 	%r1571, %rd89;
	sub.s32 	%r1572, %r1571, %r1570;
	shl.b32 	%r1573, %r1572, 3;
	mov.u32 	%r1574, _ZN6thrust24THRUST_300001_SM_1000_NS8cuda_cub4core6detail5shmemE;
	add.s32 	%r1575, %r1574, %r1573;
	st.shared.v2.u32 	[%r1575], {%r56, %r155};
$L__BB6_117:
	bar.sync 	0;
	cvt.u64.u32 	%rd769, %r44;
	setp.le.u64 	%p352, %rd90, %rd769;
	@%p352 bra 	$L__BB6_326;
	not.b64 	%rd615, %rd769;
	add.s64 	%rd93, %rd90, %rd615;
	shr.u64 	%rd616, %rd93, 8;
	add.s64 	%rd617, %rd616, 1;
	and.b64  	%rd765, %rd617, 3;
	and.b64  	%rd618, %rd93, 768;
	setp.eq.s64 	%p353, %rd618, 768;
	@%p353 bra 	$L__BB6_121;
	add.s64 	%rd619, %rd91, %rd769;
	shl.b64 	%rd620, %rd619, 2;
	add.s64 	%rd767, %rd4, %rd620;
	add.s64 	%rd766, %rd3, %rd620;
	shl.b32 	%r1576, %r44, 3;
	mov.u32 	%r1577, _ZN6thrust24THRUST_300001_SM_1000_NS8cuda_cub4core6detail5shmemE;
	add.s32 	%r1987, %r1577, %r1576;
	shl.b64 	%rd621, %rd765, 8;
	add.s64 	%rd769, %rd621, %rd769;
$L__BB6_120:
	.pragma "nounroll";
	ld.shared.v2.u32 	{%r1578, %r1579}, [%r1987];
	st.global.u32 	[%rd766], %r1578;
	st.global.u32 	[%rd767], %r1579;
	add.s64 	%rd767, %rd767, 1024;
	add.s64 	%rd766, %rd766, 1024;
	add.s32 	%r1987, %r1987, 2048;
	add.s64 	%rd765, %rd765, -1;
	setp.ne.s64 	%p354, %rd765, 0;
	@%p354 bra 	$L__BB6_120;
$L__BB6_121:
	setp.lt.u64 	%p355, %rd93, 768;
	@%p355 bra 	$L__BB6_326;
	mov.u32 	%r1582, _ZN6thrust24THRUST_300001_SM_1000_NS8cuda_cub4core6detail5shmemE;
$L__BB6_123:
	cvt.u32.u64 	%r1580, %rd769;
	add.s64 	%rd622, %rd769, %rd91;
	shl.b32 	%r1581, %r1580, 3;
	add.s32 	%r1583, %r1582, %r1581;
	ld.shared.v2.u32 	{%r1584, %r1585}, [%r1583];
	shl.b64 	%rd623, %rd622, 2;
	add.s64 	%rd624, %rd3, %rd623;
	st.global.u32 	[%rd624], %r1584;
	add.s64 	%rd625, %rd4, %rd623;
	st.global.u32 	[%rd625], %r1585;
	and.b64  	%rd626, %rd769, 4294967295;
	add.s64 	%rd627, %rd91, %rd626;
	ld.shared.v2.u32 	{%r1586, %r1587}, [%r1583+2048];
	shl.b64 	%rd628, %rd627, 2;
	add.s64 	%rd629, %rd3, %rd628;
	st.global.u32 	[%rd629+1024], %r1586;
	add.s64 	%rd630, %rd4, %rd628;
	st.global.u32 	[%rd630+1024], %r1587;
	ld.shared.v2.u32 	{%r1588, %r1589}, [%r1583+4096];
	st.global.u32 	[%rd629+2048], %r1588;
	st.global.u32 	[%rd630+2048], %r1589;
	ld.shared.v2.u32 	{%r1590, %r1591}, [%r1583+6144];
	st.global.u32 	[%rd629+3072], %r1590;
	st.global.u32 	[%rd630+3072], %r1591;
	add.s64 	%rd631, %rd769, 1024;
	and.b64  	%rd769, %rd631, 4294967295;
	setp.gt.u64 	%p356, %rd90, %rd769;
	@%p356 bra 	$L__BB6_123;
	bra.uni 	$L__BB6_326;
$L__BB6_124:
	setp.eq.s32 	%p334, %r1971, %r49;
	@%p334 bra 	$L__BB6_126;
	shl.b64 	%rd588, %rd763, 2;
	add.s64 	%rd589, %rd3, %rd588;
	st.global.u32 	[%rd589], %r1971;
	add.s64 	%rd590, %rd4, %rd588;
	st.global.u32 	[%rd590], %r1985;
$L__BB6_126:
	setp.eq.s32 	%p335, %r49, %r50;
	@%p335 bra 	$L__BB6_128;
	shl.b64 	%rd591, %rd82, 2;
	add.s64 	%rd592, %rd3, %rd591;
	st.global.u32 	[%rd592], %r49;
	add.s64 	%rd593, %rd4, %rd591;
	st.global.u32 	[%rd593], %r148;
$L__BB6_128:
	setp.eq.s32 	%p336, %r50, %r51;
	@%p336 bra 	$L__BB6_130;
	shl.b64 	%rd594, %rd83, 2;
	add.s64 	%rd595, %rd3, %rd594;
	st.global.u32 	[%rd595], %r50;
	add.s64 	%rd596, %rd4, %rd594;
	st.global.u32 	[%rd596], %r149;
$L__BB6_130:
	setp.eq.s32 	%p337, %r51, %r52;
	@%p337 bra 	$L__BB6_132;
	shl.b64 	%rd597, %rd84, 2;
	add.s64 	%rd598, %rd3, %rd597;
	st.global.u32 	[%rd598], %r51;
	add.s64 	%rd599, %rd4, %rd597;
	st.global.u32 	[%rd599], %r150;
$L__BB6_132:
	setp.eq.s32 	%p338, %r52, %r53;
	@%p338 bra 	$L__BB6_134;
	shl.b64 	%rd600, %rd85, 2;
	add.s64 	%rd601, %rd3, %rd600;
	st.global.u32 	[%rd601], %r52;
	add.s64 	%rd602, %rd4, %rd600;
	st.global.u32 	[%rd602], %r151;
$L__BB6_134:
	setp.eq.s32 	%p339, %r53, %r54;
	@%p339 bra 	$L__BB6_136;
	shl.b64 	%rd603, %rd86, 2;
	add.s64 	%rd604, %rd3, %rd603;
	st.global.u32 	[%rd604], %r53;
	add.s64 	%rd605, %rd4, %rd603;
	st.global.u32 	[%rd605], %r152;
$L__BB6_136:
	setp.eq.s32 	%p340, %r54, %r55;
	@%p340 bra 	$L__BB6_138;
	shl.b64 	%rd606, %rd87, 2;
	add.s64 	%rd607, %rd3, %rd606;
	st.global.u32 	[%rd607], %r54;
	add.s64 	%rd608, %rd4, %rd606;
	st.global.u32 	[%rd608], %r153;
$L__BB6_138:
	setp.eq.s32 	%p341, %r55, %r56;
	@%p341 bra 	$L__BB6_140;
	shl.b64 	%rd609, %rd88, 2;
	add.s64 	%rd610, %rd3, %rd609;
	st.global.u32 	[%rd610], %r55;
	add.s64 	%rd611, %rd4, %rd609;
	st.global.u32 	[%rd611], %r154;
$L__BB6_140:
	setp.eq.s32 	%p342, %r56, %r57;
	@%p342 bra 	$L__BB6_326;
	shl.b64 	%rd612, %rd89, 2;
	add.s64 	%rd613, %rd3, %rd612;
	st.global.u32 	[%rd613], %r56;
	add.s64 	%rd614, %rd4, %rd612;
	st.global.u32 	[%rd614], %r155;
	bra.uni 	$L__BB6_326;
$L__BB6_142:
	setp.lt.s64 	%p13, %rd6, 1;
	@%p13 bra 	$L__BB6_326;
	setp.ne.s32 	%p14, %r2, 0;
	@%p14 bra 	$L__BB6_214;
	cvt.u32.u64 	%r159, %rd212;
	shl.b64 	%rd384, %rd5, 2;
	add.s64 	%rd383, %rd2, %rd384;
	// begin inline asm
	ld.global.nc.u32 %r1996, [%rd383];
	// end inline asm
	mov.u32 	%r161, %tid.x;
	and.b32  	%r901, %r161, 31;
	and.b32  	%r902, %r161, 992;
	mul.lo.s32 	%r903, %r902, 9;
	or.b32  	%r162, %r903, %r901;
	setp.ge.s32 	%p160, %r162, %r159;
	shl.b32 	%r904, %r162, 2;
	cvt.u64.u32 	%rd385, %r904;
	add.s64 	%rd107, %rd383, %rd385;
	mov.u32 	%r1988, %r1996;
	@%p160 bra 	$L__BB6_146;
	// begin inline asm
	ld.global.nc.u32 %r1988, [%rd107];
	// end inline asm
$L__BB6_146:
	add.s32 	%r906, %r162, 32;
	setp.ge.s32 	%p161, %r906, %r159;
	mov.u32 	%r1989, %r1996;
	@%p161 bra 	$L__BB6_148;
	add.s64 	%rd387, %rd107, 128;
	// begin inline asm
	ld.global.nc.u32 %r1989, [%rd387];
	// end inline asm
$L__BB6_148:
	add.s32 	%r908, %r162, 64;
	setp.ge.s32 	%p162, %r908, %r159;
	mov.u32 	%r1990, %r1996;
	@%p162 bra 	$L__BB6_150;
	add.s64 	%rd388, %rd107, 256;
	// begin inline asm
	ld.global.nc.u32 %r1990, [%rd388];
	// end inline asm
$L__BB6_150:
	add.s32 	%r910, %r162, 96;
	setp.ge.s32 	%p163, %r910, %r159;
	mov.u32 	%r1991, %r1996;
	@%p163 bra 	$L__BB6_152;
	add.s64 	%rd389, %rd107, 384;
	// begin inline asm
	ld.global.nc.u32 %r1991, [%rd389];
	// end inline asm
$L__BB6_152:
	add.s32 	%r912, %r162, 128;
	setp.ge.s32 	%p164, %r912, %r159;
	mov.u32 	%r1992, %r1996;
	@%p164 bra 	$L__BB6_154;
	add.s64 	%rd390, %rd107, 512;
	// begin inline asm
	ld.global.nc.u32 %r1992, [%rd390];
	// end inline asm
$L__BB6_154:
	add.s32 	%r914, %r162, 160;
	setp.ge.s32 	%p165, %r914, %r159;
	mov.u32 	%r1993, %r1996;
	@%p165 bra 	$L__BB6_156;
	add.s64 	%rd391, %rd107, 640;
	// begin inline asm
	ld.global.nc.u32 %r1993, [%rd391];
	// end inline asm
$L__BB6_156:
	add.s32 	%r916, %r162, 192;
	setp.ge.s32 	%p166, %r916, %r159;
	mov.u32 	%r1994, %r1996;
	@%p166 bra 	$L__BB6_158;
	add.s64 	%rd392, %rd107, 768;
	// begin inline asm
	ld.global.nc.u32 %r1994, [%rd392];
	// end inline asm
$L__BB6_158:
	add.s32 	%r918, %r162, 224;
	setp.ge.s32 	%p167, %r918, %r159;
	mov.u32 	%r1995, %r1996;
	@%p167 bra 	$L__BB6_160;
	add.s64 	%rd393, %rd107, 896;
	// begin inline asm
	ld.global.nc.u32 %r1995, [%rd393];
	// end inline asm
$L__BB6_160:
	add.s32 	%r920, %r162, 256;
	setp.ge.s32 	%p168, %r920, %r159;
	@%p168 bra 	$L__BB6_162;
	add.s64 	%rd394, %rd107, 1024;
	// begin inline asm
	ld.global.nc.u32 %r1996, [%rd394];
	// end inline asm
$L__BB6_162:
	// begin inline asm
	mov.u32 %r922, %laneid;
	// end inline asm
	shr.u32 	%r182, %r161, 5;
	mad.lo.s32 	%r924, %r182, 288, %r922;
	shl.b32 	%r925, %r924, 2;
	mov.u32 	%r926, _ZN6thrust24THRUST_300001_SM_1000_NS8cuda_cub4core6detail5shmemE;
	add.s32 	%r927, %r926, %r925;
	st.shared.u32 	[%r927], %r1988;
	st.shared.u32 	[%r927+128], %r1989;
	st.shared.u32 	[%r927+256], %r1990;
	st.shared.u32 	[%r927+384], %r1991;
	st.shared.u32 	[%r927+512], %r1992;
	st.shared.u32 	[%r927+640], %r1993;
	st.shared.u32 	[%r927+768], %r1994;
	st.shared.u32 	[%r927+896], %r1995;
	st.shared.u32 	[%r927+1024], %r1996;
	bar.warp.sync 	-1;
	shl.b32 	%r928, %r922, 5;
	add.s32 	%r929, %r927, %r928;
	ld.shared.u32 	%r183, [%r929];
	ld.shared.u32 	%r184, [%r929+4];
	ld.shared.u32 	%r185, [%r929+8];
	ld.shared.u32 	%r186, [%r929+12];
	ld.shared.u32 	%r187, [%r929+16];
	ld.shared.u32 	%r188, [%r929+20];
	ld.shared.u32 	%r189, [%r929+24];
	ld.shared.u32 	%r190, [%r929+28];
	ld.shared.u32 	%r191, [%r929+32];
	bar.sync 	0;
	st.shared.u32 	[%r927], %r1;
	st.shared.u32 	[%r927+128], %r1;
	st.shared.u32 	[%r927+256], %r1;
	st.shared.u32 	[%r927+384], %r1;
	st.shared.u32 	[%r927+512], %r1;
	st.shared.u32 	[%r927+640], %r1;
	st.shared.u32 	[%r927+768], %r1;
	st.shared.u32 	[%r927+896], %r1;
	st.shared.u32 	[%r927+1024], %r1;
	bar.warp.sync 	-1;
	ld.shared.u32 	%r192, [%r929];
	ld.shared.u32 	%r193, [%r929+4];
	ld.shared.u32 	%r194, [%r929+8];
	ld.shared.u32 	%r195, [%r929+12];
	ld.shared.u32 	%r196, [%r929+16];
	ld.shared.u32 	%r197, [%r929+20];
	ld.shared.u32 	%r198, [%r929+24];
	ld.shared.u32 	%r199, [%r929+28];
	ld.shared.u32 	%r200, [%r929+32];
	bar.sync 	0;
	shl.b32 	%r930, %r161, 2;
	add.s32 	%r931, %r926, %r930;
	add.s32 	%r201, %r931, 1240;
	st.shared.u32 	[%r931+1240], %r191;
	bar.sync 	0;
	setp.eq.s32 	%p169, %r161, 0;
	mov.b64 	%rd770, 1;
	@%p169 bra 	$L__BB6_164;
	ld.shared.u32 	%r1997, [%r201+-4];
	setp.ne.s32 	%p170, %r1997, %r183;
	selp.u64 	%rd770, 1, 0, %p170;
$L__BB6_164:
	setp.eq.s32 	%p171, %r161, 0;
	setp.ne.s32 	%p172, %r183, %r184;
	setp.ne.s32 	%p173, %r184, %r185;
	setp.ne.s32 	%p174, %r185, %r186;
	setp.ne.s32 	%p175, %r186, %r187;
	setp.ne.s32 	%p176, %r187, %r188;
	setp.ne.s32 	%p177, %r188, %r189;
	setp.ne.s32 	%p178, %r189, %r190;
	setp.ne.s32 	%p179, %r190, %r191;
	mul.lo.s32 	%r1052, %r161, 9;
	cvt.u64.u32 	%rd396, %r1052;
	setp.eq.s64 	%p180, %rd6, %rd396;
	selp.u64 	%rd397, 1, 0, %p180;
	selp.b64 	%rd398, %rd397, %rd770, %p180;
	selp.b64 	%rd110, %rd397, %rd398, %p171;
	add.s32 	%r1053, %r1052, 1;
	cvt.u64.u32 	%rd399, %r1053;
	setp.eq.s64 	%p181, %rd6, %rd399;
	or.pred  	%p1, %p181, %p172;
	selp.u64 	%rd400, 1, 0, %p1;
	add.s32 	%r1054, %r1052, 2;
	cvt.u64.u32 	%rd401, %r1054;
	setp.eq.s64 	%p182, %rd6, %rd401;
	or.pred  	%p2, %p182, %p173;
	selp.u64 	%rd402, 1, 0, %p2;
	add.s32 	%r1055, %r1052, 3;
	cvt.u64.u32 	%rd403, %r1055;
	setp.eq.s64 	%p183, %rd6, %rd403;
	or.pred  	%p3, %p183, %p174;
	selp.u64 	%rd404, 1, 0, %p3;
	add.s32 	%r1056, %r1052, 4;
	cvt.u64.u32 	%rd405, %r1056;
	setp.eq.s64 	%p184, %rd6, %rd405;
	or.pred  	%p4, %p184, %p175;
	selp.u64 	%rd406, 1, 0, %p4;
	add.s32 	%r1057, %r1052, 5;
	cvt.u64.u32 	%rd407, %r1057;
	setp.eq.s64 	%p185, %rd6, %rd407;
	or.pred  	%p186, %p185, %p176;
	selp.u64 	%rd408, 1, 0, %p186;
	add.s32 	%r1058, %r1052, 6;
	cvt.u64.u32 	%rd409, %r1058;
	setp.eq.s64 	%p187, %rd6, %rd409;
	or.pred  	%p188, %p187, %p177;
	selp.u64 	%rd410, 1, 0, %p188;
	add.s32 	%r1059, %r1052, 7;
	cvt.u64.u32 	%rd411, %r1059;
	setp.eq.s64 	%p189, %rd6, %rd411;
	or.pred  	%p5, %p189, %p178;
	selp.u64 	%rd412, 1, 0, %p5;
	add.s32 	%r1060, %r1052, 8;
	cvt.u64.u32 	%rd413, %r1060;
	setp.eq.s64 	%p190, %rd6, %rd413;
	or.pred  	%p191, %p190, %p179;
	selp.u64 	%rd414, 1, 0, %p191;
	add.s64 	%rd111, %rd110, %rd400;
	selp.b32 	%r1061, 0, %r192, %p1;
	add.s32 	%r1062, %r193, %r1061;
	add.s64 	%rd112, %rd111, %rd402;
	selp.b32 	%r1063, 0, %r1062, %p2;
	add.s32 	%r1064, %r194, %r1063;
	add.s64 	%rd113, %rd112, %rd404;
	selp.b32 	%r1065, 0, %r1064, %p3;
	add.s32 	%r1066, %r195, %r1065;
	add.s64 	%rd114, %rd113, %rd406;
	selp.b32 	%r1067, 0, %r1066, %p4;
	add.s32 	%r1068, %r196, %r1067;
	add.s64 	%rd115, %rd114, %rd408;
	selp.b32 	%r1069, 0, %r1068, %p186;
	add.s32 	%r1070, %r197, %r1069;
	add.s64 	%rd116, %rd115, %rd410;
	selp.b32 	%r1071, 0, %r1070, %p188;
	add.s32 	%r1072, %r198, %r1071;
	add.s64 	%rd117, %rd116, %rd412;
	selp.b32 	%r1073, 0, %r1072, %p5;
	add.s32 	%r1074, %r199, %r1073;
	add.s64 	%rd415, %rd117, %rd414;
	mov.b64 	{%r933, %r938}, %rd415;
	selp.b32 	%r1075, 0, %r1074, %p191;
	add.s32 	%r943, %r200, %r1075;
	mov.b32 	%r1049, 1;
	mov.b32 	%r1050, 0;
	mov.b32 	%r1051, -1;
	// begin inline asm
	shfl.sync.up.b32 %r932, %r933, %r1049, %r1050, %r1051;
	// end inline asm
	// begin inline asm
	shfl.sync.up.b32 %r937, %r938, %r1049, %r1050, %r1051;
	// end inline asm
	mov.b64 	%rd416, {%r932, %r937};
	// begin inline asm
	shfl.sync.up.b32 %r942, %r943, %r1049, %r1050, %r1051;
	// end inline asm
	// begin inline asm
	shfl.sync.up.b32 %r947, %r948, %r1049, %r1050, %r1051;
	// end inline asm
	setp.eq.s64 	%p192, %rd415, 0;
	selp.b32 	%r1076, %r942, 0, %p192;
	setp.lt.s32 	%p193, %r922, 1;
	selp.b64 	%rd417, 0, %rd416, %p193;
	add.s64 	%rd418, %rd417, %rd415;
	mov.b64 	{%r953, %r958}, %rd418;
	selp.b32 	%r1077, 0, %r1076, %p193;
	add.s32 	%r963, %r1077, %r943;
	mov.b32 	%r969, 2;
	// begin inline asm
	shfl.sync.up.b32 %r952, %r953, %r969, %r1050, %r1051;
	// end inline asm
	// begin inline asm
	shfl.sync.up.b32 %r957, %r958, %r969, %r1050, %r1051;
	// end inline asm
	mov.b64 	%rd419, {%r952, %r957};
	// begin inline asm
	shfl.sync.up.b32 %r962, %r963, %r969, %r1050, %r1051;
	// end inline asm
	// begin inline asm
	shfl.sync.up.b32 %r967, %r968, %r969, %r1050, %r1051;
	// end inline asm
	setp.eq.s64 	%p194, %rd418, 0;
	selp.b32 	%r1078, %r962, 0, %p194;
	setp.lt.s32 	%p195, %r922, 2;
	selp.b64 	%rd420, 0, %rd419, %p195;
	add.s64 	%rd421, %rd420, %rd418;
	mov.b64 	{%r973, %r978}, %rd421;
	selp.b32 	%r1079, 0, %r1078, %p195;
	add.s32 	%r983, %r1079, %r963;
	mov.b32 	%r989, 4;
	// begin inline asm
	shfl.sync.up.b32 %r972, %r973, %r989, %r1050, %r1051;
	// end inline asm
	// begin inline asm
	shfl.sync.up.b32 %r977, %r978, %r989, %r1050, %r1051;
	// end inline asm
	mov.b64 	%rd422, {%r972, %r977};
	// begin inline asm
	shfl.sync.up.b32 %r982, %r983, %r989, %r1050, %r1051;
	// end inline asm
	// begin inline asm
	shfl.sync.up.b32 %r987, %r988, %r989, %r1050, %r1051;
	// end inline asm
	setp.eq.s64 	%p196, %rd421, 0;
	selp.b32 	%r1080, %r982, 0, %p196;
	setp.lt.s32 	%p197, %r922, 4;
	selp.b64 	%rd423, 0, %rd422, %p197;
	add.s64 	%rd424, %rd423, %rd421;
	mov.b64 	{%r993, %r998}, %rd424;
	selp.b32 	%r1081, 0, %r1080, %p197;
	add.s32 	%r1003, %r1081, %r983;
	mov.b32 	%r1009, 8;
	// begin inline asm
	shfl.sync.up.b32 %r992, %r993, %r1009, %r1050, %r1051;
	// end inline asm
	// begin inline asm
	shfl.sync.up.b32 %r997, %r998, %r1009, %r1050, %r1051;
	// end inline asm
	mov.b64 	%rd425, {%r992, %r997};
	// begin inline asm
	shfl.sync.up.b32 %r1002, %r1003, %r1009, %r1050, %r1051;
	// end inline asm
	// begin inline asm
	shfl.sync.up.b32 %r1007, %r1008, %r1009, %r1050, %r1051;
	// end inline asm
	setp.eq.s64 	%p198, %rd424, 0;
	selp.b32 	%r1082, %r1002, 0, %p198;
	setp.lt.s32 	%p199, %r922, 8;
	selp.b64 	%rd426, 0, %rd425, %p199;
	add.s64 	%rd427, %rd426, %rd424;
	mov.b64 	{%r1013, %r1018}, %rd427;
	selp.b32 	%r1083, 0, %r1082, %p199;
	add.s32 	%r1023, %r1083, %r1003;
	mov.b32 	%r1029, 16;
	// begin inline asm
	shfl.sync.up.b32 %r1012, %r1013, %r1029, %r1050, %r1051;
	// end inline asm
	// begin inline asm
	shfl.sync.up.b32 %r1017, %r1018, %r1029, %r1050, %r1051;
	// end inline asm
	mov.b64 	%rd428, {%r1012, %r1017};
	// begin inline asm
	shfl.sync.up.b32 %r1022, %r1023, %r1029, %r1050, %r1051;
	// end inline asm
	// begin inline asm
	shfl.sync.up.b32 %r1027, %r1028, %r1029, %r1050, %r1051;
	// end inline asm
	setp.eq.s64 	%p200, %rd427, 0;
	selp.b32 	%r1084, %r1022, 0, %p200;
	setp.lt.s32 	%p201, %r922, 16;
	selp.b64 	%rd429, 0, %rd428, %p201;
	add.s64 	%rd118, %rd429, %rd427;
	mov.b64 	{%r1033, %r1038}, %rd118;
	selp.b32 	%r1085, 0, %r1084, %p201;
	add.s32 	%r1043, %r1085, %r1023;
	// begin inline asm
	shfl.sync.up.b32 %r1032, %r1033, %r1049, %r1050, %r1051;
	// end inline asm
	// begin inline asm
	shfl.sync.up.b32 %r1037, %r1038, %r1049, %r1050, %r1051;
	// end inline asm
	// begin inline asm
	shfl.sync.up.b32 %r1042, %r1043, %r1049, %r1050, %r1051;
	// end inline asm
	// begin inline asm
	shfl.sync.up.b32 %r1047, %r1048, %r1049, %r1050, %r1051;
	// end inline asm
	setp.ne.s32 	%p202, %r922, 31;
	@%p202 bra 	$L__BB6_166;
	shl.b32 	%r1086, %r182, 4;
	mov.u32 	%r1087, _ZN6thrust24THRUST_300001_SM_1000_NS8cuda_cub4core6detail5shmemE;
	add.s32 	%r1088, %r1087, %r1086;
	st.shared.u64 	[%r1088], %rd118;
	st.shared.u32 	[%r1088+8], %r1043;
$L__BB6_166:
	mov.b64 	%rd430, {%r1032, %r1037};
	bar.sync 	0;
	ld.shared.u64 	%rd431, [_ZN6thrust24THRUST_300001_SM_1000_NS8cuda_cub4core6detail5shmemE];
	ld.shared.u32 	%r1089, [_ZN6thrust24THRUST_300001_SM_1000_NS8cuda_cub4core6detail5shmemE+8];
	ld.shared.u64 	%rd432, [_ZN6thrust24THRUST_300001_SM_1000_NS8cuda_cub4core6detail5shmemE+16];
	ld.shared.u32 	%r1090, [_ZN6thrust24THRUST_300001_SM_1000_NS8cuda_cub4core6detail5shmemE+24];
	add.s64 	%rd433, %rd432, %rd431;
	setp.eq.s64 	%p203, %rd432, 0;
	selp.b32 	%r1091, %r1089, 0, %p203;
	add.s32 	%r1092, %r1091, %r1090;
	setp.eq.s32 	%p204, %r182, 2;
	selp.b64 	%rd434, %rd433, %rd431, %p204;
	selp.b32 	%r1093, %r1092, %r1089, %p204;
	ld.shared.u64 	%rd435, [_ZN6thrust24THRUST_300001_SM_1000_NS8cuda_cub4core6detail5shmemE+32];
	ld.shared.u32 	%r1094, [_ZN6thrust24THRUST_300001_SM_1000_NS8cuda_cub4core6detail5shmemE+40];
	add.s64 	%rd436, %rd435, %rd433;
	setp.eq.s64 	%p205, %rd435, 0;
	selp.b32 	%r1095, %r1092, 0, %p205;
	add.s32 	%r1096, %r1095, %r1094;
	setp.eq.s32 	%p206, %r182, 3;
	selp.b64 	%rd437, %rd436, %rd434, %p206;
	selp.b32 	%r1097, %r1096, %r1093, %p206;
	ld.shared.u64 	%rd438, [_ZN6thrust24THRUST_300001_SM_1000_NS8cuda_cub4core6detail5shmemE+48];
	ld.shared.u32 	%r1098, [_ZN6thrust24THRUST_300001_SM_1000_NS8cuda_cub4core6detail5shmemE+56];
	add.s64 	%rd439, %rd438, %rd436;
	setp.eq.s64 	%p207, %rd438, 0;
	selp.b32 	%r1099, %r1096, 0, %p207;
	add.s32 	%r1100, %r1099, %r1098;
	setp.eq.s32 	%p208, %r182, 4;
	selp.b64 	%rd440, %rd439, %rd437, %p208;
	selp.b32 	%r1101, %r1100, %r1097, %p208;
	ld.shared.u64 	%rd441, [_ZN6thrust24THRUST_300001_SM_1000_NS8cuda_cub4core6detail5shmemE+64];
	ld.shared.u32 	%r1102, [_ZN6thrust24THRUST_300001_SM_1000_NS8cuda_cub4core6detail5shmemE+72];
	add.s64 	%rd442, %rd441, %rd439;
	setp.eq.s64 	%p209, %rd441, 0;
	selp.b32 	%r1103, %r1100, 0, %p209;
	add.s32 	%r1104, %r1103, %r1102;
	setp.eq.s32 	%p210, %r182, 5;
	selp.b64 	%rd443, %rd442, %rd440, %p210;
	selp.b32 	%r1105, %r1104, %r1101, %p210;
	ld.shared.u64 	%rd444, [_ZN6thrust24THRUST_300001_SM_1000_NS8cuda_cub4core6detail5shmemE+80];
	ld.shared.u32 	%r1106, [_ZN6thrust24THRUST_300001_SM_1000_NS8cuda_cub4core6detail5shmemE+88];
	add.s64 	%rd445, %rd444, %rd442;
	setp.eq.s64 	%p211, %rd444, 0;
	selp.b32 	%r1107, %r1104, 0, %p211;
	add.s32 	%r1108, %r1107, %r1106;
	setp.eq.s32 	%p212, %r182, 6;
	selp.b64 	%rd446, %rd445, %rd443, %p212;
	selp.b32 	%r1109, %r1108, %r1105, %p212;
	ld.shared.u64 	%rd447, [_ZN6thrust24THRUST_300001_SM_1000_NS8cuda_cub4core6detail5shmemE+96];
	ld.shared.u32 	%r1110, [_ZN6thrust24THRUST_300001_SM_1000_NS8cuda_cub4core6detail5shmemE+104];
	add.s64 	%rd448, %rd447, %rd445;
	setp.eq.s64 	%p213, %rd447, 0;
	selp.b32 	%r1111, %r1108, 0, %p213;
	add.s32 	%r1112, %r1111, %r1110;
	setp.eq.s32 	%p214, %r182, 7;
	selp.b64 	%rd449, %rd448, %rd446, %p214;
	selp.b32 	%r1113, %r1112, %r1109, %p214;
	ld.shared.u64 	%rd450, [_ZN6thrust24THRUST_300001_SM_1000_NS8cuda_cub4core6detail5shmemE+112];
	ld.shared.u32 	%r1114, [_ZN6thrust24THRUST_300001_SM_1000_NS8cuda_cub4core6detail5shmemE+120];
	add.s64 	%rd776, %rd450, %rd448;
	setp.eq.s64 	%p215, %rd450, 0;
	selp.b32 	%r1115, %r1112, 0, %p215;
	add.s32 	%r208, %r1115, %r1114;
	setp.lt.u32 	%p216, %r161, 32;
	selp.b64 	%rd451, 0, %rd449, %p216;
	selp.b32 	%r1116, 0, %r1113, %p216;
	setp.eq.s64 	%p217, %rd430, 0;
	selp.b32 	%r1117, %r1116, 0, %p217;
	add.s32 	%r1118, %r1117, %r1042;
	setp.eq.s32 	%p218, %r922, 0;
	selp.b64 	%rd452, 0, %rd430, %p218;
	add.s64 	%rd120, %rd451, %rd452;
	selp.b32 	%r209, %r1116, %r1118, %p218;
	add.s64 	%rd121, %rd120, %rd110;
	setp.eq.s64 	%p219, %rd110, 0;
	selp.b32 	%r1119, %r209, 0, %p219;
	add.s32 	%r210, %r1119, %r192;
	add.s64 	%rd122, %rd111, %rd120;
	selp.b32 	%r1120, 0, %r210, %p1;
	add.s32 	%r211, %r193, %r1120;
	add.s64 	%rd123, %rd112, %rd120;
	selp.b32 	%r1121, 0, %r211, %p2;
	add.s32 	%r212, %r194, %r1121;
	add.s64 	%rd124, %rd113, %rd120;
	selp.b32 	%r1122, 0, %r212, %p3;
	add.s32 	%r213, %r195, %r1122;
	add.s64 	%rd125, %rd114, %rd120;
	selp.b32 	%r1123, 0, %r213, %p4;
	add.s32 	%r214, %r196, %r1123;
	add.s64 	%rd126, %rd115, %rd120;
	mul.lo.s32 	%r1124, %r161, 9;
	add.s32 	%r1125, %r1124, 5;
	cvt.u64.u32 	%rd453, %r1125;
	setp.eq.s64 	%p220, %rd6, %rd453;
	setp.ne.s32 	%p221, %r187, %r188;
	selp.b32 	%r1126, 0, %r214, %p221;
	selp.b32 	%r1127, 0, %r1126, %p220;
	add.s32 	%r215, %r197, %r1127;
	add.s64 	%rd127, %rd116, %rd120;
	add.s32 	%r1128, %r1124, 6;
	cvt.u64.u32 	%rd454, %r1128;
	setp.eq.s64 	%p222, %rd6, %rd454;
	setp.ne.s32 	%p223, %r188, %r189;
	selp.b32 	%r1129, 0, %r215, %p223;
	selp.b32 	%r1130, 0, %r1129, %p222;
	add.s32 	%r216, %r198, %r1130;
	add.s64 	%rd128, %rd117, %rd120;
	selp.b32 	%r1131, 0, %r216, %p5;
	add.s32 	%r217, %r199, %r1131;
	setp.lt.s64 	%p224, %rd776, 257;
	@%p224 bra 	$L__BB6_192;
	bar.sync 	0;
	@%p219 bra 	$L__BB6_169;
	cvt.u32.u64 	%r1135, %rd120;
	shl.b32 	%r1136, %r1135, 3;
	mov.u32 	%r1137, _ZN6thrust24THRUST_300001_SM_1000_NS8cuda_cub4core6detail5shmemE;
	add.s32 	%r1138, %r1137, %r1136;
	st.shared.v2.u32 	[%r1138], {%r1997, %r209};
$L__BB6_169:
	not.pred 	%p241, %p1;
	@%p241 bra 	$L__BB6_171;
	cvt.u32.u64 	%r1139, %rd121;
	shl.b32 	%r1140, %r1139, 3;
	mov.u32 	%r1141, _ZN6thrust24THRUST_300001_SM_1000_NS8cuda_cub4core6detail5shmemE;
	add.s32 	%r1142, %r1141, %r1140;
	st.shared.v2.u32 	[%r1142], {%r183, %r210};
$L__BB6_171:
	not.pred 	%p242, %p2;
	@%p242 bra 	$L__BB6_173;
	cvt.u32.u64 	%r1143, %rd122;
	shl.b32 	%r1144, %r1143, 3;
	mov.u32 	%r1145, _ZN6thrust24THRUST_300001_SM_1000_NS8cuda_cub4core6detail5shmemE;
	add.s32 	%r1146, %r1145, %r1144;
	st.shared.v2.u32 	[%r1146], {%r184, %r211};
$L__BB6_173:
	not.pred 	%p243, %p3;
	@%p243 bra 	$L__BB6_175;
	cvt.u32.u64 	%r1147, %rd123;
	shl.b32 	%r1148, %r1147, 3;
	mov.u32 	%r1149, _ZN6thrust24THRUST_300001_SM_1000_NS8cuda_cub4core6detail5shmemE;
	add.s32 	%r1150, %r1149, %r1148;
	st.shared.v2.u32 	[%r1150], {%r185, %r212};
$L__BB6_175:
	not.pred 	%p244, %p4;
	@%p244 bra 	$L__BB6_177;
	cvt.u32.u64 	%r1151, %rd124;
	shl.b32 	%r1152, %r1151, 3;
	mov.u32 	%r1153, _ZN6thrust24THRUST_300001_SM_1000_NS8cuda_cub4core6detail5shmemE;
	add.s32 	%r1154, %r1153, %r1152;
	st.shared.v2.u32 	[%r1154], {%r186, %r213};
$L__BB6_177:
	mad.lo.s32 	%r1155, %r161, 9, 5;
	cvt.u64.u32 	%rd485, %r1155;
	setp.ne.s64 	%p245, %rd6, %rd485;
	setp.eq.s32 	%p246, %r187, %r188;
	and.pred  	%p247, %p245, %p246;
	@%p247 bra 	$L__BB6_179;
	cvt.u32.u64 	%r1156, %rd125;
	shl.b32 	%r1157, %r1156, 3;
	mov.u32 	%r1158, _ZN6thrust24THRUST_300001_SM_1000_NS8cuda_cub4core6detail5shmemE;
	add.s32 	%r1159, %r1158, %r1157;
	st.shared.v2.u32 	[%r1159], {%r187, %r214};
$L__BB6_179:
	mad.lo.s32 	%r1160, %r161, 9, 6;
	cvt.u64.u32 	%rd486, %r1160;
	setp.ne.s64 	%p248, %rd6, %rd486;
	setp.eq.s32 	%p249, %r188, %r189;
	and.pred  	%p250, %p248, %p249;
	@%p250 bra 	$L__BB6_181;
	cvt.u32.u64 	%r1161, %rd126;
	shl.b32 	%r1162, %r1161, 3;
	mov.u32 	%r1163, _ZN6thrust24THRUST_300001_SM_1000_NS8cuda_cub4core6detail5shmemE;
	add.s32 	%r1164, %r1163, %r1162;
	st.shared.v2.u32 	[%r1164], {%r188, %r215};
$L__BB6_181:
	not.pred 	%p251, %p5;
	@%p251 bra 	$L__BB6_183;
	cvt.u32.u64 	%r1165, %rd127;
	shl.b32 	%r1166, %r1165, 3;
	mov.u32 	%r1167, _ZN6thrust24THRUST_300001_SM_1000_NS8cuda_cub4core6detail5shmemE;
	add.s32 	%r1168, %r1167, %r1166;
	st.shared.v2.u32 	[%r1168], {%r189, %r216};
$L__BB6_183:
	mad.lo.s32 	%r1169, %r161, 9, 8;
	cvt.u64.u32 	%rd487, %r1169;
	setp.ne.s64 	%p252, %rd6, %rd487;
	setp.eq.s32 	%p253, %r190, %r191;
	and.pred  	%p254, %p252, %p253;
	@%p254 bra 	$L__BB6_185;
	cvt.u32.u64 	%r1170, %rd128;
	shl.b32 	%r1171, %r1170, 3;
	mov.u32 	%r1172, _ZN6thrust24THRUST_300001_SM_1000_NS8cuda_cub4core6detail5shmemE;
	add.s32 	%r1173, %r1172, %r1171;
	st.shared.v2.u32 	[%r1173], {%r190, %r217};
$L__BB6_185:
	bar.sync 	0;
	cvt.u64.u32 	%rd775, %r161;
	setp.le.u64 	%p255, %rd776, %rd775;
	@%p255 bra 	$L__BB6_210;
	not.b64 	%rd488, %rd775;
	add.s64 	%rd130, %rd776, %rd488;
	shr.u64 	%rd489, %rd130, 8;
	add.s64 	%rd490, %rd489, 1;
	and.b64  	%rd771, %rd490, 3;
	and.b64  	%rd491, %rd130, 768;
	setp.eq.s64 	%p256, %rd491, 768;
	@%p256 bra 	$L__BB6_189;
	shl.b64 	%rd492, %rd775, 2;
	add.s64 	%rd773, %rd4, %rd492;
	add.s64 	%rd772, %rd3, %rd492;
	shl.b32 	%r1174, %r161, 3;
	mov.u32 	%r1175, _ZN6thrust24THRUST_300001_SM_1000_NS8cuda_cub4core6detail5shmemE;
	add.s32 	%r1998, %r1175, %r1174;
	shl.b64 	%rd493, %rd771, 8;
	add.s64 	%rd775, %rd493, %rd775;
$L__BB6_188:
	.pragma "nounroll";
	ld.shared.v2.u32 	{%r1176, %r1177}, [%r1998];
	st.global.u32 	[%rd772], %r1176;
	st.global.u32 	[%rd773], %r1177;
	add.s64 	%rd773, %rd773, 1024;
	add.s64 	%rd772, %rd772, 1024;
	add.s32 	%r1998, %r1998, 2048;
	add.s64 	%rd771, %rd771, -1;
	setp.ne.s64 	%p257, %rd771, 0;
	@%p257 bra 	$L__BB6_188;
$L__BB6_189:
	setp.lt.u64 	%p258, %rd130, 768;
	@%p258 bra 	$L__BB6_210;
	mov.u32 	%r1180, _ZN6thrust24THRUST_300001_SM_1000_NS8cuda_cub4core6detail5shmemE;
$L__BB6_191:
	cvt.u32.u64 	%r1178, %rd775;
	shl.b32 	%r1179, %r1178, 3;
	add.s32 	%r1181, %r1180, %r1179;
	ld.shared.v2.u32 	{%r1182, %r1183}, [%r1181];
	shl.b64 	%rd494, %rd775, 2;
	add.s64 	%rd495, %rd3, %rd494;
	st.global.u32 	[%rd495], %r1182;
	add.s64 	%rd496, %rd4, %rd494;
	st.global.u32 	[%rd496], %r1183;
	ld.shared.v2.u32 	{%r1184, %r1185}, [%r1181+2048];
	and.b64  	%rd497, %rd494, 17179869180;
	add.s64 	%rd498, %rd3, %rd497;
	st.global.u32 	[%rd498+1024], %r1184;
	add.s64 	%rd499, %rd4, %rd497;
	st.global.u32 	[%rd499+1024], %r1185;
	ld.shared.v2.u32 	{%r1186, %r1187}, [%r1181+4096];
	st.global.u32 	[%rd498+2048], %r1186;
	st.global.u32 	[%rd499+2048], %r1187;
	ld.shared.v2.u32 	{%r1188, %r1189}, [%r1181+6144];
	st.global.u32 	[%rd498+3072], %r1188;
	st.global.u32 	[%rd499+3072], %r1189;
	add.s64 	%rd500, %rd775, 1024;
	and.b64  	%rd775, %rd500, 4294967295;
	setp.gt.u64 	%p259, %rd776, %rd775;
	@%p259 bra 	$L__BB6_191;
	bra.uni 	$L__BB6_210;
$L__BB6_192:
	@%p219 bra 	$L__BB6_194;
	shl.b64 	%rd455, %rd120, 2;
	add.s64 	%rd456, %rd3, %rd455;
	st.global.u32 	[%rd456], %r1997;
	add.s64 	%rd457, %rd4, %rd455;
	st.global.u32 	[%rd457], %r209;
$L__BB6_194:
	not.pred 	%p226, %p1;
	@%p226 bra 	$L__BB6_196;
	shl.b64 	%rd458, %rd121, 2;
	add.s64 	%rd459, %rd3, %rd458;
	st.global.u32 	[%rd459], %r183;
	add.s64 	%rd460, %rd4, %rd458;
	st.global.u32 	[%rd460], %r210;
$L__BB6_196:
	not.pred 	%p227, %p2;
	@%p227 bra 	$L__BB6_198;
	shl.b64 	%rd461, %rd122, 2;
	add.s64 	%rd462, %rd3, %rd461;
	st.global.u32 	[%rd462], %r184;
	add.s64 	%rd463, %rd4, %rd461;
	st.global.u32 	[%rd463], %r211;
$L__BB6_198:
	not.pred 	%p228, %p3;
	@%p228 bra 	$L__BB6_200;
	shl.b64 	%rd464, %rd123, 2;
	add.s64 	%rd465, %rd3, %rd464;
	st.global.u32 	[%rd465], %r185;
	add.s64 	%rd466, %rd4, %rd464;
	st.global.u32 	[%rd466], %r212;
$L__BB6_200:
	not.pred 	%p229, %p4;
	@%p229 bra 	$L__BB6_202;
	shl.b64 	%rd467, %rd124, 2;
	add.s64 	%rd468, %rd3, %rd467;
	st.global.u32 	[%rd468], %r186;
	add.s64 	%rd469, %rd4, %rd467;
	st.global.u32 	[%rd469], %r213;
$L__BB6_202:
	mad.lo.s32 	%r1132, %r161, 9, 5;
	cvt.u64.u32 	%rd470, %r1132;
	setp.ne.s64 	%p230, %rd6, %rd470;
	setp.eq.s32 	%p231, %r187, %r188;
	and.pred  	%p232, %p230, %p231;
	@%p232 bra 	$L__BB6_204;
	shl.b64 	%rd471, %rd125, 2;
	add.s64 	%rd472, %rd3, %rd471;
	st.global.u32 	[%rd472], %r187;
	add.s64 	%rd473, %rd4, %rd471;
	st.global.u32 	[%rd473], %r214;
$L__BB6_204:
	mad.lo.s32 	%r1133, %r161, 9, 6;
	cvt.u64.u32 	%rd474, %r1133;
	setp.ne.s64 	%p233, %rd6, %rd474;
	setp.eq.s32 	%p234, %r188, %r189;
	and.pred  	%p235, %p233, %p234;
	@%p235 bra 	$L__BB6_206;
	shl.b64 	%rd475, %rd126, 2;
	add.s64 	%rd476, %rd3, %rd475;
	st.global.u32 	[%rd476], %r188;
	add.s64 	%rd477, %rd4, %rd475;
	st.global.u32 	[%rd477], %r215;
$L__BB6_206:
	not.pred 	%p236, %p5;
	@%p236 bra 	$L__BB6_208;
	shl.b64 	%rd478, %rd127, 2;
	add.s64 	%rd479, %rd3, %rd478;
	st.global.u32 	[%rd479], %r189;
	add.s64 	%rd480, %rd4, %rd478;
	st.global.u32 	[%rd480], %r216;
$L__BB6_208:
	mad.lo.s32 	%r1134, %r161, 9, 8;
	cvt.u64.u32 	%rd481, %r1134;
	setp.ne.s64 	%p237, %rd6, %rd481;
	setp.eq.s32 	%p238, %r190, %r191;
	and.pred  	%p239, %p237, %p238;
	@%p239 bra 	$L__BB6_210;
	shl.b64 	%rd482, %rd128, 2;
	add.s64 	%rd483, %rd3, %rd482;
	st.global.u32 	[%rd483], %r190;
	add.s64 	%rd484, %rd4, %rd482;
	st.global.u32 	[%rd484], %r217;
$L__BB6_210:
	setp.ne.s32 	%p260, %r161, 255;
	@%p260 bra 	$L__BB6_326;
	setp.ne.s64 	%p261, %rd6, 2304;
	@%p261 bra 	$L__BB6_213;
	shl.b64 	%rd501, %rd776, 2;
	add.s64 	%rd502, %rd3, %rd501;
	st.global.u32 	[%rd502], %r191;
	add.s64 	%rd503, %rd4, %rd501;
	st.global.u32 	[%rd503], %r208;
	add.s64 	%rd776, %rd776, 1;
$L__BB6_213:
	ld.param.u64 	%rd745, [_ZN6thrust24THRUST_300001_SM_1000_NS8cuda_cub4core6detail13_kernel_agentINS1_15__reduce_by_key16ReduceByKeyAgentINS0_10device_ptrIiEENS0_17constant_iteratorIiNS0_11use_defaultESA_EENS0_6detail15normal_iteratorIS8_EESE_N4cuda3std3__48equal_toIiEENSH_4plusIiEEPllEEJS8_SB_SE_SE_SM_N3cub18CUB_300001_SM_100024ReduceByKeyScanTileStateIilLb1EEESJ_SL_llEEEvDpT0__param_4];
	cvta.to.global.u64 	%rd504, %rd745;
	st.global.u64 	[%rd504], %rd776;
	bra.uni 	$L__BB6_326;
$L__BB6_214:
	cvt.u32.u64 	%r221, %rd6;
	shl.b64 	%rd216, %rd5, 2;
	add.s64 	%rd215, %rd2, %rd216;
	// begin inline asm
	ld.global.nc.u32 %r2007, [%rd215];
	// end inline asm
	mov.u32 	%r223, %tid.x;
	and.b32  	%r358, %r223, 31;
	and.b32  	%r359, %r223, 992;
	mul.lo.s32 	%r360, %r359, 9;
	or.b32  	%r224, %r360, %r358;
	setp.ge.u32 	%p15, %r224, %r221;
	shl.b32 	%r361, %r224, 2;
	cvt.u64.u32 	%rd217, %r361;
	add.s64 	%rd147, %rd215, %rd217;
	mov.u32 	%r1999, %r2007;
	@%p15 bra 	$L__BB6_216;
	// begin inline asm
	ld.global.nc.u32 %r1999, [%rd147];
	// end inline asm
$L__BB6_216:
	add.s32 	%r363, %r224, 32;
	setp.ge.u32 	%p16, %r363, %r221;
	mov.u32 	%r2000, %r2007;
	@%p16 bra 	$L__BB6_218;
	add.s64 	%rd219, %rd147, 128;
	// begin inline asm
	ld.global.nc.u32 %r2000, [%rd219];
	// end inline asm
$L__BB6_218:
	add.s32 	%r365, %r224, 64;
	setp.ge.u32 	%p17, %r365, %r221;
	mov.u32 	%r2001, %r2007;
	@%p17 bra 	$L__BB6_220;
	add.s64 	%rd220, %rd147, 256;
	// begin inline asm
	ld.global.nc.u32 %r2001, [%rd220];
	// end inline asm
$L__BB6_220:
	add.s32 	%r367, %r224, 96;
	setp.ge.u32 	%p18, %r367, %r221;
	mov.u32 	%r2002, %r2007;
	@%p18 bra 	$L__BB6_222;
	add.s64 	%rd221, %rd147, 384;
	// begin inline asm
	ld.global.nc.u32 %r2002, [%rd221];
	// end inline asm
$L__BB6_222:
	add.s32 	%r369, %r224, 128;
	setp.ge.u32 	%p19, %r369, %r221;
	mov.u32 	%r2003, %r2007;
	@%p19 bra 	$L__BB6_224;
	add.s64 	%rd222, %rd147, 512;
	// begin inline asm
	ld.global.nc.u32 %r2003, [%rd222];
	// end inline asm
$L__BB6_224:
	add.s32 	%r371, %r224, 160;
	setp.ge.u32 	%p20, %r371, %r221;
	mov.u32 	%r2004, %r2007;
	@%p20 bra 	$L__BB6_226;
	add.s64 	%rd223, %rd147, 640;
	// begin inline asm
	ld.global.nc.u32 %r2004, [%rd223];
	// end inline asm
$L__BB6_226:
	add.s32 	%r373, %r224, 192;
	setp.ge.u32 	%p21, %r373, %r221;
	mov.u32 	%r2005, %r2007;
	@%p21 bra 	$L__BB6_228;
	add.s64 	%rd224, %rd147, 768;
	// begin inline asm
	ld.global.nc.u32 %r2005, [%rd224];
	// end inline asm
$L__BB6_228:
	add.s32 	%r375, %r224, 224;
	setp.ge.u32 	%p22, %r375, %r221;
	mov.u32 	%r2006, %r2007;
	@%p22 bra 	$L__BB6_230;
	add.s64 	%rd225, %rd147, 896;
	// begin inline asm
	ld.global.nc.u32 %r2006, [%rd225];
	// end inline asm
$L__BB6_230:
	add.s32 	%r377, %r224, 256;
	setp.ge.u32 	%p23, %r377, %r221;
	@%p23 bra 	$L__BB6_232;
	add.s64 	%rd226, %rd147, 1024;
	// begin inline asm
	ld.global.nc.u32 %r2007, [%rd226];
	// end inline asm
$L__BB6_232:
	// begin inline asm
	mov.u32 %r379, %laneid;
	// end inline asm
	shr.u32 	%r244, %r223, 5;
	mad.lo.s32 	%r381, %r244, 288, %r379;
	shl.b32 	%r382, %r381, 2;
	mov.u32 	%r383, _ZN6thrust24THRUST_300001_SM_1000_NS8cuda_cub4core6detail5shmemE;
	add.s32 	%r245, %r383, %r382;
	st.shared.u32 	[%r245], %r1999;
	st.shared.u32 	[%r245+128], %r2000;
	st.shared.u32 	[%r245+256], %r2001;
	st.shared.u32 	[%r245+384], %r2002;
	st.shared.u32 	[%r245+512], %r2003;
	st.shared.u32 	[%r245+640], %r2004;
	st.shared.u32 	[%r245+768], %r2005;
	st.shared.u32 	[%r245+896], %r2006;
	st.shared.u32 	[%r245+1024], %r2007;
	bar.warp.sync 	-1;
	shl.b32 	%r384, %r379, 5;
	add.s32 	%r246, %r245, %r384;
	ld.shared.u32 	%r247, [%r246];
	ld.shared.u32 	%r248, [%r246+4];
	ld.shared.u32 	%r249, [%r246+8];
	ld.shared.u32 	%r250, [%r246+12];
	ld.shared.u32 	%r251, [%r246+16];
	ld.shared.u32 	%r252, [%r246+20];
	ld.shared.u32 	%r253, [%r246+24];
	ld.shared.u32 	%r254, [%r246+28];
	ld.shared.u32 	%r255, [%r246+32];
	setp.ne.s32 	%p24, %r223, 0;
	mov.b32 	%r2009, 0;
	@%p24 bra 	$L__BB6_234;
	add.s64 	%rd227, %rd215, -4;
	// begin inline asm
	ld.global.nc.u32 %r2009, [%rd227];
	// end inline asm
$L__BB6_234:
	setp.eq.s32 	%p25, %r223, 0;
	bar.sync 	0;
	st.shared.u32 	[%r245], %r1;
	st.shared.u32 	[%r245+128], %r1;
	st.shared.u32 	[%r245+256], %r1;
	st.shared.u32 	[%r245+384], %r1;
	st.shared.u32 	[%r245+512], %r1;
	st.shared.u32 	[%r245+640], %r1;
	st.shared.u32 	[%r245+768], %r1;
	st.shared.u32 	[%r245+896], %r1;
	st.shared.u32 	[%r245+1024], %r1;
	bar.warp.sync 	-1;
	ld.shared.u32 	%r258, [%r246];
	ld.shared.u32 	%r259, [%r246+4];
	ld.shared.u32 	%r260, [%r246+8];
	ld.shared.u32 	%r261, [%r246+12];
	ld.shared.u32 	%r262, [%r246+16];
	ld.shared.u32 	%r263, [%r246+20];
	ld.shared.u32 	%r264, [%r246+24];
	ld.shared.u32 	%r265, [%r246+28];
	ld.shared.u32 	%r266, [%r246+32];
	bar.sync 	0;
	shl.b32 	%r386, %r223, 2;
	add.s32 	%r388, %r383, %r386;
	add.s32 	%r267, %r388, 1240;
	st.shared.u32 	[%r388+1240], %r255;
	bar.sync 	0;
	@%p25 bra 	$L__BB6_236;
	ld.shared.u32 	%r2009, [%r267+-4];
$L__BB6_236:
	setp.ne.s32 	%p26, %r2009, %r247;
	setp.ne.s32 	%p27, %r247, %r248;
	setp.ne.s32 	%p28, %r248, %r249;
	setp.ne.s32 	%p29, %r249, %r250;
	setp.ne.s32 	%p30, %r250, %r251;
	setp.ne.s32 	%p31, %r251, %r252;
	setp.ne.s32 	%p32, %r252, %r253;
	setp.ne.s32 	%p33, %r253, %r254;
	setp.ne.s32 	%p34, %r254, %r255;
	mul.lo.s32 	%r509, %r223, 9;
	cvt.u64.u32 	%rd228, %r509;
	setp.eq.s64 	%p35, %rd6, %rd228;
	or.pred  	%p36, %p35, %p26;
	selp.u64 	%rd229, 1, 0, %p36;
	add.s32 	%r510, %r509, 1;
	cvt.u64.u32 	%rd230, %r510;
	setp.eq.s64 	%p37, %rd6, %rd230;
	or.pred  	%p6, %p37, %p27;
	selp.u64 	%rd231, 1, 0, %p6;
	add.s32 	%r511, %r509, 2;
	cvt.u64.u32 	%rd232, %r511;
	setp.eq.s64 	%p38, %rd6, %rd232;
	or.pred  	%p7, %p38, %p28;
	selp.u64 	%rd233, 1, 0, %p7;
	add.s32 	%r512, %r509, 3;
	cvt.u64.u32 	%rd234, %r512;
	setp.eq.s64 	%p39, %rd6, %rd234;
	or.pred  	%p40, %p39, %p29;
	selp.u64 	%rd235, 1, 0, %p40;
	add.s32 	%r513, %r509, 4;
	cvt.u64.u32 	%rd236, %r513;
	setp.eq.s64 	%p41, %rd6, %rd236;
	or.pred  	%p8, %p41, %p30;
	selp.u64 	%rd237, 1, 0, %p8;
	add.s32 	%r514, %r509, 5;
	cvt.u64.u32 	%rd238, %r514;
	setp.eq.s64 	%p42, %rd6, %rd238;
	or.pred  	%p9, %p42, %p31;
	selp.u64 	%rd239, 1, 0, %p9;
	add.s32 	%r515, %r509, 6;
	cvt.u64.u32 	%rd240, %r515;
	setp.eq.s64 	%p43, %rd6, %rd240;
	or.pred  	%p10, %p43, %p32;
	selp.u64 	%rd241, 1, 0, %p10;
	add.s32 	%r516, %r509, 7;
	cvt.u64.u32 	%rd242, %r516;
	setp.eq.s64 	%p44, %rd6, %rd242;
	or.pred  	%p45, %p44, %p33;
	selp.u64 	%rd243, 1, 0, %p45;
	add.s32 	%r517, %r509, 8;
	cvt.u64.u32 	%rd244, %r517;
	setp.eq.s64 	%p46, %rd6, %rd244;
	or.pred  	%p47, %p46, %p34;
	selp.u64 	%rd245, 1, 0, %p47;
	add.s64 	%rd246, %rd231, %rd229;
	selp.b32 	%r518, 0, %r258, %p6;
	add.s32 	%r519, %r259, %r518;
	add.s64 	%rd247, %rd246, %rd233;
	selp.b32 	%r520, 0, %r519, %p7;
	add.s32 	%r521, %r260, %r520;
	add.s64 	%rd248, %rd247, %rd235;
	selp.b32 	%r522, 0, %r521, %p40;
	add.s32 	%r523, %r261, %r522;
	add.s64 	%rd249, %rd248, %rd237;
	selp.b32 	%r524, 0, %r523, %p8;
	add.s32 	%r525, %r262, %r524;
	add.s64 	%rd250, %rd249, %rd239;
	selp.b32 	%r526, 0, %r525, %p9;
	add.s32 	%r527, %r263, %r526;
	add.s64 	%rd251, %rd250, %rd241;
	selp.b32 	%r528, 0, %r527, %p10;
	add.s32 	%r529, %r264, %r528;
	add.s64 	%rd252, %rd251, %rd243;
	selp.b32 	%r530, 0, %r529, %p45;
	add.s32 	%r531, %r265, %r530;
	add.s64 	%rd253, %rd252, %rd245;
	mov.b64 	{%r390, %r395}, %rd253;
	selp.b32 	%r532, 0, %r531, %p47;
	add.s32 	%r400, %r266, %r532;
	mov.b32 	%r506, 1;
	mov.b32 	%r507, 0;
	mov.b32 	%r508, -1;
	// begin inline asm
	shfl.sync.up.b32 %r389, %r390, %r506, %r507, %r508;
	// end inline asm
	// begin inline asm
	shfl.sync.up.b32 %r394, %r395, %r506, %r507, %r508;
	// end inline asm
	mov.b64 	%rd254, {%r389, %r394};
	// begin inline asm
	shfl.sync.up.b32 %r399, %r400, %r506, %r507, %r508;
	// end inline asm
	// begin inline asm
	shfl.sync.up.b32 %r404, %r405, %r506, %r507, %r508;
	// end inline asm
	setp.eq.s64 	%p48, %rd253, 0;
	selp.b32 	%r533, %r399, 0, %p48;
	setp.lt.s32 	%p49, %r379, 1;
	selp.b64 	%rd255, 0, %rd254, %p49;
	add.s64 	%rd256, %rd255, %rd253;
	mov.b64 	{%r410, %r415}, %rd256;
	selp.b32 	%r534, 0, %r533, %p49;
	add.s32 	%r420, %r534, %r400;
	mov.b32 	%r426, 2;
	// begin inline asm
	shfl.sync.up.b32 %r409, %r410, %r426, %r507, %r508;
	// end inline asm
	// begin inline asm
	shfl.sync.up.b32 %r414, %r415, %r426, %r507, %r508;
	// end inline asm
	mov.b64 	%rd257, {%r409, %r414};
	// begin inline asm
	shfl.sync.up.b32 %r419, %r420, %r426, %r507, %r508;
	// end inline asm
	// begin inline asm
	shfl.sync.up.b32 %r424, %r425, %r426, %r507, %r508;
	// end inline asm
	setp.eq.s64 	%p50, %rd256, 0;
	selp.b32 	%r535, %r419, 0, %p50;
	setp.lt.s32 	%p51, %r379, 2;
	selp.b64 	%rd258, 0, %rd257, %p51;
	add.s64 	%rd259, %rd258, %rd256;
	mov.b64 	{%r430, %r435}, %rd259;
	selp.b32 	%r536, 0, %r535, %p51;
	add.s32 	%r440, %r536, %r420;
	mov.b32 	%r446, 4;
	// begin inline asm
	shfl.sync.up.b32 %r429, %r430, %r446, %r507, %r508;
	// end inline asm
	// begin inline asm
	shfl.sync.up.b32 %r434, %r435, %r446, %r507, %r508;
	// end inline asm
	mov.b64 	%rd260, {%r429, %r434};
	// begin inline asm
	shfl.sync.up.b32 %r439, %r440, %r446, %r507, %r508;
	// end inline asm
	// begin inline asm
	shfl.sync.up.b32 %r444, %r445, %r446, %r507, %r508;
	// end inline asm
	setp.eq.s64 	%p52, %rd259, 0;
	selp.b32 	%r537, %r439, 0, %p52;
	setp.lt.s32 	%p53, %r379, 4;
	selp.b64 	%rd261, 0, %rd260, %p53;
	add.s64 	%rd262, %rd261, %rd259;
	mov.b64 	{%r450, %r455}, %rd262;
	selp.b32 	%r538, 0, %r537, %p53;
	add.s32 	%r460, %r538, %r440;
	mov.b32 	%r466, 8;
	// begin inline asm
	shfl.sync.up.b32 %r449, %r450, %r466, %r507, %r508;
	// end inline asm
	// begin inline asm
	shfl.sync.up.b32 %r454, %r455, %r466, %r507, %r508;
	// end inline asm
	mov.b64 	%rd263, {%r449, %r454};
	// begin inline asm
	shfl.sync.up.b32 %r459, %r460, %r466, %r507, %r508;
	// end inline asm
	// begin inline asm
	shfl.sync.up.b32 %r464, %r465, %r466, %r507, %r508;
	// end inline asm
	setp.eq.s64 	%p54, %rd262, 0;
	selp.b32 	%r539, %r459, 0, %p54;
	setp.lt.s32 	%p55, %r379, 8;
	selp.b64 	%rd264, 0, %rd263, %p55;
	add.s64 	%rd265, %rd264, %rd262;
	mov.b64 	{%r470, %r475}, %rd265;
	selp.b32 	%r540, 0, %r539, %p55;
	add.s32 	%r480, %r540, %r460;
	mov.b32 	%r486, 16;
	// begin inline asm
	shfl.sync.up.b32 %r469, %r470, %r486, %r507, %r508;
	// end inline asm
	// begin inline asm
	shfl.sync.up.b32 %r474, %r475, %r486, %r507, %r508;
	// end inline asm
	mov.b64 	%rd266, {%r469, %r474};
	// begin inline asm
	shfl.sync.up.b32 %r479, %r480, %r486, %r507, %r508;
	// end inline asm
	// begin inline asm
	shfl.sync.up.b32 %r484, %r485, %r486, %r507, %r508;
	// end inline asm
	setp.eq.s64 	%p56, %rd265, 0;
	selp.b32 	%r541, %r479, 0, %p56;
	setp.lt.s32 	%p57, %r379, 16;
	selp.b64 	%rd267, 0, %rd266, %p57;
	add.s64 	%rd148, %rd267, %rd265;
	mov.b64 	{%r490, %r495}, %rd148;
	selp.b32 	%r542, 0, %r541, %p57;
	add.s32 	%r500, %r542, %r480;
	// begin inline asm
	shfl.sync.up.b32 %r489, %r490, %r506, %r507, %r508;
	// end inline asm
	// begin inline asm
	shfl.sync.up.b32 %r494, %r495, %r506, %r507, %r508;
	// end inline asm
	mov.b64 	%rd788, {%r489, %r494};
	// begin inline asm
	shfl.sync.up.b32 %r2023, %r500, %r506, %r507, %r508;
	// end inline asm
	// begin inline asm
	shfl.sync.up.b32 %r504, %r505, %r506, %r507, %r508;
	// end inline asm
	setp.ne.s32 	%p58, %r379, 31;
	@%p58 bra 	$L__BB6_238;
	shl.b32 	%r543, %r244, 4;
	mov.u32 	%r544, _ZN6thrust24THRUST_300001_SM_1000_NS8cuda_cub4core6detail5shmemE;
	add.s32 	%r545, %r544, %r543;
	st.shared.u64 	[%r545], %rd148;
	st.shared.u32 	[%r545+8], %r500;
$L__BB6_238:
	bar.sync 	0;
	ld.shared.u64 	%rd268, [_ZN6thrust24THRUST_300001_SM_1000_NS8cuda_cub4core6detail5shmemE];
	ld.shared.u32 	%r546, [_ZN6thrust24THRUST_300001_SM_1000_NS8cuda_cub4core6detail5shmemE+8];
	ld.shared.u64 	%rd269, [_ZN6thrust24THRUST_300001_SM_1000_NS8cuda_cub4core6detail5shmemE+16];
	ld.shared.u32 	%r547, [_ZN6thrust24THRUST_300001_SM_1000_NS8cuda_cub4core6detail5shmemE+24];
	add.s64 	%rd270, %rd269, %rd268;
	setp.eq.s64 	%p59, %rd269, 0;
	selp.b32 	%r548, %r546, 0, %p59;
	add.s32 	%r549, %r548, %r547;
	setp.eq.s32 	%p60, %r244, 2;
	selp.b64 	%rd271, %rd270, %rd268, %p60;
	selp.b32 	%r550, %r549, %r546, %p60;
	ld.shared.u64 	%rd272, [_ZN6thrust24THRUST_300001_SM_1000_NS8cuda_cub4core6detail5shmemE+32];
	ld.shared.u32 	%r551, [_ZN6thrust24THRUST_300001_SM_1000_NS8cuda_cub4core6detail5shmemE+40];
	add.s64 	%rd273, %rd272, %rd270;
	setp.eq.s64 	%p61, %rd272, 0;
	selp.b32 	%r552, %r549, 0, %p61;
	add.s32 	%r553, %r552, %r551;
	setp.eq.s32 	%p62, %r244, 3;
	selp.b64 	%rd274, %rd273, %rd271, %p62;
	selp.b32 	%r554, %r553, %r550, %p62;
	ld.shared.u64 	%rd275, [_ZN6thrust24THRUST_300001_SM_1000_NS8cuda_cub4core6detail5shmemE+48];
	ld.shared.u32 	%r555, [_ZN6thrust24THRUST_300001_SM_1000_NS8cuda_cub4core6detail5shmemE+56];
	add.s64 	%rd276, %rd275, %rd273;
	setp.eq.s64 	%p63, %rd275, 0;
	selp.b32 	%r556, %r553, 0, %p63;
	add.s32 	%r557, %r556, %r555;
	setp.eq.s32 	%p64, %r244, 4;
	selp.b64 	%rd277, %rd276, %rd274, %p64;
	selp.b32 	%r558, %r557, %r554, %p64;
	ld.shared.u64 	%rd278, [_ZN6thrust24THRUST_300001_SM_1000_NS8cuda_cub4core6detail5shmemE+64];
	ld.shared.u32 	%r559, [_ZN6thrust24THRUST_300001_SM_1000_NS8cuda_cub4core6detail5shmemE+72];
	add.s64 	%rd279, %rd278, %rd276;
	setp.eq.s64 	%p65, %rd278, 0;
	selp.b32 	%r560, %r557, 0, %p65;
	add.s32 	%r561, %r560, %r559;
	setp.eq.s32 	%p66, %r244, 5;
	selp.b64 	%rd280, %rd279, %rd277, %p66;
	selp.b32 	%r562, %r561, %r558, %p66;
	ld.shared.u64 	%rd281, [_ZN6thrust24THRUST_300001_SM_1000_NS8cuda_cub4core6detail5shmemE+80];
	ld.shared.u32 	%r563, [_ZN6thrust24THRUST_300001_SM_1000_NS8cuda_cub4core6detail5shmemE+88];
	add.s64 	%rd282, %rd281, %rd279;
	setp.eq.s64 	%p67, %rd281, 0;
	selp.b32 	%r564, %r561, 0, %p67;
	add.s32 	%r565, %r564, %r563;
	setp.eq.s32 	%p68, %r244, 6;
	selp.b64 	%rd283, %rd282, %rd280, %p68;
	selp.b32 	%r566, %r565, %r562, %p68;
	ld.shared.u64 	%rd284, [_ZN6thrust24THRUST_300001_SM_1000_NS8cuda_cub4core6detail5shmemE+96];
	ld.shared.u32 	%r567, [_ZN6thrust24THRUST_300001_SM_1000_NS8cuda_cub4core6detail5shmemE+104];
	add.s64 	%rd285, %rd284, %rd282;
	setp.eq.s64 	%p69, %rd284, 0;
	selp.b32 	%r568, %r565, 0, %p69;
	add.s32 	%r569, %r568, %r567;
	setp.eq.s32 	%p70, %r244, 7;
	selp.b64 	%rd150, %rd285, %rd283, %p70;
	selp.b32 	%r272, %r569, %r566, %p70;
	ld.shared.u64 	%rd286, [_ZN6thrust24THRUST_300001_SM_1000_NS8cuda_cub4core6detail5shmemE+112];
	ld.shared.u32 	%r570, [_ZN6thrust24THRUST_300001_SM_1000_NS8cuda_cub4core6detail5shmemE+120];
	add.s64 	%rd151, %rd286, %rd285;
	setp.eq.s64 	%p71, %rd286, 0;
	selp.b32 	%r571, %r569, 0, %p71;
	add.s32 	%r273, %r571, %r570;
	setp.lt.u32 	%p72, %r223, 32;
	@%p72 bra 	$L__BB6_240;
	setp.eq.s64 	%p73, %rd788, 0;
	selp.b32 	%r572, %r272, 0, %p73;
	add.s32 	%r573, %r572, %r2023;
	setp.eq.s32 	%p74, %r379, 0;
	selp.b64 	%rd287, 0, %rd788, %p74;
	add.s64 	%rd788, %rd150, %rd287;
	selp.b32 	%r2023, %r272, %r573, %p74;
	bra.uni 	$L__BB6_276;
$L__BB6_240:
	setp.ne.s32 	%p75, %r223, 0;
	mul.wide.u32 	%rd288, %r2, 16;
	add.s64 	%rd153, %rd1, %rd288;
	@%p75 bra 	$L__BB6_242;
	st.shared.u64 	[_ZN6thrust24THRUST_300001_SM_1000_NS8cuda_cub4core6detail5shmemE+200], %rd151;
	st.shared.u32 	[_ZN6thrust24THRUST_300001_SM_1000_NS8cuda_cub4core6detail5shmemE+208], %r273;
	mov.b32 	%r574, 100;
	mov.b64 	%rd290, {%r273, %r574};
	add.s64 	%rd289, %rd153, 512;
	// begin inline asm
	st.relaxed.gpu.v2.u64 [%rd289], {%rd290, %rd151};
	// end inline asm
$L__BB6_242:
	mov.u32 	%r575, %nctaid.x;
	setp.gt.u32 	%p76, %r575, 499;
	@%p76 bra 	$L__BB6_244;
	membar.cta;
	bra.uni 	$L__BB6_245;
$L__BB6_244:
	mov.b32 	%r576, 450;
	// begin inline asm
	nanosleep.u32 %r576;
	// end inline asm
$L__BB6_245:
	mul.wide.u32 	%rd292, %r223, 16;
	xor.b64  	%rd293, %rd292, -16;
	add.s64 	%rd294, %rd153, %rd293;
	add.s64 	%rd154, %rd294, 512;
$L__BB6_246:
	// begin inline asm
	ld.relaxed.gpu.v2.u64 {%rd295, %rd778}, [%rd154];
	// end inline asm
	mov.b64 	{%r2011, %r2016}, %rd295;
	setp.eq.s32 	%p77, %r2016, 99;
	mov.b32 	%r577, -1;
	vote.sync.any.pred 	%p78, %p77, %r577;
	@%p78 bra 	$L__BB6_246;
	setp.eq.s32 	%p79, %r2016, 101;
	mov.b32 	%r599, -1;
	vote.sync.ballot.b32 	%r600, %p79, %r599;
	// begin inline asm
	mov.u32 %r579, %lanemask_ge;
	// end inline asm
	and.b32  	%r601, %r600, %r579;
	or.b32  	%r602, %r601, -2147483648;
	add.s32 	%r603, %r602, -1;
	not.b32 	%r604, %r602;
	and.b32  	%r605, %r604, %r603;
	popc.b32 	%r278, %r605;
	mov.b64 	{%r581, %r586}, %rd778;
	mov.b32 	%r597, 1;
	// begin inline asm
	shfl.sync.down.b32 %r580, %r581, %r597, %r278, %r599;
	// end inline asm
	// begin inline asm
	shfl.sync.down.b32 %r585, %r586, %r597, %r278, %r599;
	// end inline asm
	// begin inline asm
	shfl.sync.down.b32 %r590, %r2011, %r597, %r278, %r599;
	// end inline asm
	// begin inline asm
	shfl.sync.down.b32 %r595, %r596, %r597, %r278, %r599;
	// end inline asm
	setp.ge.s32 	%p81, %r379, %r278;
	@%p81 bra 	$L__BB6_249;
	mov.b64 	%rd298, {%r580, %r585};
	add.s64 	%rd156, %rd778, %rd298;
	setp.eq.s64 	%p82, %rd778, 0;
	selp.b32 	%r606, %r590, 0, %p82;
	add.s32 	%r2011, %r606, %r2011;
	mov.u64 	%rd778, %rd156;
$L__BB6_249:
	mov.b64 	{%r608, %r613}, %rd778;
	mov.b32 	%r624, 2;
	mov.b32 	%r626, -1;
	// begin inline asm
	shfl.sync.down.b32 %r607, %r608, %r624, %r278, %r626;
	// end inline asm
	// begin inline asm
	shfl.sync.down.b32 %r612, %r613, %r624, %r278, %r626;
	// end inline asm
	// begin inline asm
	shfl.sync.down.b32 %r617, %r2011, %r624, %r278, %r626;
	// end inline asm
	// begin inline asm
	shfl.sync.down.b32 %r622, %r623, %r624, %r278, %r626;
	// end inline asm
	add.s32 	%r287, %r379, 2;
	setp.gt.s32 	%p83, %r287, %r278;
	@%p83 bra 	$L__BB6_251;
	mov.b64 	%rd299, {%r607, %r612};
	add.s64 	%rd158, %rd778, %rd299;
	setp.eq.s64 	%p84, %rd778, 0;
	selp.b32 	%r627, %r617, 0, %p84;
	add.s32 	%r2011, %r627, %r2011;
	mov.u64 	%rd778, %rd158;
$L__BB6_251:
	mov.b64 	{%r629, %r634}, %rd778;
	mov.b32 	%r645, 4;
	mov.b32 	%r647, -1;
	// begin inline asm
	shfl.sync.down.b32 %r628, %r629, %r645, %r278, %r647;
	// end inline asm
	// begin inline asm
	shfl.sync.down.b32 %r633, %r634, %r645, %r278, %r647;
	// end inline asm
	// begin inline asm
	shfl.sync.down.b32 %r638, %r2011, %r645, %r278, %r647;
	// end inline asm
	// begin inline asm
	shfl.sync.down.b32 %r643, %r644, %r645, %r278, %r647;
	// end inline asm
	add.s32 	%r293, %r379, 4;
	setp.gt.s32 	%p85, %r293, %r278;
	@%p85 bra 	$L__BB6_253;
	mov.b64 	%rd300, {%r628, %r633};
	add.s64 	%rd160, %rd778, %rd300;
	setp.eq.s64 	%p86, %rd778, 0;
	selp.b32 	%r648, %r638, 0, %p86;
	add.s32 	%r2011, %r648, %r2011;
	mov.u64 	%rd778, %rd160;
$L__BB6_253:
	mov.b64 	{%r650, %r655}, %rd778;
	mov.b32 	%r666, 8;
	mov.b32 	%r668, -1;
	// begin inline asm
	shfl.sync.down.b32 %r649, %r650, %r666, %r278, %r668;
	// end inline asm
	// begin inline asm
	shfl.sync.down.b32 %r654, %r655, %r666, %r278, %r668;
	// end inline asm
	// begin inline asm
	shfl.sync.down.b32 %r659, %r2011, %r666, %r278, %r668;
	// end inline asm
	// begin inline asm
	shfl.sync.down.b32 %r664, %r665, %r666, %r278, %r668;
	// end inline asm
	add.s32 	%r299, %r379, 8;
	setp.gt.s32 	%p87, %r299, %r278;
	@%p87 bra 	$L__BB6_255;
	mov.b64 	%rd301, {%r649, %r654};
	add.s64 	%rd162, %rd778, %rd301;
	setp.eq.s64 	%p88, %rd778, 0;
	selp.b32 	%r669, %r659, 0, %p88;
	add.s32 	%r2011, %r669, %r2011;
	mov.u64 	%rd778, %rd162;
$L__BB6_255:
	mov.b64 	{%r671, %r676}, %rd778;
	mov.b32 	%r687, 16;
	mov.b32 	%r689, -1;
	// begin inline asm
	shfl.sync.down.b32 %r670, %r671, %r687, %r278, %r689;
	// end inline asm
	// begin inline asm
	shfl.sync.down.b32 %r675, %r676, %r687, %r278, %r689;
	// end inline asm
	// begin inline asm
	shfl.sync.down.b32 %r680, %r2011, %r687, %r278, %r689;
	// end inline asm
	// begin inline asm
	shfl.sync.down.b32 %r685, %r686, %r687, %r278, %r689;
	// end inline asm
	add.s32 	%r305, %r379, 16;
	setp.gt.s32 	%p89, %r305, %r278;
	@%p89 bra 	$L__BB6_257;
	mov.b64 	%rd302, {%r670, %r675};
	add.s64 	%rd164, %rd778, %rd302;
	setp.eq.s64 	%p90, %rd778, 0;
	selp.b32 	%r690, %r680, 0, %p90;
	add.s32 	%r2011, %r690, %r2011;
	mov.u64 	%rd778, %rd164;
$L__BB6_257:
	not.b32 	%r691, %r223;
	add.s32 	%r2017, %r2, %r691;
	add.s64 	%rd166, %rd1, 512;
$L__BB6_258:
	setp.ne.s32 	%p91, %r2016, 101;
	mov.b32 	%r692, -1;
	vote.sync.all.pred 	%p92, %p91, %r692;
	not.pred 	%p93, %p92;
	@%p93 bra 	$L__BB6_272;
	mul.wide.s32 	%rd376, %r2017, 16;
	add.s64 	%rd377, %rd166, %rd376;
	add.s64 	%rd375, %rd377, -512;
$L__BB6_260:
	// begin inline asm
	ld.relaxed.gpu.v2.u64 {%rd373, %rd784}, [%rd375];
	// end inline asm
	mov.b64 	{%r2019, %r2016}, %rd373;
	setp.eq.s32 	%p145, %r2016, 99;
	mov.b32 	%r786, -1;
	vote.sync.any.pred 	%p146, %p145, %r786;
	@%p146 bra 	$L__BB6_260;
	setp.eq.s32 	%p147, %r2016, 101;
	mov.b32 	%r807, -1;
	vote.sync.ballot.b32 	%r808, %p147, %r807;
	and.b32  	%r809, %r808, %r579;
	or.b32  	%r810, %r809, -2147483648;
	add.s32 	%r811, %r810, -1;
	not.b32 	%r812, %r810;
	and.b32  	%r813, %r812, %r811;
	popc.b32 	%r314, %r813;
	mov.b64 	{%r789, %r794}, %rd784;
	mov.b32 	%r805, 1;
	// begin inline asm
	shfl.sync.down.b32 %r788, %r789, %r805, %r314, %r807;
	// end inline asm
	// begin inline asm
	shfl.sync.down.b32 %r793, %r794, %r805, %r314, %r807;
	// end inline asm
	// begin inline asm
	shfl.sync.down.b32 %r798, %r2019, %r805, %r314, %r807;
	// end inline asm
	// begin inline asm
	shfl.sync.down.b32 %r803, %r804, %r805, %r314, %r807;
	// end inline asm
	setp.ge.s32 	%p149, %r379, %r314;
	@%p149 bra 	$L__BB6_263;
	mov.b64 	%rd378, {%r788, %r793};
	add.s64 	%rd169, %rd784, %rd378;
	setp.eq.s64 	%p150, %rd784, 0;
	selp.b32 	%r814, %r798, 0, %p150;
	add.s32 	%r2019, %r814, %r2019;
	mov.u64 	%rd784, %rd169;
$L__BB6_263:
	mov.b64 	{%r816, %r821}, %rd784;
	mov.b32 	%r832, 2;
	mov.b32 	%r834, -1;
	// begin inline asm
	shfl.sync.down.b32 %r815, %r816, %r832, %r314, %r834;
	// end inline asm
	// begin inline asm
	shfl.sync.down.b32 %r820, %r821, %r832, %r314, %r834;
	// end inline asm
	// begin inline asm
	shfl.sync.down.b32 %r825, %r2019, %r832, %r314, %r834;
	// end inline asm
	// begin inline asm
	shfl.sync.down.b32 %r830, %r831, %r832, %r314, %r834;
	// end inline asm
	setp.gt.s32 	%p151, %r287, %r314;
	@%p151 bra 	$L__BB6_265;
	mov.b64 	%rd379, {%r815, %r820};
	add.s64 	%rd171, %rd784, %rd379;
	setp.eq.s64 	%p152, %rd784, 0;
	selp.b32 	%r835, %r825, 0, %p152;
	add.s32 	%r2019, %r835, %r2019;
	mov.u64 	%rd784, %rd171;
$L__BB6_265:
	mov.b64 	{%r837, %r842}, %rd784;
	mov.b32 	%r853, 4;
	mov.b32 	%r855, -1;
	// begin inline asm
	shfl.sync.down.b32 %r836, %r837, %r853, %r314, %r855;
	// end inline asm
	// begin inline asm
	shfl.sync.down.b32 %r841, %r842, %r853, %r314, %r855;
	// end inline asm
	// begin inline asm
	shfl.sync.down.b32 %r846, %r2019, %r853, %r314, %r855;
	// end inline asm
	// begin inline asm
	shfl.sync.down.b32 %r851, %r852, %r853, %r314, %r855;
	// end inline asm
	setp.gt.s32 	%p153, %r293, %r314;
	@%p153 bra 	$L__BB6_267;
	mov.b64 	%rd380, {%r836, %r841};
	add.s64 	%rd173, %rd784, %rd380;
	setp.eq.s64 	%p154, %rd784, 0;
	selp.b32 	%r856, %r846, 0, %p154;
	add.s32 	%r2019, %r856, %r2019;
	mov.u64 	%rd784, %rd173;
$L__BB6_267:
	mov.b64 	{%r858, %r863}, %rd784;
	mov.b32 	%r874, 8;
	mov.b32 	%r876, -1;
	// begin inline asm
	shfl.sync.down.b32 %r857, %r858, %r874, %r314, %r876;
	// end inline asm
	// begin inline asm
	shfl.sync.down.b32 %r862, %r863, %r874, %r314, %r876;
	// end inline asm
	// begin inline asm
	shfl.sync.down.b32 %r867, %r2019, %r874, %r314, %r876;
	// end inline asm
	// begin inline asm
	shfl.sync.down.b32 %r872, %r873, %r874, %r314, %r876;
	// end inline asm
	setp.gt.s32 	%p155, %r299, %r314;
	@%p155 bra 	$L__BB6_269;
	mov.b64 	%rd381, {%r857, %r862};
	add.s64 	%rd175, %rd784, %rd381;
	setp.eq.s64 	%p156, %rd784, 0;
	selp.b32 	%r877, %r867, 0, %p156;
	add.s32 	%r2019, %r877, %r2019;
	mov.u64 	%rd784, %rd175;
$L__BB6_269:
	mov.b64 	{%r879, %r884}, %rd784;
	mov.b32 	%r895, 16;
	mov.b32 	%r897, -1;
	// begin inline asm
	shfl.sync.down.b32 %r878, %r879, %r895, %r314, %r897;
	// end inline asm
	// begin inline asm
	shfl.sync.down.b32 %r883, %r884, %r895, %r314, %r897;
	// end inline asm
	// begin inline asm
	shfl.sync.down.b32 %r888, %r2019, %r895, %r314, %r897;
	// end inline asm
	// begin inline asm
	shfl.sync.down.b32 %r893, %r894, %r895, %r314, %r897;
	// end inline asm
	setp.gt.s32 	%p157, %r305, %r314;
	@%p157 bra 	$L__BB6_271;
	mov.b64 	%rd382, {%r878, %r883};
	add.s64 	%rd177, %rd784, %rd382;
	setp.eq.s64 	%p158, %rd784, 0;
	selp.b32 	%r898, %r888, 0, %p158;
	add.s32 	%r2019, %r898, %r2019;
	mov.u64 	%rd784, %rd177;
$L__BB6_271:
	add.s64 	%rd179, %rd784, %rd778;
	setp.eq.s64 	%p159, %rd778, 0;
	selp.b32 	%r899, %r2019, 0, %p159;
	add.s32 	%r2011, %r899, %r2011;
	add.s32 	%r2017, %r2017, -32;
	mov.u64 	%rd778, %rd179;
	bra.uni 	$L__BB6_258;
$L__BB6_272:
	setp.ne.s32 	%p94, %r223, 0;
	@%p94 bra 	$L__BB6_274;
	add.s64 	%rd305, %rd778, %rd151;
	setp.eq.s64 	%p95, %rd151, 0;
	selp.b32 	%r694, %r2011, 0, %p95;
	add.s32 	%r695, %r694, %r273;
	mov.b32 	%r696, 101;
	mov.b64 	%rd304, {%r695, %r696};
	add.s64 	%rd303, %rd153, 512;
	// begin inline asm
	st.relaxed.gpu.v2.u64 [%rd303], {%rd304, %rd305};
	// end inline asm
	st.shared.u64 	[_ZN6thrust24THRUST_300001_SM_1000_NS8cuda_cub4core6detail5shmemE+168], %rd778;
	st.shared.u32 	[_ZN6thrust24THRUST_300001_SM_1000_NS8cuda_cub4core6detail5shmemE+176], %r2011;
	st.shared.u64 	[_ZN6thrust24THRUST_300001_SM_1000_NS8cuda_cub4core6detail5shmemE+184], %rd305;
	st.shared.u32 	[_ZN6thrust24THRUST_300001_SM_1000_NS8cuda_cub4core6detail5shmemE+192], %r695;
$L__BB6_274:
	setp.ne.s32 	%p96, %r379, 0;
	@%p96 bra 	$L__BB6_276;
	st.shared.u64 	[_ZN6thrust24THRUST_300001_SM_1000_NS8cuda_cub4core6detail5shmemE+136], %rd778;
	st.shared.u32 	[_ZN6thrust24THRUST_300001_SM_1000_NS8cuda_cub4core6detail5shmemE+144], %r2011;
	mov.u64 	%rd788, %rd778;
	mov.u32 	%r2023, %r2011;
$L__BB6_276:
	setp.eq.s32 	%p97, %r223, 0;
	bar.sync 	0;
	@%p97 bra 	$L__BB6_278;
	ld.shared.u32 	%r697, [_ZN6thrust24THRUST_300001_SM_1000_NS8cuda_cub4core6detail5shmemE+144];
	ld.shared.u64 	%rd306, [_ZN6thrust24THRUST_300001_SM_1000_NS8cuda_cub4core6detail5shmemE+136];
	add.s64 	%rd181, %rd306, %rd788;
	setp.eq.s64 	%p98, %rd788, 0;
	selp.b32 	%r698, %r697, 0, %p98;
	add.s32 	%r2023, %r698, %r2023;
	mov.u64 	%rd788, %rd181;
$L__BB6_278:
	mul.lo.s32 	%r699, %r223, 9;
	cvt.u64.u32 	%rd307, %r699;
	setp.eq.s64 	%p99, %rd6, %rd307;
	setp.ne.s32 	%p100, %r2009, %r247;
	or.pred  	%p101, %p99, %p100;
	selp.u64 	%rd308, 1, 0, %p101;
	add.s64 	%rd183, %rd788, %rd308;
	selp.b32 	%r700, 0, %r2023, %p101;
	add.s32 	%r345, %r700, %r258;
	selp.u64 	%rd309, 1, 0, %p6;
	add.s64 	%rd310, %rd309, %rd308;
	add.s64 	%rd184, %rd310, %rd788;
	selp.b32 	%r701, 0, %r345, %p6;
	add.s32 	%r346, %r259, %r701;
	selp.u64 	%rd311, 1, 0, %p7;
	add.s64 	%rd185, %rd184, %rd311;
	selp.b32 	%r702, 0, %r346, %p7;
	add.s32 	%r347, %r260, %r702;
	add.s32 	%r703, %r699, 3;
	cvt.u64.u32 	%rd312, %r703;
	setp.eq.s64 	%p102, %rd6, %rd312;
	setp.ne.s32 	%p103, %r249, %r250;
	or.pred  	%p11, %p102, %p103;
	selp.u64 	%rd313, 1, 0, %p11;
	add.s64 	%rd186, %rd185, %rd313;
	selp.b32 	%r704, 0, %r347, %p11;
	add.s32 	%r348, %r261, %r704;
	selp.u64 	%rd314, 1, 0, %p8;
	add.s64 	%rd187, %rd186, %rd314;
	selp.b32 	%r705, 0, %r348, %p8;
	add.s32 	%r349, %r262, %r705;
	selp.u64 	%rd315, 1, 0, %p9;
	add.s64 	%rd188, %rd187, %rd315;
	selp.b32 	%r706, 0, %r349, %p9;
	add.s32 	%r350, %r263, %r706;
	selp.u64 	%rd316, 1, 0, %p10;
	add.s64 	%rd189, %rd188, %rd316;
	selp.b32 	%r707, 0, %r350, %p10;
	add.s32 	%r351, %r264, %r707;
	add.s32 	%r708, %r699, 7;
	cvt.u64.u32 	%rd317, %r708;
	setp.eq.s64 	%p104, %rd6, %rd317;
	setp.ne.s32 	%p105, %r253, %r254;
	or.pred  	%p106, %p104, %p105;
	selp.u64 	%rd318, 1, 0, %p106;
	add.s64 	%rd190, %rd189, %rd318;
	selp.b32 	%r709, 0, %r351, %p106;
	add.s32 	%r352, %r265, %r709;
	ld.shared.u64 	%rd191, [_ZN6thrust24THRUST_300001_SM_1000_NS8cuda_cub4core6detail5shmemE+200];
	ld.shared.u64 	%rd795, [_ZN6thrust24THRUST_300001_SM_1000_NS8cuda_cub4core6detail5shmemE+184];
	ld.shared.u32 	%r353, [_ZN6thrust24THRUST_300001_SM_1000_NS8cuda_cub4core6detail5shmemE+192];
	ld.shared.u64 	%rd193, [_ZN6thrust24THRUST_300001_SM_1000_NS8cuda_cub4core6detail5shmemE+168];
	setp.lt.s64 	%p107, %rd191, 257;
	@%p107 bra 	$L__BB6_304;
	bar.sync 	0;
	mul.lo.s32 	%r713, %r223, 9;
	cvt.u64.u32 	%rd349, %r713;
	setp.ne.s64 	%p123, %rd6, %rd349;
	setp.eq.s32 	%p124, %r2009, %r247;
	and.pred  	%p125, %p123, %p124;
	@%p125 bra 	$L__BB6_281;
	cvt.u32.u64 	%r714, %rd193;
	cvt.u32.u64 	%r715, %rd788;
	sub.s32 	%r716, %r715, %r714;
	shl.b32 	%r717, %r716, 3;
	mov.u32 	%r718, _ZN6thrust24THRUST_300001_SM_1000_NS8cuda_cub4core6detail5shmemE;
	add.s32 	%r719, %r718, %r717;
	st.shared.v2.u32 	[%r719], {%r2009, %r2023};
$L__BB6_281:
	not.pred 	%p126, %p6;
	@%p126 bra 	$L__BB6_283;
	cvt.u32.u64 	%r720, %rd193;
	cvt.u32.u64 	%r721, %rd183;
	sub.s32 	%r722, %r721, %r720;
	shl.b32 	%r723, %r722, 3;
	mov.u32 	%r724, _ZN6thrust24THRUST_300001_SM_1000_NS8cuda_cub4core6detail5shmemE;
	add.s32 	%r725, %r724, %r723;
	st.shared.v2.u32 	[%r725], {%r247, %r345};
$L__BB6_283:
	not.pred 	%p127, %p7;
	@%p127 bra 	$L__BB6_285;
	cvt.u32.u64 	%r726, %rd193;
	cvt.u32.u64 	%r727, %rd184;
	sub.s32 	%r728, %r727, %r726;
	shl.b32 	%r729, %r728, 3;
	mov.u32 	%r730, _ZN6thrust24THRUST_300001_SM_1000_NS8cuda_cub4core6detail5shmemE;
	add.s32 	%r731, %r730, %r729;
	st.shared.v2.u32 	[%r731], {%r248, %r346};
$L__BB6_285:
	not.pred 	%p128, %p11;
	@%p128 bra 	$L__BB6_287;
	cvt.u32.u64 	%r732, %rd193;
	cvt.u32.u64 	%r733, %rd185;
	sub.s32 	%r734, %r733, %r732;
	shl.b32 	%r735, %r734, 3;
	mov.u32 	%r736, _ZN6thrust24THRUST_300001_SM_1000_NS8cuda_cub4core6detail5shmemE;
	add.s32 	%r737, %r736, %r735;
	st.shared.v2.u32 	[%r737], {%r249, %r347};
$L__BB6_287:
	not.pred 	%p129, %p8;
	@%p129 bra 	$L__BB6_289;
	cvt.u32.u64 	%r738, %rd193;
	cvt.u32.u64 	%r739, %rd186;
	sub.s32 	%r740, %r739, %r738;
	shl.b32 	%r741, %r740, 3;
	mov.u32 	%r742, _ZN6thrust24THRUST_300001_SM_1000_NS8cuda_cub4core6detail5shmemE;
	add.s32 	%r743, %r742, %r741;
	st.shared.v2.u32 	[%r743], {%r250, %r348};
$L__BB6_289:
	not.pred 	%p130, %p9;
	@%p130 bra 	$L__BB6_291;
	cvt.u32.u64 	%r744, %rd193;
	cvt.u32.u64 	%r745, %rd187;
	sub.s32 	%r746, %r745, %r744;
	shl.b32 	%r747, %r746, 3;
	mov.u32 	%r748, _ZN6thrust24THRUST_300001_SM_1000_NS8cuda_cub4core6detail5shmemE;
	add.s32 	%r749, %r748, %r747;
	st.shared.v2.u32 	[%r749], {%r251, %r349};
$L__BB6_291:
	not.pred 	%p131, %p10;
	@%p131 bra 	$L__BB6_293;
	cvt.u32.u64 	%r750, %rd193;
	cvt.u32.u64 	%r751, %rd188;
	sub.s32 	%r752, %r751, %r750;
	shl.b32 	%r753, %r752, 3;
	mov.u32 	%r754, _ZN6thrust24THRUST_300001_SM_1000_NS8cuda_cub4core6detail5shmemE;
	add.s32 	%r755, %r754, %r753;
	st.shared.v2.u32 	[%r755], {%r252, %r350};
$L__BB6_293:
	mad.lo.s32 	%r756, %r223, 9, 7;
	cvt.u64.u32 	%rd350, %r756;
	setp.ne.s64 	%p132, %rd6, %rd350;
	setp.eq.s32 	%p133, %r253, %r254;
	and.pred  	%p134, %p132, %p133;
	@%p134 bra 	$L__BB6_295;
	cvt.u32.u64 	%r757, %rd193;
	cvt.u32.u64 	%r758, %rd189;
	sub.s32 	%r759, %r758, %r757;
	shl.b32 	%r760, %r759, 3;
	mov.u32 	%r761, _ZN6thrust24THRUST_300001_SM_1000_NS8cuda_cub4core6detail5shmemE;
	add.s32 	%r762, %r761, %r760;
	st.shared.v2.u32 	[%r762], {%r253, %r351};
$L__BB6_295:
	mad.lo.s32 	%r763, %r223, 9, 8;
	cvt.u64.u32 	%rd351, %r763;
	setp.ne.s64 	%p135, %rd6, %rd351;
	setp.eq.s32 	%p136, %r254, %r255;
	and.pred  	%p137, %p135, %p136;
	@%p137 bra 	$L__BB6_297;
	cvt.u32.u64 	%r764, %rd193;
	cvt.u32.u64 	%r765, %rd190;
	sub.s32 	%r766, %r765, %r764;
	shl.b32 	%r767, %r766, 3;
	mov.u32 	%r768, _ZN6thrust24THRUST_300001_SM_1000_NS8cuda_cub4core6detail5shmemE;
	add.s32 	%r769, %r768, %r767;
	st.shared.v2.u32 	[%r769], {%r254, %r352};
$L__BB6_297:
	bar.sync 	0;
	cvt.u64.u32 	%rd794, %r223;
	setp.le.u64 	%p138, %rd191, %rd794;
	@%p138 bra 	$L__BB6_322;
	not.b64 	%rd352, %rd794;
	add.s64 	%rd195, %rd191, %rd352;
	shr.u64 	%rd353, %rd195, 8;
	add.s64 	%rd354, %rd353, 1;
	and.b64  	%rd790, %rd354, 3;
	and.b64  	%rd355, %rd195, 768;
	setp.eq.s64 	%p139, %rd355, 768;
	@%p139 bra 	$L__BB6_301;
	add.s64 	%rd356, %rd193, %rd794;
	shl.b64 	%rd357, %rd356, 2;
	add.s64 	%rd792, %rd4, %rd357;
	add.s64 	%rd791, %rd3, %rd357;
	shl.b32 	%r770, %r223, 3;
	mov.u32 	%r771, _ZN6thrust24THRUST_300001_SM_1000_NS8cuda_cub4core6detail5shmemE;
	add.s32 	%r2025, %r771, %r770;
	shl.b64 	%rd358, %rd790, 8;
	add.s64 	%rd794, %rd358, %rd794;
$L__BB6_300:
	.pragma "nounroll";
	ld.shared.v2.u32 	{%r772, %r773}, [%r2025];
	st.global.u32 	[%rd791], %r772;
	st.global.u32 	[%rd792], %r773;
	add.s64 	%rd792, %rd792, 1024;
	add.s64 	%rd791, %rd791, 1024;
	add.s32 	%r2025, %r2025, 2048;
	add.s64 	%rd790, %rd790, -1;
	setp.ne.s64 	%p140, %rd790, 0;
	@%p140 bra 	$L__BB6_300;
$L__BB6_301:
	setp.lt.u64 	%p141, %rd195, 768;
	@%p141 bra 	$L__BB6_322;
	mov.u32 	%r776, _ZN6thrust24THRUST_300001_SM_1000_NS8cuda_cub4core6detail5shmemE;
$L__BB6_303:
	cvt.u32.u64 	%r774, %rd794;
	add.s64 	%rd359, %rd794, %rd193;
	shl.b32 	%r775, %r774, 3;
	add.s32 	%r777, %r776, %r775;
	ld.shared.v2.u32 	{%r778, %r779}, [%r777];
	shl.b64 	%rd360, %rd359, 2;
	add.s64 	%rd361, %rd3, %rd360;
	st.global.u32 	[%rd361], %r778;
	add.s64 	%rd362, %rd4, %rd360;
	st.global.u32 	[%rd362], %r779;
	and.b64  	%rd363, %rd794, 4294967295;
	add.s64 	%rd364, %rd193, %rd363;
	ld.shared.v2.u32 	{%r780, %r781}, [%r777+2048];
	shl.b64 	%rd365, %rd364, 2;
	add.s64 	%rd366, %rd3, %rd365;
	st.global.u32 	[%rd366+1024], %r780;
	add.s64 	%rd367, %rd4, %rd365;
	st.global.u32 	[%rd367+1024], %r781;
	ld.shared.v2.u32 	{%r782, %r783}, [%r777+4096];
	st.global.u32 	[%rd366+2048], %r782;
	st.global.u32 	[%rd367+2048], %r783;
	ld.shared.v2.u32 	{%r784, %r785}, [%r777+6144];
	st.global.u32 	[%rd366+3072], %r784;
	st.global.u32 	[%rd367+3072], %r785;
	add.s64 	%rd368, %rd794, 1024;
	and.b64  	%rd794, %rd368, 4294967295;
	setp.gt.u64 	%p142, %rd191, %rd794;
	@%p142 bra 	$L__BB6_303;
	bra.uni 	$L__BB6_322;
$L__BB6_304:
	mul.lo.s32 	%r710, %r223, 9;
	cvt.u64.u32 	%rd319, %r710;
	setp.ne.s64 	%p108, %rd6, %rd319;
	setp.eq.s32 	%p109, %r2009, %r247;
	and.pred  	%p110, %p108, %p109;
	@%p110 bra 	$L__BB6_306;
	shl.b64 	%rd320, %rd788, 2;
	add.s64 	%rd321, %rd3, %rd320;
	st.global.u32 	[%rd321], %r2009;
	add.s64 	%rd322, %rd4, %rd320;
	st.global.u32 	[%rd322], %r2023;
$L__BB6_306:
	not.pred 	%p111, %p6;
	@%p111 bra 	$L__BB6_308;
	shl.b64 	%rd323, %rd183, 2;
	add.s64 	%rd324, %rd3, %rd323;
	st.global.u32 	[%rd324], %r247;
	add.s64 	%rd325, %rd4, %rd323;
	st.global.u32 	[%rd325], %r345;
$L__BB6_308:
	not.pred 	%p112, %p7;
	@%p112 bra 	$L__BB6_310;
	shl.b64 	%rd326, %rd184, 2;
	add.s64 	%rd327, %rd3, %rd326;
	st.global.u32 	[%rd327], %r248;
	add.s64 	%rd328, %rd4, %rd326;
	st.global.u32 	[%rd328], %r346;
$L__BB6_310:
	not.pred 	%p113, %p11;
	@%p113 bra 	$L__BB6_312;
	shl.b64 	%rd329, %rd185, 2;
	add.s64 	%rd330, %rd3, %rd329;
	st.global.u32 	[%rd330], %r249;
	add.s64 	%rd331, %rd4, %rd329;
	st.global.u32 	[%rd331], %r347;
$L__BB6_312:
	not.pred 	%p114, %p8;
	@%p114 bra 	$L__BB6_314;
	shl.b64 	%rd332, %rd186, 2;
	add.s64 	%rd333, %rd3, %rd332;
	st.global.u32 	[%rd333], %r250;
	add.s64 	%rd334, %rd4, %rd332;
	st.global.u32 	[%rd334], %r348;
$L__BB6_314:
	not.pred 	%p115, %p9;
	@%p115 bra 	$L__BB6_316;
	shl.b64 	%rd335, %rd187, 2;
	add.s64 	%rd336, %rd3, %rd335;
	st.global.u32 	[%rd336], %r251;
	add.s64 	%rd337, %rd4, %rd335;
	st.global.u32 	[%rd337], %r349;
$L__BB6_316:
	not.pred 	%p116, %p10;
	@%p116 bra 	$L__BB6_318;
	shl.b64 	%rd338, %rd188, 2;
	add.s64 	%rd339, %rd3, %rd338;
	st.global.u32 	[%rd339], %r252;
	add.s64 	%rd340, %rd4, %rd338;
	st.global.u32 	[%rd340], %r350;
$L__BB6_318:
	mad.lo.s32 	%r711, %r223, 9, 7;
	cvt.u64.u32 	%rd341, %r711;
	setp.ne.s64 	%p117, %rd6, %rd341;
	setp.eq.s32 	%p118, %r253, %r254;
	and.pred  	%p119, %p117, %p118;
	@%p119 bra 	$L__BB6_320;
	shl.b64 	%rd342, %rd189, 2;
	add.s64 	%rd343, %rd3, %rd342;
	st.global.u32 	[%rd343], %r253;
	add.s64 	%rd344, %rd4, %rd342;
	st.global.u32 	[%rd344], %r351;
$L__BB6_320:
	mad.lo.s32 	%r712, %r223, 9, 8;
	cvt.u64.u32 	%rd345, %r712;
	setp.ne.s64 	%p120, %rd6, %rd345;
	setp.eq.s32 	%p121, %r254, %r255;
	and.pred  	%p122, %p120, %p121;
	@%p122 bra 	$L__BB6_322;
	shl.b64 	%rd346, %rd190, 2;
	add.s64 	%rd347, %rd3, %rd346;
	st.global.u32 	[%rd347], %r254;
	add.s64 	%rd348, %rd4, %rd346;
	st.global.u32 	[%rd348], %r352;
$L__BB6_322:
	setp.ne.s32 	%p143, %r223, 255;
	@%p143 bra 	$L__BB6_326;
	setp.ne.s64 	%p144, %rd6, 2304;
	@%p144 bra 	$L__BB6_325;
	shl.b64 	%rd369, %rd795, 2;
	add.s64 	%rd370, %rd3, %rd369;
	st.global.u32 	[%rd370], %r255;
	add.s64 	%rd371, %rd4, %rd369;
	st.global.u32 	[%rd371], %r353;
	add.s64 	%rd795, %rd795, 1;
$L__BB6_325:
	ld.param.u64 	%rd744, [_ZN6thrust24THRUST_300001_SM_1000_NS8cuda_cub4core6detail13_kernel_agentINS1_15__reduce_by_key16ReduceByKeyAgentINS0_10device_ptrIiEENS0_17constant_iteratorIiNS0_11use_defaultESA_EENS0_6detail15normal_iteratorIS8_EESE_N4cuda3std3__48equal_toIiEENSH_4plusIiEEPllEEJS8_SB_SE_SE_SM_N3cub18CUB_300001_SM_100024ReduceByKeyScanTileStateIilLb1EEESJ_SL_llEEEvDpT0__param_4];
	cvta.to.global.u64 	%rd372, %rd744;
	st.global.u64 	[%rd372], %rd795;
$L__BB6_326:
	ret;

}
	// .globl	_ZN3cub18CUB_300001_SM_10006detail11EmptyKernelIvEEvv
.visible .entry _ZN3cub18CUB_300001_SM_10006detail11EmptyKernelIvEEvv()
{


	ret;

}
	// .globl	_ZN3cub18CUB_300001_SM_10006detail8for_each13static_kernelINS2_12policy_hub_t12policy_500_tEmN6thrust24THRUST_300001_SM_1000_NS8cuda_cub20__uninitialized_fill7functorINS7_10device_ptrIiEEiEEEEvT0_T1_
.visible .entry _ZN3cub18CUB_300001_SM_10006detail8for_each13static_kernelINS2_12policy_hub_t12policy_500_tEmN6thrust24THRUST_300001_SM_1000_NS8cuda_cub20__uninitialized_fill7functorINS7_10device_ptrIiEEiEEEEvT0_T1_(
	.param .u64 _ZN3cub18CUB_300001_SM_10006detail8for_each13static_kernelINS2_12policy_hub_t12policy_500_tEmN6thrust24THRUST_300001_SM_1000_NS8cuda_cub20__uninitialized_fill7functorINS7_10device_ptrIiEEiEEEEvT0_T1__param_0,
	.param .align 8 .b8 _ZN3cub18CUB_300001_SM_10006detail8for_each13static_kernelINS2_12policy_hub_t12policy_500_tEmN6thrust24THRUST_300001_SM_1000_NS8cuda_cub20__uninitialized_fill7functorINS7_10device_ptrIiEEiEEEEvT0_T1__param_1[16]
)
.maxntid 256
{
	.reg .pred 	%p<4>;
	.reg .b16 	%rs<5>;
	.reg .b32 	%r<12>;
	.reg .b64 	%rd<16>;

	ld.param.u32 	%r3, [_ZN3cub18CUB_300001_SM_10006detail8for_each13static_kernelINS2_12policy_hub_t12policy_500_tEmN6thrust24THRUST_300001_SM_1000_NS8cuda_cub20__uninitialized_fill7functorINS7_10device_ptrIiEEiEEEEvT0_T1__param_1+8];
	ld.param.u64 	%rd4, [_ZN3cub18CUB_300001_SM_10006detail8for_each13static_kernelINS2_12policy_hub_t12policy_500_tEmN6thrust24THRUST_300001_SM_1000_NS8cuda_cub20__uninitialized_fill7functorINS7_10device_ptrIiEEiEEEEvT0_T1__param_1];
	ld.param.u64 	%rd5, [_ZN3cub18CUB_300001_SM_10006detail8for_each13static_kernelINS2_12policy_hub_t12policy_500_tEmN6thrust24THRUST_300001_SM_1000_NS8cuda_cub20__uninitialized_fill7functorINS7_10device_ptrIiEEiEEEEvT0_T1__param_0];
	mov.u32 	%r9, %ctaid.x;
	mul.wide.u32 	%rd1, %r9, 512;
	sub.s64 	%rd2, %rd5, %rd1;
	setp.lt.u64 	%p1, %rd2, 512;
	@%p1 bra 	$L__BB8_2;
	mov.u32 	%r11, %tid.x;
	cvta.to.global.u64 	%rd11, %rd4;
	cvt.u64.u32 	%rd12, %r11;
	add.s64 	%rd13, %rd1, %rd12;
	shl.b64 	%rd14, %rd13, 2;
	add.s64 	%rd15, %rd11, %rd14;
	st.global.u32 	[%rd15], %r3;
	st.global.u32 	[%rd15+1024], %r3;
	bra.uni 	$L__BB8_6;
$L__BB8_2:
	cvta.to.global.u64 	%rd6, %rd4;
	mov.u32 	%r2, %tid.x;
	cvt.u64.u32 	%rd7, %r2;
	setp.le.u64 	%p2, %rd2, %rd7;
	add.s64 	%rd8, %rd1, %rd7;
	shl.b64 	%rd9, %rd8, 2;
	add.s64 	%rd3, %rd6, %rd9;
	@%p2 bra 	$L__BB8_4;
	st.global.u32 	[%rd3], %r3;
$L__BB8_4:
	add.s32 	%r10, %r2, 256;
	cvt.u64.u32 	%rd10, %r10;
	setp.le.u64 	%p3, %rd2, %rd10;
	@%p3 bra 	$L__BB8_6;
	st.global.u32 	[%rd3+1024], %r3;
$L__BB8_6:
	ret;

}
	// .globl	_ZN3cub18CUB_300001_SM_10006detail9transform16transform_kernelINS2_10policy_hubILb1EN4cuda3std3__45tupleIJN6thrust24THRUST_300001_SM_1000_NS12zip_iteratorINS8_IJNSA_10device_ptrIiEESD_NSC_IfEESD_SD_EEEEEEEEE10policy1000EiNS7_10__identityENSA_7pointerINS8_IJiifiiEEENSA_8cuda_cub3tagENSA_11use_defaultESP_EEJSG_EEEvT0_iT1_T2_DpNS2_10kernel_argIT3_EE
.visible .entry _ZN3cub18CUB_300001_SM_10006detail9transform16transform_kernelINS2_10policy_hubILb1EN4cuda3std3__45tupleIJN6thrust24THRUST_300001_SM_1000_NS12zip_iteratorINS8_IJNSA_10device_ptrIiEESD_NSC_IfEESD_SD_EEEEEEEEE10policy1000EiNS7_10__identityENSA_7pointerINS8_IJiifiiEEENSA_8cuda_cub3tagENSA_11use_defaultESP_EEJSG_EEEvT0_iT1_T2_DpNS2_10kernel_argIT3_EE(
	.param .u32 _ZN3cub18CUB_300001_SM_10006detail9transform16transform_kernelINS2_10policy_hubILb1EN4cuda3std3__45tupleIJN6thrust24THRUST_300001_SM_1000_NS12zip_iteratorINS8_IJNSA_10device_ptrIiEESD_NSC_IfEESD_SD_EEEEEEEEE10policy1000EiNS7_10__identityENSA_7pointerINS8_IJiifiiEEENSA_8cuda_cub3tagENSA_11use_defaultESP_EEJSG_EEEvT0_iT1_T2_DpNS2_10kernel_argIT3_EE_param_0,
	.param .u32 _ZN3cub18CUB_300001_SM_10006detail9transform16transform_kernelINS2_10policy_hubILb1EN4cuda3std3__45tupleIJN6thrust24THRUST_300001_SM_1000_NS12zip_iteratorINS8_IJNSA_10device_ptrIiEESD_NSC_IfEESD_SD_EEEEEEEEE10policy1000EiNS7_10__identityENSA_7pointerINS8_IJiifiiEEENSA_8cuda_cub3tagENSA_11use_defaultESP_EEJSG_EEEvT0_iT1_T2_DpNS2_10kernel_argIT3_EE_param_1,
	.param .align 1 .b8 _ZN3cub18CUB_300001_SM_10006detail9transform16transform_kernelINS2_10policy_hubILb1EN4cuda3std3__45tupleIJN6thrust24THRUST_300001_SM_1000_NS12zip_iteratorINS8_IJNSA_10device_ptrIiEESD_NSC_IfEESD_SD_EEEEEEEEE10policy1000EiNS7_10__identityENSA_7pointerINS8_IJiifiiEEENSA_8cuda_cub3tagENSA_11use_defaultESP_EEJSG_EEEvT0_iT1_T2_DpNS2_10kernel_argIT3_EE_param_2[1],
	.param .align 8 .b8 _ZN3cub18CUB_300001_SM_10006detail9transform16transform_kernelINS2_10policy_hubILb1EN4cuda3std3__45tupleIJN6thrust24THRUST_300001_SM_1000_NS12zip_iteratorINS8_IJNSA_10device_ptrIiEESD_NSC_IfEESD_SD_EEEEEEEEE10policy1000EiNS7_10__identityENSA_7pointerINS8_IJiifiiEEENSA_8cuda_cub3tagENSA_11use_defaultESP_EEJSG_EEEvT0_iT1_T2_DpNS2_10kernel_argIT3_EE_param_3[8],
	.param .align 8 .b8 _ZN3cub18CUB_300001_SM_10006detail9transform16transform_kernelINS2_10policy_hubILb1EN4cuda3std3__45tupleIJN6thrust24THRUST_300001_SM_1000_NS12zip_iteratorINS8_IJNSA_10device_ptrIiEESD_NSC_IfEESD_SD_EEEEEEEEE10policy1000EiNS7_10__identityENSA_7pointerINS8_IJiifiiEEENSA_8cuda_cub3tagENSA_11use_defaultESP_EEJSG_EEEvT0_iT1_T2_DpNS2_10kernel_argIT3_EE_param_4[40]
)
.maxntid 128
{
	.reg .pred 	%p<35>;
	.reg .b32 	%r<193>;
	.reg .b32 	%f<31>;
	.reg .b64 	%rd<158>;

	ld.param.u32 	%r38, [_ZN3cub18CUB_300001_SM_10006detail9transform16transform_kernelINS2_10policy_hubILb1EN4cuda3std3__45tupleIJN6thrust24THRUST_300001_SM_1000_NS12zip_iteratorINS8_IJNSA_10device_ptrIiEESD_NSC_IfEESD_SD_EEEEEEEEE10policy1000EiNS7_10__identityENSA_7pointerINS8_IJiifiiEEENSA_8cuda_cub3tagENSA_11use_defaultESP_EEJSG_EEEvT0_iT1_T2_DpNS2_10kernel_argIT3_EE_param_0];
	ld.param.u64 	%rd38, [_ZN3cub18CUB_300001_SM_10006detail9transform16transform_kernelINS2_10policy_hubILb1EN4cuda3std3__45tupleIJN6thrust24THRUST_300001_SM_1000_NS12zip_iteratorINS8_IJNSA_10device_ptrIiEESD_NSC_IfEESD_SD_EEEEEEEEE10policy1000EiNS7_10__identityENSA_7pointerINS8_IJiifiiEEENSA_8cuda_cub3tagENSA_11use_defaultESP_EEJSG_EEEvT0_iT1_T2_DpNS2_10kernel_argIT3_EE_param_4+32];
	ld.param.u64 	%rd37, [_ZN3cub18CUB_300001_SM_10006detail9transform16transform_kernelINS2_10policy_hubILb1EN4cuda3std3__45tupleIJN6thrust24THRUST_300001_SM_1000_NS12zip_iteratorINS8_IJNSA_10device_ptrIiEESD_NSC_IfEESD_SD_EEEEEEEEE10policy1000EiNS7_10__identityENSA_7pointerINS8_IJiifiiEEENSA_8cuda_cub3tagENSA_11use_defaultESP_EEJSG_EEEvT0_iT1_T2_DpNS2_10kernel_argIT3_EE_param_4+24];
	ld.param.u64 	%rd36, [_ZN3cub18CUB_300001_SM_10006detail9transform16transform_kernelINS2_10policy_hubILb1EN4cuda3std3__45tupleIJN6thrust24THRUST_300001_SM_1000_NS12zip_iteratorINS8_IJNSA_10device_ptrIiEESD_NSC_IfEESD_SD_EEEEEEEEE10policy1000EiNS7_10__identityENSA_7pointerINS8_IJiifiiEEENSA_8cuda_cub3tagENSA_11use_defaultESP_EEJSG_EEEvT0_iT1_T2_DpNS2_10kernel_argIT3_EE_param_4+16];
	ld.param.u64 	%rd35, [_ZN3cub18CUB_300001_SM_10006detail9transform16transform_kernelINS2_10policy_hubILb1EN4cuda3std3__45tupleIJN6thrust24THRUST_300001_SM_1000_NS12zip_iteratorINS8_IJNSA_10device_ptrIiEESD_NSC_IfEESD_SD_EEEEEEEEE10policy1000EiNS7_10__identityENSA_7pointerINS8_IJiifiiEEENSA_8cuda_cub3tagENSA_11use_defaultESP_EEJSG_EEEvT0_iT1_T2_DpNS2_10kernel_argIT3_EE_param_4+8];
	ld.param.u64 	%rd34, [_ZN3cub18CUB_300001_SM_10006detail9transform16transform_kernelINS2_10policy_hubILb1EN4cuda3std3__45tupleIJN6thrust24THRUST_300001_SM_1000_NS12zip_iteratorINS8_IJNSA_10device_ptrIiEESD_NSC_IfEESD_SD_EEEEEEEEE10policy1000EiNS7_10__identityENSA_7pointerINS8_IJiifiiEEENSA_8cuda_cub3tagENSA_11use_defaultESP_EEJSG_EEEvT0_iT1_T2_DpNS2_10kernel_argIT3_EE_param_4];
	ld.param.u64 	%rd39, [_ZN3cub18CUB_300001_SM_10006detail9transform16transform_kernelINS2_10policy_hubILb1EN4cuda3std3__45tupleIJN6thrust24THRUST_300001_SM_1000_NS12zip_iteratorINS8_IJNSA_10device_ptrIiEESD_NSC_IfEESD_SD_EEEEEEEEE10policy1000EiNS7_10__identityENSA_7pointerINS8_IJiifiiEEENSA_8cuda_cub3tagENSA_11use_defaultESP_EEJSG_EEEvT0_iT1_T2_DpNS2_10kernel_argIT3_EE_param_3];
	ld.param.u32 	%r37, [_ZN3cub18CUB_300001_SM_10006detail9transform16transform_kernelINS2_10policy_hubILb1EN4cuda3std3__45tupleIJN6thrust24THRUST_300001_SM_1000_NS12zip_iteratorINS8_IJNSA_10device_ptrIiEESD_NSC_IfEESD_SD_EEEEEEEEE10policy1000EiNS7_10__identityENSA_7pointerINS8_IJiifiiEEENSA_8cuda_cub3tagENSA_11use_defaultESP_EEJSG_EEEvT0_iT1_T2_DpNS2_10kernel_argIT3_EE_param_1];
	cvta.to.global.u64 	%rd1, %rd39;
	cvta.to.global.u64 	%rd2, %rd34;
	cvta.to.global.u64 	%rd3, %rd35;
	cvta.to.global.u64 	%rd4, %rd36;
	cvta.to.global.u64 	%rd5, %rd37;
	cvta.to.global.u64 	%rd6, %rd38;
	shl.b32 	%r39, %r37, 7;
	mov.u32 	%r40, %ctaid.x;
	mul.lo.s32 	%r1, %r39, %r40;
	sub.s32 	%r41, %r38, %r1;
	min.s32 	%r2, %r39, %r41;
	mul.wide.s32 	%rd156, %r1, 4;
	add.s64 	%rd7, %rd2, %rd156;
	add.s64 	%rd8, %rd3, %rd156;
	add.s64 	%rd9, %rd4, %rd156;
	add.s64 	%rd10, %rd5, %rd156;
	add.s64 	%rd11, %rd6, %rd156;
	mul.wide.s32 	%rd41, %r1, 20;
	add.s64 	%rd12, %rd1, %rd41;
	setp.gt.s32 	%p1, %r39, %r41;
	@%p1 bra 	$L__BB9_13;
	setp.lt.s32 	%p2, %r37, 1;
	@%p2 bra 	$L__BB9_54;
	mov.u32 	%r3, %tid.x;
	and.b32  	%r4, %r37, 7;
	setp.lt.u32 	%p3, %r37, 8;
	mov.b32 	%r190, 0;
	@%p3 bra 	$L__BB9_5;
	and.b32  	%r190, %r37, 2147483640;
	neg.s32 	%r185, %r190;
	mul.wide.u32 	%rd43, %r3, 20;
	add.s64 	%rd44, %rd41, %rd1;
	add.s64 	%rd45, %rd44, %rd43;
	add.s64 	%rd157, %rd45, 16;
	mul.wide.u32 	%rd46, %r3, 4;
	add.s64 	%rd14, %rd6, %rd46;
	add.s64 	%rd16, %rd4, %rd46;
	add.s64 	%rd17, %rd3, %rd46;
	add.s64 	%rd47, %rd156, 1536;
	add.s64 	%rd18, %rd2, %rd47;
	add.s32 	%r184, %r3, 128;
	add.s64 	%rd19, %rd3, %rd47;
	add.s64 	%rd20, %rd4, %rd47;
	add.s64 	%rd21, %rd5, %rd47;
	add.s64 	%rd22, %rd6, %rd47;
	add.s64 	%rd23, %rd44, 7688;
$L__BB9_4:
	.pragma "nounroll";
	mul.wide.s32 	%rd48, %r184, 4;
	add.s64 	%rd49, %rd18, %rd48;
	add.s64 	%rd50, %rd19, %rd48;
	add.s64 	%rd51, %rd20, %rd48;
	add.s64 	%rd52, %rd21, %rd48;
	add.s64 	%rd53, %rd22, %rd48;
	mul.wide.s32 	%rd54, %r184, 20;
	add.s64 	%rd55, %rd23, %rd54;
	cvta.to.global.u64 	%rd56, %rd34;
	mul.wide.u32 	%rd57, %r3, 4;
	add.s64 	%rd58, %rd56, %rd57;
	add.s64 	%rd59, %rd58, %rd156;
	add.s64 	%rd60, %rd17, %rd156;
	add.s64 	%rd61, %rd16, %rd156;
	cvta.to.global.u64 	%rd62, %rd37;
	add.s64 	%rd63, %rd62, %rd57;
	add.s64 	%rd64, %rd63, %rd156;
	add.s64 	%rd65, %rd14, %rd156;
	ld.global.u32 	%r43, [%rd59];
	ld.global.u32 	%r44, [%rd60];
	ld.global.f32 	%f1, [%rd61];
	ld.global.u32 	%r45, [%rd64];
	ld.global.u32 	%r46, [%rd65];
	st.global.u32 	[%rd157+-16], %r43;
	st.global.u32 	[%rd157+-12], %r44;
	st.global.f32 	[%rd157+-8], %f1;
	st.global.u32 	[%rd157+-4], %r45;
	st.global.u32 	[%rd157], %r46;
	ld.global.u32 	%r47, [%rd49+-1536];
	ld.global.u32 	%r48, [%rd50+-1536];
	ld.global.f32 	%f2, [%rd51+-1536];
	ld.global.u32 	%r49, [%rd52+-1536];
	ld.global.u32 	%r50, [%rd53+-1536];
	st.global.u32 	[%rd55+-7688], %r47;
	st.global.u32 	[%rd55+-7684], %r48;
	st.global.f32 	[%rd55+-7680], %f2;
	st.global.u32 	[%rd55+-7676], %r49;
	st.global.u32 	[%rd55+-7672], %r50;
	ld.global.u32 	%r51, [%rd49+-1024];
	ld.global.u32 	%r52, [%rd50+-1024];
	ld.global.f32 	%f3, [%rd51+-1024];
	ld.global.u32 	%r53, [%rd52+-1024];
	ld.global.u32 	%r54, [%rd53+-1024];
	st.global.u32 	[%rd55+-5128], %r51;
	st.global.u32 	[%rd55+-5124], %r52;
	st.global.f32 	[%rd55+-5120], %f3;
	st.global.u32 	[%rd55+-5116], %r53;
	st.global.u32 	[%rd55+-5112], %r54;
	ld.global.u32 	%r55, [%rd49+-512];
	ld.global.u32 	%r56, [%rd50+-512];
	ld.global.f32 	%f4, [%rd51+-512];
	ld.global.u32 	%r57, [%rd52+-512];
	ld.global.u32 	%r58, [%rd53+-512];
	st.global.u32 	[%rd55+-2568], %r55;
	st.global.u32 	[%rd55+-2564], %r56;
	st.global.f32 	[%rd55+-2560], %f4;
	st.global.u32 	[%rd55+-2556], %r57;
	st.global.u32 	[%rd55+-2552], %r58;
	ld.global.u32 	%r59, [%rd49];
	ld.global.u32 	%r60, [%rd50];
	ld.global.f32 	%f5, [%rd51];
	ld.global.u32 	%r61, [%rd52];
	ld.global.u32 	%r62, [%rd53];
	st.global.u32 	[%rd55+-8], %r59;
	st.global.u32 	[%rd55+-4], %r60;
	st.global.f32 	[%rd55], %f5;
	st.global.u32 	[%rd55+4], %r61;
	st.global.u32 	[%rd55+8], %r62;
	ld.global.u32 	%r63, [%rd49+512];
	ld.global.u32 	%r64, [%rd50+512];
	ld.global.f32 	%f6, [%rd51+512];
	ld.global.u32 	%r65, [%rd52+512];
	ld.global.u32 	%r66, [%rd53+512];
	st.global.u32 	[%rd55+2552], %r63;
	st.global.u32 	[%rd55+2556], %r64;
	st.global.f32 	[%rd55+2560], %f6;
	st.global.u32 	[%rd55+2564], %r65;
	st.global.u32 	[%rd55+2568], %r66;
	ld.global.u32 	%r67, [%rd49+1024];
	ld.global.u32 	%r68, [%rd50+1024];
	ld.global.f32 	%f7, [%rd51+1024];
	ld.global.u32 	%r69, [%rd52+1024];
	ld.global.u32 	%r70, [%rd53+1024];
	st.global.u32 	[%rd55+5112], %r67;
	st.global.u32 	[%rd55+5116], %r68;
	st.global.f32 	[%rd55+5120], %f7;
	st.global.u32 	[%rd55+5124], %r69;
	st.global.u32 	[%rd55+5128], %r70;
	ld.global.u32 	%r71, [%rd49+1536];
	ld.global.u32 	%r72, [%rd50+1536];
	ld.global.f32 	%f8, [%rd51+1536];
	ld.global.u32 	%r73, [%rd52+1536];
	ld.global.u32 	%r74, [%rd53+1536];
	st.global.u32 	[%rd55+7672], %r71;
	st.global.u32 	[%rd55+7676], %r72;
	st.global.f32 	[%rd55+7680], %f8;
	st.global.u32 	[%rd55+7684], %r73;
	st.global.u32 	[%rd55+7688], %r74;
	add.s32 	%r185, %r185, 8;
	add.s64 	%rd157, %rd157, 20480;
	add.s64 	%rd156, %rd156, 4096;
	add.s32 	%r184, %r184, 1024;
	setp.eq.s32 	%p4, %r185, 0;
	@%p4 bra 	$L__BB9_5;
	bra.uni 	$L__BB9_4;
$L__BB9_5:
	setp.eq.s32 	%p5, %r4, 0;
	@%p5 bra 	$L__BB9_54;
	and.b32  	%r32, %r37, 3;
	setp.lt.u32 	%p6, %r4, 4;
	@%p6 bra 	$L__BB9_8;
	shl.b32 	%r75, %r190, 7;
	add.s32 	%r76, %r75, %r3;
	mul.wide.s32 	%rd66, %r76, 4;
	add.s64 	%rd67, %rd7, %rd66;
	add.s64 	%rd68, %rd8, %rd66;
	add.s64 	%rd69, %rd9, %rd66;
	add.s64 	%rd70, %rd10, %rd66;
	add.s64 	%rd71, %rd11, %rd66;
	ld.global.u32 	%r77, [%rd67];
	ld.global.u32 	%r78, [%rd68];
	ld.global.f32 	%f9, [%rd69];
	ld.global.u32 	%r79, [%rd70];
	ld.global.u32 	%r80, [%rd71];
	mul.wide.s32 	%rd72, %r76, 20;
	add.s64 	%rd73, %rd12, %rd72;
	st.global.u32 	[%rd73], %r77;
	st.global.u32 	[%rd73+4], %r78;
	st.global.f32 	[%rd73+8], %f9;
	st.global.u32 	[%rd73+12], %r79;
	st.global.u32 	[%rd73+16], %r80;
	ld.global.u32 	%r81, [%rd67+512];
	ld.global.u32 	%r82, [%rd68+512];
	ld.global.f32 	%f10, [%rd69+512];
	ld.global.u32 	%r83, [%rd70+512];
	ld.global.u32 	%r84, [%rd71+512];
	st.global.u32 	[%rd73+2560], %r81;
	st.global.u32 	[%rd73+2564], %r82;
	st.global.f32 	[%rd73+2568], %f10;
	st.global.u32 	[%rd73+2572], %r83;
	st.global.u32 	[%rd73+2576], %r84;
	ld.global.u32 	%r85, [%rd67+1024];
	ld.global.u32 	%r86, [%rd68+1024];
	ld.global.f32 	%f11, [%rd69+1024];
	ld.global.u32 	%r87, [%rd70+1024];
	ld.global.u32 	%r88, [%rd71+1024];
	st.global.u32 	[%rd73+5120], %r85;
	st.global.u32 	[%rd73+5124], %r86;
	st.global.f32 	[%rd73+5128], %f11;
	st.global.u32 	[%rd73+5132], %r87;
	st.global.u32 	[%rd73+5136], %r88;
	ld.global.u32 	%r89, [%rd67+1536];
	ld.global.u32 	%r90, [%rd68+1536];
	ld.global.f32 	%f12, [%rd69+1536];
	ld.global.u32 	%r91, [%rd70+1536];
	ld.global.u32 	%r92, [%rd71+1536];
	st.global.u32 	[%rd73+7680], %r89;
	st.global.u32 	[%rd73+7684], %r90;
	st.global.f32 	[%rd73+7688], %f12;
	st.global.u32 	[%rd73+7692], %r91;
	st.global.u32 	[%rd73+7696], %r92;
	add.s32 	%r190, %r190, 4;
$L__BB9_8:
	setp.eq.s32 	%p7, %r32, 0;
	@%p7 bra 	$L__BB9_54;
	setp.eq.s32 	%p8, %r32, 1;
	@%p8 bra 	$L__BB9_11;
	shl.b32 	%r93, %r190, 7;
	add.s32 	%r94, %r93, %r3;
	mul.wide.s32 	%rd74, %r94, 4;
	add.s64 	%rd75, %rd7, %rd74;
	add.s64 	%rd76, %rd8, %rd74;
	add.s64 	%rd77, %rd9, %rd74;
	add.s64 	%rd78, %rd10, %rd74;
	add.s64 	%rd79, %rd11, %rd74;
	ld.global.u32 	%r95, [%rd75];
	ld.global.u32 	%r96, [%rd76];
	ld.global.f32 	%f13, [%rd77];
	ld.global.u32 	%r97, [%rd78];
	ld.global.u32 	%r98, [%rd79];
	mul.wide.s32 	%rd80, %r94, 20;
	add.s64 	%rd81, %rd12, %rd80;
	st.global.u32 	[%rd81], %r95;
	st.global.u32 	[%rd81+4], %r96;
	st.global.f32 	[%rd81+8], %f13;
	st.global.u32 	[%rd81+12], %r97;
	st.global.u32 	[%rd81+16], %r98;
	ld.global.u32 	%r99, [%rd75+512];
	ld.global.u32 	%r100, [%rd76+512];
	ld.global.f32 	%f14, [%rd77+512];
	ld.global.u32 	%r101, [%rd78+512];
	ld.global.u32 	%r102, [%rd79+512];
	st.global.u32 	[%rd81+2560], %r99;
	st.global.u32 	[%rd81+2564], %r100;
	st.global.f32 	[%rd81+2568], %f14;
	st.global.u32 	[%rd81+2572], %r101;
	st.global.u32 	[%rd81+2576], %r102;
	add.s32 	%r190, %r190, 2;
$L__BB9_11:
	and.b32  	%r103, %r37, 1;
	setp.eq.b32 	%p9, %r103, 1;
	not.pred 	%p10, %p9;
	@%p10 bra 	$L__BB9_54;
	shl.b32 	%r104, %r190, 7;
	add.s32 	%r105, %r104, %r3;
	mul.wide.s32 	%rd82, %r105, 4;
	add.s64 	%rd83, %rd7, %rd82;
	add.s64 	%rd84, %rd8, %rd82;
	add.s64 	%rd85, %rd9, %rd82;
	add.s64 	%rd86, %rd10, %rd82;
	add.s64 	%rd87, %rd11, %rd82;
	ld.global.u32 	%r106, [%rd83];
	ld.global.u32 	%r107, [%rd84];
	ld.global.f32 	%f15, [%rd85];
	ld.global.u32 	%r108, [%rd86];
	ld.global.u32 	%r109, [%rd87];
	mul.wide.s32 	%rd88, %r105, 20;
	add.s64 	%rd89, %rd12, %rd88;
	st.global.u32 	[%rd89], %r106;
	st.global.u32 	[%rd89+4], %r107;
	st.global.f32 	[%rd89+8], %f15;
	st.global.u32 	[%rd89+12], %r108;
	st.global.u32 	[%rd89+16], %r109;
	bra.uni 	$L__BB9_54;
$L__BB9_13:
	setp.lt.s32 	%p11, %r37, 1;
	@%p11 bra 	$L__BB9_54;
	mov.u32 	%r8, %tid.x;
	and.b32  	%r9, %r37, 7;
	setp.lt.u32 	%p12, %r37, 8;
	mov.b32 	%r187, 0;
	@%p12 bra 	$L__BB9_33;
	and.b32  	%r187, %r37, 2147483640;
	mov.b32 	%r186, 0;
$L__BB9_16:
	.pragma "nounroll";
	shl.b32 	%r112, %r186, 7;
	add.s32 	%r16, %r112, %r8;
	setp.ge.s32 	%p13, %r16, %r2;
	@%p13 bra 	$L__BB9_18;
	mul.wide.u32 	%rd90, %r16, 4;
	add.s64 	%rd91, %rd7, %rd90;
	add.s64 	%rd92, %rd8, %rd90;
	add.s64 	%rd93, %rd9, %rd90;
	add.s64 	%rd94, %rd10, %rd90;
	add.s64 	%rd95, %rd11, %rd90;
	ld.global.u32 	%r113, [%rd91];
	ld.global.u32 	%r114, [%rd92];
	ld.global.f32 	%f16, [%rd93];
	ld.global.u32 	%r115, [%rd94];
	ld.global.u32 	%r116, [%rd95];
	mul.wide.u32 	%rd96, %r16, 20;
	add.s64 	%rd97, %rd12, %rd96;
	st.global.u32 	[%rd97], %r113;
	st.global.u32 	[%rd97+4], %r114;
	st.global.f32 	[%rd97+8], %f16;
	st.global.u32 	[%rd97+12], %r115;
	st.global.u32 	[%rd97+16], %r116;
$L__BB9_18:
	add.s32 	%r117, %r16, 128;
	setp.ge.s32 	%p14, %r117, %r2;
	mul.wide.s32 	%rd98, %r117, 4;
	add.s64 	%rd28, %rd7, %rd98;
	add.s64 	%rd29, %rd8, %rd98;
	add.s64 	%rd30, %rd9, %rd98;
	add.s64 	%rd31, %rd10, %rd98;
	add.s64 	%rd32, %rd11, %rd98;
	mul.wide.s32 	%rd99, %r117, 20;
	add.s64 	%rd33, %rd12, %rd99;
	@%p14 bra 	$L__BB9_20;
	ld.global.u32 	%r118, [%rd28];
	ld.global.u32 	%r119, [%rd29];
	ld.global.f32 	%f17, [%rd30];
	ld.global.u32 	%r120, [%rd31];
	ld.global.u32 	%r121, [%rd32];
	st.global.u32 	[%rd33], %r118;
	st.global.u32 	[%rd33+4], %r119;
	st.global.f32 	[%rd33+8], %f17;
	st.global.u32 	[%rd33+12], %r120;
	st.global.u32 	[%rd33+16], %r121;
$L__BB9_20:
	add.s32 	%r122, %r16, 256;
	setp.ge.s32 	%p15, %r122, %r2;
	@%p15 bra 	$L__BB9_22;
	ld.global.u32 	%r123, [%rd28+512];
	ld.global.u32 	%r124, [%rd29+512];
	ld.global.f32 	%f18, [%rd30+512];
	ld.global.u32 	%r125, [%rd31+512];
	ld.global.u32 	%r126, [%rd32+512];
	st.global.u32 	[%rd33+2560], %r123;
	st.global.u32 	[%rd33+2564], %r124;
	st.global.f32 	[%rd33+2568], %f18;
	st.global.u32 	[%rd33+2572], %r125;
	st.global.u32 	[%rd33+2576], %r126;
$L__BB9_22:
	add.s32 	%r127, %r16, 384;
	setp.ge.s32 	%p16, %r127, %r2;
	@%p16 bra 	$L__BB9_24;
	ld.global.u32 	%r128, [%rd28+1024];
	ld.global.u32 	%r129, [%rd29+1024];
	ld.global.f32 	%f19, [%rd30+1024];
	ld.global.u32 	%r130, [%rd31+1024];
	ld.global.u32 	%r131, [%rd32+1024];
	st.global.u32 	[%rd33+5120], %r128;
	st.global.u32 	[%rd33+5124], %r129;
	st.global.f32 	[%rd33+5128], %f19;
	st.global.u32 	[%rd33+5132], %r130;
	st.global.u32 	[%rd33+5136], %r131;
$L__BB9_24:
	add.s32 	%r132, %r16, 512;
	setp.ge.s32 	%p17, %r132, %r2;
	@%p17 bra 	$L__BB9_26;
	ld.global.u32 	%r133, [%rd28+1536];
	ld.global.u32 	%r134, [%rd29+1536];
	ld.global.f32 	%f20, [%rd30+1536];
	ld.global.u32 	%r135, [%rd31+1536];
	ld.global.u32 	%r136, [%rd32+1536];
	st.global.u32 	[%rd33+7680], %r133;
	st.global.u32 	[%rd33+7684], %r134;
	st.global.f32 	[%rd33+7688], %f20;
	st.global.u32 	[%rd33+7692], %r135;
	st.global.u32 	[%rd33+7696], %r136;
$L__BB9_26:
	add.s32 	%r137, %r16, 640;
	setp.ge.s32 	%p18, %r137, %r2;
	@%p18 bra 	$L__BB9_28;
	ld.global.u32 	%r138, [%rd28+2048];
	ld.global.u32 	%r139, [%rd29+2048];
	ld.global.f32 	%f21, [%rd30+2048];
	ld.global.u32 	%r140, [%rd31+2048];
	ld.global.u32 	%r141, [%rd32+2048];
	st.global.u32 	[%rd33+10240], %r138;
	st.global.u32 	[%rd33+10244], %r139;
	st.global.f32 	[%rd33+10248], %f21;
	st.global.u32 	[%rd33+10252], %r140;
	st.global.u32 	[%rd33+10256], %r141;
$L__BB9_28:
	add.s32 	%r142, %r16, 768;
	setp.ge.s32 	%p19, %r142, %r2;
	@%p19 bra 	$L__BB9_30;
	ld.global.u32 	%r143, [%rd28+2560];
	ld.global.u32 	%r144, [%rd29+2560];
	ld.global.f32 	%f22, [%rd30+2560];
	ld.global.u32 	%r145, [%rd31+2560];
	ld.global.u32 	%r146, [%rd32+2560];
	st.global.u32 	[%rd33+12800], %r143;
	st.global.u32 	[%rd33+12804], %r144;
	st.global.f32 	[%rd33+12808], %f22;
	st.global.u32 	[%rd33+12812], %r145;
	st.global.u32 	[%rd33+12816], %r146;
$L__BB9_30:
	add.s32 	%r147, %r16, 896;
	setp.ge.s32 	%p20, %r147, %r2;
	@%p20 bra 	$L__BB9_32;
	ld.global.u32 	%r148, [%rd28+3072];
	ld.global.u32 	%r149, [%rd29+3072];
	ld.global.f32 	%f23, [%rd30+3072];
	ld.global.u32 	%r150, [%rd31+3072];
	ld.global.u32 	%r151, [%rd32+3072];
	st.global.u32 	[%rd33+15360], %r148;
	st.global.u32 	[%rd33+15364], %r149;
	st.global.f32 	[%rd33+15368], %f23;
	st.global.u32 	[%rd33+15372], %r150;
	st.global.u32 	[%rd33+15376], %r151;
$L__BB9_32:
	add.s32 	%r186, %r186, 8;
	setp.ne.s32 	%p21, %r186, %r187;
	@%p21 bra 	$L__BB9_16;
$L__BB9_33:
	setp.eq.s32 	%p22, %r9, 0;
	@%p22 bra 	$L__BB9_54;
	and.b32  	%r19, %r37, 3;
	setp.lt.u32 	%p23, %r9, 4;
	@%p23 bra 	$L__BB9_44;
	shl.b32 	%r152, %r187, 7;
	add.s32 	%r20, %r152, %r8;
	setp.ge.s32 	%p24, %r20, %r2;
	@%p24 bra 	$L__BB9_37;
	mul.wide.s32 	%rd100, %r20, 4;
	add.s64 	%rd101, %rd7, %rd100;
	add.s64 	%rd102, %rd8, %rd100;
	add.s64 	%rd103, %rd9, %rd100;
	add.s64 	%rd104, %rd10, %rd100;
	add.s64 	%rd105, %rd11, %rd100;
	ld.global.u32 	%r153, [%rd101];
	ld.global.u32 	%r154, [%rd102];
	ld.global.f32 	%f24, [%rd103];
	ld.global.u32 	%r155, [%rd104];
	ld.global.u32 	%r156, [%rd105];
	mul.wide.s32 	%rd106, %r20, 20;
	add.s64 	%rd107, %rd12, %rd106;
	st.global.u32 	[%rd107], %r153;
	st.global.u32 	[%rd107+4], %r154;
	st.global.f32 	[%rd107+8], %f24;
	st.global.u32 	[%rd107+12], %r155;
	st.global.u32 	[%rd107+16], %r156;
$L__BB9_37:
	add.s32 	%r21, %r20, 128;
	setp.ge.s32 	%p25, %r21, %r2;
	@%p25 bra 	$L__BB9_39;
	mul.wide.s32 	%rd108, %r21, 4;
	add.s64 	%rd109, %rd7, %rd108;
	add.s64 	%rd110, %rd8, %rd108;
	add.s64 	%rd111, %rd9, %rd108;
	add.s64 	%rd112, %rd10, %rd108;
	add.s64 	%rd113, %rd11, %rd108;
	ld.global.u32 	%r157, [%rd109];
	ld.global.u32 	%r158, [%rd110];
	ld.global.f32 	%f25, [%rd111];
	ld.global.u32 	%r159, [%rd112];
	ld.global.u32 	%r160, [%rd113];
	mul.wide.s32 	%rd114, %r21, 20;
	add.s64 	%rd115, %rd12, %rd114;
	st.global.u32 	[%rd115], %r157;
	st.global.u32 	[%rd115+4], %r158;
	st.global.f32 	[%rd115+8], %f25;
	st.global.u32 	[%rd115+12], %r159;
	st.global.u32 	[%rd115+16], %r160;
$L__BB9_39:
	add.s32 	%r22, %r20, 256;
	setp.ge.s32 	%p26, %r22, %r2;
	@%p26 bra 	$L__BB9_41;
	mul.wide.s32 	%rd116, %r22, 4;
	add.s64 	%rd117, %rd7, %rd116;
	add.s64 	%rd118, %rd8, %rd116;
	add.s64 	%rd119, %rd9, %rd116;
	add.s64 	%rd120, %rd10, %rd116;
	add.s64 	%rd121, %rd11, %rd116;
	ld.global.u32 	%r161, [%rd117];
	ld.global.u32 	%r162, [%rd118];
	ld.global.f32 	%f26, [%rd119];
	ld.global.u32 	%r163, [%rd120];
	ld.global.u32 	%r164, [%rd121];
	mul.wide.s32 	%rd122, %r22, 20;
	add.s64 	%rd123, %rd12, %rd122;
	st.global.u32 	[%rd123], %r161;
	st.global.u32 	[%rd123+4], %r162;
	st.global.f32 	[%rd123+8], %f26;
	st.global.u32 	[%rd123+12], %r163;
	st.global.u32 	[%rd123+16], %r164;
$L__BB9_41:
	add.s32 	%r23, %r20, 384;
	setp.ge.s32 	%p27, %r23, %r2;
	@%p27 bra 	$L__BB9_43;
	mul.wide.s32 	%rd124, %r23, 4;
	add.s64 	%rd125, %rd7, %rd124;
	add.s64 	%rd126, %rd8, %rd124;
	add.s64 	%rd127, %rd9, %rd124;
	add.s64 	%rd128, %rd10, %rd124;
	add.s64 	%rd129, %rd11, %rd124;
	ld.global.u32 	%r165, [%rd125];
	ld.global.u32 	%r166, [%rd126];
	ld.global.f32 	%f27, [%rd127];
	ld.global.u32 	%r167, [%rd128];
	ld.global.u32 	%r168, [%rd129];
	mul.wide.s32 	%rd130, %r23, 20;
	add.s64 	%rd131, %rd12, %rd130;
	st.global.u32 	[%rd131], %r165;
	st.global.u32 	[%rd131+4], %r166;
	st.global.f32 	[%rd131+8], %f27;
	st.global.u32 	[%rd131+12], %r167;
	st.global.u32 	[%rd131+16], %r168;
$L__BB9_43:
	add.s32 	%r187, %r187, 4;
$L__BB9_44:
	setp.eq.s32 	%p28, %r19, 0;
	@%p28 bra 	$L__BB9_54;
	setp.eq.s32 	%p29, %r19, 1;
	@%p29 bra 	$L__BB9_51;
	shl.b32 	%r169, %r187, 7;
	add.s32 	%r26, %r169, %r8;
	setp.ge.s32 	%p30, %r26, %r2;
	@%p30 bra 	$L__BB9_48;
	mul.wide.s32 	%rd132, %r26, 4;
	add.s64 	%rd133, %rd7, %rd132;
	add.s64 	%rd134, %rd8, %rd132;
	add.s64 	%rd135, %rd9, %rd132;
	add.s64 	%rd136, %rd10, %rd132;
	add.s64 	%rd137, %rd11, %rd132;
	ld.global.u32 	%r170, [%rd133];
	ld.global.u32 	%r171, [%rd134];
	ld.global.f32 	%f28, [%rd135];
	ld.global.u32 	%r172, [%rd136];
	ld.global.u32 	%r173, [%rd137];
	mul.wide.s32 	%rd138, %r26, 20;
	add.s64 	%rd139, %rd12, %rd138;
	st.global.u32 	[%rd139], %r170;
	st.global.u32 	[%rd139+4], %r171;
	st.global.f32 	[%rd139+8], %f28;
	st.global.u32 	[%rd139+12], %r172;
	st.global.u32 	[%rd139+16], %r173;
$L__BB9_48:
	add.s32 	%r27, %r26, 128;
	setp.ge.s32 	%p31, %r27, %r2;
	@%p31 bra 	$L__BB9_50;
	mul.wide.s32 	%rd140, %r27, 4;
	add.s64 	%rd141, %rd7, %rd140;
	add.s64 	%rd142, %rd8, %rd140;
	add.s64 	%rd143, %rd9, %rd140;
	add.s64 	%rd144, %rd10, %rd140;
	add.s64 	%rd145, %rd11, %rd140;
	ld.global.u32 	%r174, [%rd141];
	ld.global.u32 	%r175, [%rd142];
	ld.global.f32 	%f29, [%rd143];
	ld.global.u32 	%r176, [%rd144];
	ld.global.u32 	%r177, [%rd145];
	mul.wide.s32 	%rd146, %r27, 20;
	add.s64 	%rd147, %rd12, %rd146;
	st.global.u32 	[%rd147], %r174;
	st.global.u32 	[%rd147+4], %r175;
	st.global.f32 	[%rd147+8], %f29;
	st.global.u32 	[%rd147+12], %r176;
	st.global.u32 	[%rd147+16], %r177;
$L__BB9_50:
	add.s32 	%r187, %r187, 2;
$L__BB9_51:
	and.b32  	%r178, %r37, 1;
	setp.eq.b32 	%p32, %r178, 1;
	not.pred 	%p33, %p32;
	@%p33 bra 	$L__BB9_54;
	shl.b32 	%r179, %r187, 7;
	add.s32 	%r30, %r179, %r8;
	setp.ge.s32 	%p34, %r30, %r2;
	@%p34 bra 	$L__BB9_54;
	mul.wide.s32 	%rd148, %r30, 4;
	add.s64 	%rd149, %rd7, %rd148;
	add.s64 	%rd150, %rd8, %rd148;
	add.s64 	%rd151, %rd9, %rd148;
	add.s64 	%rd152, %rd10, %rd148;
	add.s64 	%rd153, %rd11, %rd148;
	ld.global.u32 	%r180, [%rd149];
	ld.global.u32 	%r181, [%rd150];
	ld.global.f32 	%f30, [%rd151];
	ld.global.u32 	%r182, [%rd152];
	ld.global.u32 	%r183, [%rd153];
	mul.wide.s32 	%rd154, %r30, 20;
	add.s64 	%rd155, %rd12, %rd154;
	st.global.u32 	[%rd155], %r180;
	st.global.u32 	[%rd155+4], %r181;
	st.global.f32 	[%rd155+8], %f30;
	st.global.u32 	[%rd155+12], %r182;
	st.global.u32 	[%rd155+16], %r183;
$L__BB9_54:
	ret;

}
	// .globl	_ZN3cub18CUB_300001_SM_10006detail9transform16transform_kernelINS2_10policy_hubILb1EN4cuda3std3__45tupleIJN6thrust24THRUST_300001_SM_1000_NS12zip_iteratorINS8_IJNSA_10device_ptrIiEESD_NSC_IfEESD_SD_EEEEEEEEE10policy1000ElNS7_10__identityENSA_7pointerINS8_IJiifiiEEENSA_8cuda_cub3tagENSA_11use_defaultESP_EEJSG_EEEvT0_iT1_T2_DpNS2_10kernel_argIT3_EE
.visible .entry _ZN3cub18CUB_300001_SM_10006detail9transform16transform_kernelINS2_10policy_hubILb1EN4cuda3std3__45tupleIJN6thrust24THRUST_300001_SM_1000_NS12zip_iteratorINS8_IJNSA_10device_ptrIiEESD_NSC_IfEESD_SD_EEEEEEEEE10policy1000ElNS7_10__identityENSA_7pointerINS8_IJiifiiEEENSA_8cuda_cub3tagENSA_11use_defaultESP_EEJSG_EEEvT0_iT1_T2_DpNS2_10kernel_argIT3_EE(
	.param .u64 _ZN3cub18CUB_300001_SM_10006detail9transform16transform_kernelINS2_10policy_hubILb1EN4cuda3std3__45tupleIJN6thrust24THRUST_300001_SM_1000_NS12zip_iteratorINS8_IJNSA_10device_ptrIiEESD_NSC_IfEESD_SD_EEEEEEEEE10policy1000ElNS7_10__identityENSA_7pointerINS8_IJiifiiEEENSA_8cuda_cub3tagENSA_11use_defaultESP_EEJSG_EEEvT0_iT1_T2_DpNS2_10kernel_argIT3_EE_param_0,
	.param .u32 _ZN3cub18CUB_300001_SM_10006detail9transform16transform_kernelINS2_10policy_hubILb1EN4cuda3std3__45tupleIJN6thrust24THRUST_300001_SM_1000_NS12zip_iteratorINS8_IJNSA_10device_ptrIiEESD_NSC_IfEESD_SD_EEEEEEEEE10policy1000ElNS7_10__identityENSA_7pointerINS8_IJiifiiEEENSA_8cuda_cub3tagENSA_11use_defaultESP_EEJSG_EEEvT0_iT1_T2_DpNS2_10kernel_argIT3_EE_param_1,
	.param .align 1 .b8 _ZN3cub18CUB_300001_SM_10006detail9transform16transform_kernelINS2_10policy_hubILb1EN4cuda3std3__45tupleIJN6thrust24THRUST_300001_SM_1000_NS12zip_iteratorINS8_IJNSA_10device_ptrIiEESD_NSC_IfEESD_SD_EEEEEEEEE10policy1000ElNS7_10__identityENSA_7pointerINS8_IJiifiiEEENSA_8cuda_cub3tagENSA_11use_defaultESP_EEJSG_EEEvT0_iT1_T2_DpNS2_10kernel_argIT3_EE_param_2[1],
	.param .align 8 .b8 _ZN3cub18CUB_300001_SM_10006detail9transform16transform_kernelINS2_10policy_hubILb1EN4cuda3std3__45tupleIJN6thrust24THRUST_300001_SM_1000_NS12zip_iteratorINS8_IJNSA_10device_ptrIiEESD_NSC_IfEESD_SD_EEEEEEEEE10policy1000ElNS7_10__identityENSA_7pointerINS8_IJiifiiEEENSA_8cuda_cub3tagENSA_11use_defaultESP_EEJSG_EEEvT0_iT1_T2_DpNS2_10kernel_argIT3_EE_param_3[8],
	.param .align 8 .b8 _ZN3cub18CUB_300001_SM_10006detail9transform16transform_kernelINS2_10policy_hubILb1EN4cuda3std3__45tupleIJN6thrust24THRUST_300001_SM_1000_NS12zip_iteratorINS8_IJNSA_10device_ptrIiEESD_NSC_IfEESD_SD_EEEEEEEEE10policy1000ElNS7_10__identityENSA_7pointerINS8_IJiifiiEEENSA_8cuda_cub3tagENSA_11use_defaultESP_EEJSG_EEEvT0_iT1_T2_DpNS2_10kernel_argIT3_EE_param_4[40]
)
.maxntid 128
{
	.reg .pred 	%p<35>;
	.reg .b32 	%r<190>;
	.reg .b32 	%f<31>;
	.reg .b64 	%rd<162>;

	ld.param.u64 	%rd40, [_ZN3cub18CUB_300001_SM_10006detail9transform16transform_kernelINS2_10policy_hubILb1EN4cuda3std3__45tupleIJN6thrust24THRUST_300001_SM_1000_NS12zip_iteratorINS8_IJNSA_10device_ptrIiEESD_NSC_IfEESD_SD_EEEEEEEEE10policy1000ElNS7_10__identityENSA_7pointerINS8_IJiifiiEEENSA_8cuda_cub3tagENSA_11use_defaultESP_EEJSG_EEEvT0_iT1_T2_DpNS2_10kernel_argIT3_EE_param_0];
	ld.param.u64 	%rd39, [_ZN3cub18CUB_300001_SM_10006detail9transform16transform_kernelINS2_10policy_hubILb1EN4cuda3std3__45tupleIJN6thrust24THRUST_300001_SM_1000_NS12zip_iteratorINS8_IJNSA_10device_ptrIiEESD_NSC_IfEESD_SD_EEEEEEEEE10policy1000ElNS7_10__identityENSA_7pointerINS8_IJiifiiEEENSA_8cuda_cub3tagENSA_11use_defaultESP_EEJSG_EEEvT0_iT1_T2_DpNS2_10kernel_argIT3_EE_param_4+32];
	ld.param.u64 	%rd38, [_ZN3cub18CUB_300001_SM_10006detail9transform16transform_kernelINS2_10policy_hubILb1EN4cuda3std3__45tupleIJN6thrust24THRUST_300001_SM_1000_NS12zip_iteratorINS8_IJNSA_10device_ptrIiEESD_NSC_IfEESD_SD_EEEEEEEEE10policy1000ElNS7_10__identityENSA_7pointerINS8_IJiifiiEEENSA_8cuda_cub3tagENSA_11use_defaultESP_EEJSG_EEEvT0_iT1_T2_DpNS2_10kernel_argIT3_EE_param_4+24];
	ld.param.u64 	%rd37, [_ZN3cub18CUB_300001_SM_10006detail9transform16transform_kernelINS2_10policy_hubILb1EN4cuda3std3__45tupleIJN6thrust24THRUST_300001_SM_1000_NS12zip_iteratorINS8_IJNSA_10device_ptrIiEESD_NSC_IfEESD_SD_EEEEEEEEE10policy1000ElNS7_10__identityENSA_7pointerINS8_IJiifiiEEENSA_8cuda_cub3tagENSA_11use_defaultESP_EEJSG_EEEvT0_iT1_T2_DpNS2_10kernel_argIT3_EE_param_4+16];
	ld.param.u64 	%rd36, [_ZN3cub18CUB_300001_SM_10006detail9transform16transform_kernelINS2_10policy_hubILb1EN4cuda3std3__45tupleIJN6thrust24THRUST_300001_SM_1000_NS12zip_iteratorINS8_IJNSA_10device_ptrIiEESD_NSC_IfEESD_SD_EEEEEEEEE10policy1000ElNS7_10__identityENSA_7pointerINS8_IJiifiiEEENSA_8cuda_cub3tagENSA_11use_defaultESP_EEJSG_EEEvT0_iT1_T2_DpNS2_10kernel_argIT3_EE_param_4+8];
	ld.param.u64 	%rd35, [_ZN3cub18CUB_300001_SM_10006detail9transform16transform_kernelINS2_10policy_hubILb1EN4cuda3std3__45tupleIJN6thrust24THRUST_300001_SM_1000_NS12zip_iteratorINS8_IJNSA_10device_ptrIiEESD_NSC_IfEESD_SD_EEEEEEEEE10policy1000ElNS7_10__identityENSA_7pointerINS8_IJiifiiEEENSA_8cuda_cub3tagENSA_11use_defaultESP_EEJSG_EEEvT0_iT1_T2_DpNS2_10kernel_argIT3_EE_param_4];
	ld.param.u64 	%rd41, [_ZN3cub18CUB_300001_SM_10006detail9transform16transform_kernelINS2_10policy_hubILb1EN4cuda3std3__45tupleIJN6thrust24THRUST_300001_SM_1000_NS12zip_iteratorINS8_IJNSA_10device_ptrIiEESD_NSC_IfEESD_SD_EEEEEEEEE10policy1000ElNS7_10__identityENSA_7pointerINS8_IJiifiiEEENSA_8cuda_cub3tagENSA_11use_defaultESP_EEJSG_EEEvT0_iT1_T2_DpNS2_10kernel_argIT3_EE_param_3];
	ld.param.u32 	%r36, [_ZN3cub18CUB_300001_SM_10006detail9transform16transform_kernelINS2_10policy_hubILb1EN4cuda3std3__45tupleIJN6thrust24THRUST_300001_SM_1000_NS12zip_iteratorINS8_IJNSA_10device_ptrIiEESD_NSC_IfEESD_SD_EEEEEEEEE10policy1000ElNS7_10__identityENSA_7pointerINS8_IJiifiiEEENSA_8cuda_cub3tagENSA_11use_defaultESP_EEJSG_EEEvT0_iT1_T2_DpNS2_10kernel_argIT3_EE_param_1];
	cvta.to.global.u64 	%rd1, %rd41;
	cvta.to.global.u64 	%rd2, %rd35;
	cvta.to.global.u64 	%rd3, %rd36;
	cvta.to.global.u64 	%rd4, %rd37;
	cvta.to.global.u64 	%rd5, %rd38;
	cvta.to.global.u64 	%rd6, %rd39;
	shl.b32 	%r37, %r36, 7;
	mov.u32 	%r38, %ctaid.x;
	cvt.u64.u32 	%rd42, %r38;
	cvt.s64.s32 	%rd43, %r37;
	mul.lo.s64 	%rd7, %rd43, %rd42;
	sub.s64 	%rd44, %rd40, %rd7;
	min.s64 	%rd45, %rd44, %rd43;
	cvt.u32.u64 	%r1, %rd45;
	shl.b64 	%rd160, %rd7, 2;
	add.s64 	%rd8, %rd2, %rd160;
	add.s64 	%rd9, %rd3, %rd160;
	add.s64 	%rd10, %rd4, %rd160;
	add.s64 	%rd11, %rd5, %rd160;
	add.s64 	%rd12, %rd6, %rd160;
	mad.lo.s64 	%rd13, %rd7, 20, %rd1;
	setp.eq.s32 	%p1, %r37, %r1;
	@%p1 bra 	$L__BB10_42;
	setp.lt.s32 	%p2, %r36, 1;
	@%p2 bra 	$L__BB10_54;
	mov.u32 	%r2, %tid.x;
	and.b32  	%r3, %r36, 7;
	setp.lt.u32 	%p3, %r36, 8;
	mov.b32 	%r187, 0;
	@%p3 bra 	$L__BB10_21;
	and.b32  	%r187, %r36, 2147483640;
	mov.b32 	%r183, 0;
$L__BB10_4:
	.pragma "nounroll";
	shl.b32 	%r41, %r183, 7;
	add.s32 	%r15, %r41, %r2;
	setp.ge.s32 	%p4, %r15, %r1;
	@%p4 bra 	$L__BB10_6;
	mul.wide.u32 	%rd47, %r15, 4;
	add.s64 	%rd48, %rd8, %rd47;
	add.s64 	%rd49, %rd9, %rd47;
	add.s64 	%rd50, %rd10, %rd47;
	add.s64 	%rd51, %rd11, %rd47;
	add.s64 	%rd52, %rd12, %rd47;
	ld.global.u32 	%r42, [%rd48];
	ld.global.u32 	%r43, [%rd49];
	ld.global.f32 	%f1, [%rd50];
	ld.global.u32 	%r44, [%rd51];
	ld.global.u32 	%r45, [%rd52];
	mul.wide.u32 	%rd53, %r15, 20;
	add.s64 	%rd54, %rd13, %rd53;
	st.global.u32 	[%rd54], %r42;
	st.global.u32 	[%rd54+4], %r43;
	st.global.f32 	[%rd54+8], %f1;
	st.global.u32 	[%rd54+12], %r44;
	st.global.u32 	[%rd54+16], %r45;
$L__BB10_6:
	add.s32 	%r46, %r15, 128;
	setp.ge.s32 	%p5, %r46, %r1;
	mul.wide.s32 	%rd55, %r46, 4;
	add.s64 	%rd29, %rd8, %rd55;
	add.s64 	%rd30, %rd9, %rd55;
	add.s64 	%rd31, %rd10, %rd55;
	add.s64 	%rd32, %rd11, %rd55;
	add.s64 	%rd33, %rd12, %rd55;
	mul.wide.s32 	%rd56, %r46, 20;
	add.s64 	%rd34, %rd13, %rd56;
	@%p5 bra 	$L__BB10_8;
	ld.global.u32 	%r47, [%rd29];
	ld.global.u32 	%r48, [%rd30];
	ld.global.f32 	%f2, [%rd31];
	ld.global.u32 	%r49, [%rd32];
	ld.global.u32 	%r50, [%rd33];
	st.global.u32 	[%rd34], %r47;
	st.global.u32 	[%rd34+4], %r48;
	st.global.f32 	[%rd34+8], %f2;
	st.global.u32 	[%rd34+12], %r49;
	st.global.u32 	[%rd34+16], %r50;
$L__BB10_8:
	add.s32 	%r51, %r15, 256;
	setp.ge.s32 	%p6, %r51, %r1;
	@%p6 bra 	$L__BB10_10;
	ld.global.u32 	%r52, [%rd29+512];
	ld.global.u32 	%r53, [%rd30+512];
	ld.global.f32 	%f3, [%rd31+512];
	ld.global.u32 	%r54, [%rd32+512];
	ld.global.u32 	%r55, [%rd33+512];
	st.global.u32 	[%rd34+2560], %r52;
	st.global.u32 	[%rd34+2564], %r53;
	st.global.f32 	[%rd34+2568], %f3;
	st.global.u32 	[%rd34+2572], %r54;
	st.global.u32 	[%rd34+2576], %r55;
$L__BB10_10:
	add.s32 	%r56, %r15, 384;
	setp.ge.s32 	%p7, %r56, %r1;
	@%p7 bra 	$L__BB10_12;
	ld.global.u32 	%r57, [%rd29+1024];
	ld.global.u32 	%r58, [%rd30+1024];
	ld.global.f32 	%f4, [%rd31+1024];
	ld.global.u32 	%r59, [%rd32+1024];
	ld.global.u32 	%r60, [%rd33+1024];
	st.global.u32 	[%rd34+5120], %r57;
	st.global.u32 	[%rd34+5124], %r58;
	st.global.f32 	[%rd34+5128], %f4;
	st.global.u32 	[%rd34+5132], %r59;
	st.global.u32 	[%rd34+5136], %r60;
$L__BB10_12:
	add.s32 	%r61, %r15, 512;
	setp.ge.s32 	%p8, %r61, %r1;
	@%p8 bra 	$L__BB10_14;
	ld.global.u32 	%r62, [%rd29+1536];
	ld.global.u32 	%r63, [%rd30+1536];
	ld.global.f32 	%f5, [%rd31+1536];
	ld.global.u32 	%r64, [%rd32+1536];
	ld.global.u32 	%r65, [%rd33+1536];
	st.global.u32 	[%rd34+7680], %r62;
	st.global.u32 	[%rd34+7684], %r63;
	st.global.f32 	[%rd34+7688], %f5;
	st.global.u32 	[%rd34+7692], %r64;
	st.global.u32 	[%rd34+7696], %r65;
$L__BB10_14:
	add.s32 	%r66, %r15, 640;
	setp.ge.s32 	%p9, %r66, %r1;
	@%p9 bra 	$L__BB10_16;
	ld.global.u32 	%r67, [%rd29+2048];
	ld.global.u32 	%r68, [%rd30+2048];
	ld.global.f32 	%f6, [%rd31+2048];
	ld.global.u32 	%r69, [%rd32+2048];
	ld.global.u32 	%r70, [%rd33+2048];
	st.global.u32 	[%rd34+10240], %r67;
	st.global.u32 	[%rd34+10244], %r68;
	st.global.f32 	[%rd34+10248], %f6;
	st.global.u32 	[%rd34+10252], %r69;
	st.global.u32 	[%rd34+10256], %r70;
$L__BB10_16:
	add.s32 	%r71, %r15, 768;
	setp.ge.s32 	%p10, %r71, %r1;
	@%p10 bra 	$L__BB10_18;
	ld.global.u32 	%r72, [%rd29+2560];
	ld.global.u32 	%r73, [%rd30+2560];
	ld.global.f32 	%f7, [%rd31+2560];
	ld.global.u32 	%r74, [%rd32+2560];
	ld.global.u32 	%r75, [%rd33+2560];
	st.global.u32 	[%rd34+12800], %r72;
	st.global.u32 	[%rd34+12804], %r73;
	st.global.f32 	[%rd34+12808], %f7;
	st.global.u32 	[%rd34+12812], %r74;
	st.global.u32 	[%rd34+12816], %r75;
$L__BB10_18:
	add.s32 	%r76, %r15, 896;
	setp.ge.s32 	%p11, %r76, %r1;
	@%p11 bra 	$L__BB10_20;
	ld.global.u32 	%r77, [%rd29+3072];
	ld.global.u32 	%r78, [%rd30+3072];
	ld.global.f32 	%f8, [%rd31+3072];
	ld.global.u32 	%r79, [%rd32+3072];
	ld.global.u32 	%r80, [%rd33+3072];
	st.global.u32 	[%rd34+15360], %r77;
	st.global.u32 	[%rd34+15364], %r78;
	st.global.f32 	[%rd34+15368], %f8;
	st.global.u32 	[%rd34+15372], %r79;
	st.global.u32 	[%rd34+15376], %r80;
$L__BB10_20:
	add.s32 	%r183, %r183, 8;
	setp.eq.s32 	%p12, %r183, %r187;
	@%p12 bra 	$L__BB10_21;
	bra.uni 	$L__BB10_4;
$L__BB10_21:
	setp.eq.s32 	%p13, %r3, 0;
	@%p13 bra 	$L__BB10_54;
	and.b32  	%r24, %r36, 3;
	setp.lt.u32 	%p14, %r3, 4;
	@%p14 bra 	$L__BB10_32;
	shl.b32 	%r81, %r187, 7;
	add.s32 	%r25, %r81, %r2;
	setp.ge.s32 	%p15, %r25, %r1;
	@%p15 bra 	$L__BB10_25;
	mul.wide.s32 	%rd57, %r25, 4;
	add.s64 	%rd58, %rd8, %rd57;
	add.s64 	%rd59, %rd9, %rd57;
	add.s64 	%rd60, %rd10, %rd57;
	add.s64 	%rd61, %rd11, %rd57;
	add.s64 	%rd62, %rd12, %rd57;
	ld.global.u32 	%r82, [%rd58];
	ld.global.u32 	%r83, [%rd59];
	ld.global.f32 	%f9, [%rd60];
	ld.global.u32 	%r84, [%rd61];
	ld.global.u32 	%r85, [%rd62];
	mul.wide.s32 	%rd63, %r25, 20;
	add.s64 	%rd64, %rd13, %rd63;
	st.global.u32 	[%rd64], %r82;
	st.global.u32 	[%rd64+4], %r83;
	st.global.f32 	[%rd64+8], %f9;
	st.global.u32 	[%rd64+12], %r84;
	st.global.u32 	[%rd64+16], %r85;
$L__BB10_25:
	add.s32 	%r26, %r25, 128;
	setp.ge.s32 	%p16, %r26, %r1;
	@%p16 bra 	$L__BB10_27;
	mul.wide.s32 	%rd65, %r26, 4;
	add.s64 	%rd66, %rd8, %rd65;
	add.s64 	%rd67, %rd9, %rd65;
	add.s64 	%rd68, %rd10, %rd65;
	add.s64 	%rd69, %rd11, %rd65;
	add.s64 	%rd70, %rd12, %rd65;
	ld.global.u32 	%r86, [%rd66];
	ld.global.u32 	%r87, [%rd67];
	ld.global.f32 	%f10, [%rd68];
	ld.global.u32 	%r88, [%rd69];
	ld.global.u32 	%r89, [%rd70];
	mul.wide.s32 	%rd71, %r26, 20;
	add.s64 	%rd72, %rd13, %rd71;
	st.global.u32 	[%rd72], %r86;
	st.global.u32 	[%rd72+4], %r87;
	st.global.f32 	[%rd72+8], %f10;
	st.global.u32 	[%rd72+12], %r88;
	st.global.u32 	[%rd72+16], %r89;
$L__BB10_27:
	add.s32 	%r27, %r25, 256;
	setp.ge.s32 	%p17, %r27, %r1;
	@%p17 bra 	$L__BB10_29;
	mul.wide.s32 	%rd73, %r27, 4;
	add.s64 	%rd74, %rd8, %rd73;
	add.s64 	%rd75, %rd9, %rd73;
	add.s64 	%rd76, %rd10, %rd73;
	add.s64 	%rd77, %rd11, %rd73;
	add.s64 	%rd78, %rd12, %rd73;
	ld.global.u32 	%r90, [%rd74];
	ld.global.u32 	%r91, [%rd75];
	ld.global.f32 	%f11, [%rd76];
	ld.global.u32 	%r92, [%rd77];
	ld.global.u32 	%r93, [%rd78];
	mul.wide.s32 	%rd79, %r27, 20;
	add.s64 	%rd80, %rd13, %rd79;
	st.global.u32 	[%rd80], %r90;
	st.global.u32 	[%rd80+4], %r91;
	st.global.f32 	[%rd80+8], %f11;
	st.global.u32 	[%rd80+12], %r92;
	st.global.u32 	[%rd80+16], %r93;
$L__BB10_29:
	add.s32 	%r28, %r25, 384;
	setp.ge.s32 	%p18, %r28, %r1;
	@%p18 bra 	$L__BB10_31;
	mul.wide.s32 	%rd81, %r28, 4;
	add.s64 	%rd82, %rd8, %rd81;
	add.s64 	%rd83, %rd9, %rd81;
	add.s64 	%rd84, %rd10, %rd81;
	add.s64 	%rd85, %rd11, %rd81;
	add.s64 	%rd86, %rd12, %rd81;
	ld.global.u32 	%r94, [%rd82];
	ld.global.u32 	%r95, [%rd83];
	ld.global.f32 	%f12, [%rd84];
	ld.global.u32 	%r96, [%rd85];
	ld.global.u32 	%r97, [%rd86];
	mul.wide.s32 	%rd87, %r28, 20;
	add.s64 	%rd88, %rd13, %rd87;
	st.global.u32 	[%rd88], %r94;
	st.global.u32 	[%rd88+4], %r95;
	st.global.f32 	[%rd88+8], %f12;
	st.global.u32 	[%rd88+12], %r96;
	st.global.u32 	[%rd88+16], %r97;
$L__BB10_31:
	add.s32 	%r187, %r187, 4;
$L__BB10_32:
	setp.eq.s32 	%p19, %r24, 0;
	@%p19 bra 	$L__BB10_54;
	setp.eq.s32 	%p20, %r24, 1;
	@%p20 bra 	$L__BB10_39;
	shl.b32 	%r98, %r187, 7;
	add.s32 	%r31, %r98, %r2;
	setp.ge.s32 	%p21, %r31, %r1;
	@%p21 bra 	$L__BB10_36;
	mul.wide.s32 	%rd89, %r31, 4;
	add.s64 	%rd90, %rd8, %rd89;
	add.s64 	%rd91, %rd9, %rd89;
	add.s64 	%rd92, %rd10, %rd89;
	add.s64 	%rd93, %rd11, %rd89;
	add.s64 	%rd94, %rd12, %rd89;
	ld.global.u32 	%r99, [%rd90];
	ld.global.u32 	%r100, [%rd91];
	ld.global.f32 	%f13, [%rd92];
	ld.global.u32 	%r101, [%rd93];
	ld.global.u32 	%r102, [%rd94];
	mul.wide.s32 	%rd95, %r31, 20;
	add.s64 	%rd96, %rd13, %rd95;
	st.global.u32 	[%rd96], %r99;
	st.global.u32 	[%rd96+4], %r100;
	st.global.f32 	[%rd96+8], %f13;
	st.global.u32 	[%rd96+12], %r101;
	st.global.u32 	[%rd96+16], %r102;
$L__BB10_36:
	add.s32 	%r32, %r31, 128;
	setp.ge.s32 	%p22, %r32, %r1;
	@%p22 bra 	$L__BB10_38;
	mul.wide.s32 	%rd97, %r32, 4;
	add.s64 	%rd98, %rd8, %rd97;
	add.s64 	%rd99, %rd9, %rd97;
	add.s64 	%rd100, %rd10, %rd97;
	add.s64 	%rd101, %rd11, %rd97;
	add.s64 	%rd102, %rd12, %rd97;
	ld.global.u32 	%r103, [%rd98];
	ld.global.u32 	%r104, [%rd99];
	ld.global.f32 	%f14, [%rd100];
	ld.global.u32 	%r105, [%rd101];
	ld.global.u32 	%r106, [%rd102];
	mul.wide.s32 	%rd103, %r32, 20;
	add.s64 	%rd104, %rd13, %rd103;
	st.global.u32 	[%rd104], %r103;
	st.global.u32 	[%rd104+4], %r104;
	st.global.f32 	[%rd104+8], %f14;
	st.global.u32 	[%rd104+12], %r105;
	st.global.u32 	[%rd104+16], %r106;
$L__BB10_38:
	add.s32 	%r187, %r187, 2;
$L__BB10_39:
	and.b32  	%r107, %r36, 1;
	setp.eq.b32 	%p23, %r107, 1;
	not.pred 	%p24, %p23;
	@%p24 bra 	$L__BB10_54;
	shl.b32 	%r108, %r187, 7;
	add.s32 	%r35, %r108, %r2;
	setp.ge.s32 	%p25, %r35, %r1;
	@%p25 bra 	$L__BB10_54;
	mul.wide.s32 	%rd105, %r35, 4;
	add.s64 	%rd106, %rd8, %rd105;
	add.s64 	%rd107, %rd9, %rd105;
	add.s64 	%rd108, %rd10, %rd105;
	add.s64 	%rd109, %rd11, %rd105;
	add.s64 	%rd110, %rd12, %rd105;
	ld.global.u32 	%r109, [%rd106];
	ld.global.u32 	%r110, [%rd107];
	ld.global.f32 	%f15, [%rd108];
	ld.global.u32 	%r111, [%rd109];
	ld.global.u32 	%r112, [%rd110];
	mul.wide.s32 	%rd111, %r35, 20;
	add.s64 	%rd112, %rd13, %rd111;
	st.global.u32 	[%rd112], %r109;
	st.global.u32 	[%rd112+4], %r110;
	st.global.f32 	[%rd112+8], %f15;
	st.global.u32 	[%rd112+12], %r111;
	st.global.u32 	[%rd112+16], %r112;
	bra.uni 	$L__BB10_54;
$L__BB10_42:
	setp.lt.s32 	%p26, %r36, 1;
	@%p26 bra 	$L__BB10_54;
	mov.u32 	%r5, %tid.x;
	and.b32  	%r6, %r36, 7;
	setp.lt.u32 	%p27, %r36, 8;
	mov.b32 	%r185, 0;
	@%p27 bra 	$L__BB10_46;
	and.b32  	%r185, %r36, 2147483640;
	neg.s32 	%r182, %r185;
	mul.wide.u32 	%rd113, %r5, 20;
	add.s64 	%rd115, %rd13, %rd113;
	add.s64 	%rd161, %rd115, 16;
	mul.wide.u32 	%rd116, %r5, 4;
	add.s64 	%rd15, %rd6, %rd116;
	add.s64 	%rd17, %rd4, %rd116;
	add.s64 	%rd18, %rd3, %rd116;
	add.s64 	%rd117, %rd160, 1536;
	add.s64 	%rd19, %rd2, %rd117;
	add.s32 	%r181, %r5, 128;
	add.s64 	%rd20, %rd3, %rd117;
	add.s64 	%rd21, %rd4, %rd117;
	add.s64 	%rd22, %rd5, %rd117;
	add.s64 	%rd23, %rd6, %rd117;
	add.s64 	%rd24, %rd13, 7688;
$L__BB10_45:
	.pragma "nounroll";
	mul.wide.s32 	%rd118, %r181, 4;
	add.s64 	%rd119, %rd19, %rd118;
	add.s64 	%rd120, %rd20, %rd118;
	add.s64 	%rd121, %rd21, %rd118;
	add.s64 	%rd122, %rd22, %rd118;
	add.s64 	%rd123, %rd23, %rd118;
	mul.wide.s32 	%rd124, %r181, 20;
	add.s64 	%rd125, %rd24, %rd124;
	cvta.to.global.u64 	%rd126, %rd35;
	mul.wide.u32 	%rd127, %r5, 4;
	add.s64 	%rd128, %rd126, %rd127;
	add.s64 	%rd129, %rd128, %rd160;
	add.s64 	%rd130, %rd18, %rd160;
	add.s64 	%rd131, %rd17, %rd160;
	cvta.to.global.u64 	%rd132, %rd38;
	add.s64 	%rd133, %rd132, %rd127;
	add.s64 	%rd134, %rd133, %rd160;
	add.s64 	%rd135, %rd15, %rd160;
	ld.global.u32 	%r114, [%rd129];
	ld.global.u32 	%r115, [%rd130];
	ld.global.f32 	%f16, [%rd131];
	ld.global.u32 	%r116, [%rd134];
	ld.global.u32 	%r117, [%rd135];
	st.global.u32 	[%rd161+-16], %r114;
	st.global.u32 	[%rd161+-12], %r115;
	st.global.f32 	[%rd161+-8], %f16;
	st.global.u32 	[%rd161+-4], %r116;
	st.global.u32 	[%rd161], %r117;
	ld.global.u32 	%r118, [%rd119+-1536];
	ld.global.u32 	%r119, [%rd120+-1536];
	ld.global.f32 	%f17, [%rd121+-1536];
	ld.global.u32 	%r120, [%rd122+-1536];
	ld.global.u32 	%r121, [%rd123+-1536];
	st.global.u32 	[%rd125+-7688], %r118;
	st.global.u32 	[%rd125+-7684], %r119;
	st.global.f32 	[%rd125+-7680], %f17;
	st.global.u32 	[%rd125+-7676], %r120;
	st.global.u32 	[%rd125+-7672], %r121;
	ld.global.u32 	%r122, [%rd119+-1024];
	ld.global.u32 	%r123, [%rd120+-1024];
	ld.global.f32 	%f18, [%rd121+-1024];
	ld.global.u32 	%r124, [%rd122+-1024];
	ld.global.u32 	%r125, [%rd123+-1024];
	st.global.u32 	[%rd125+-5128], %r122;
	st.global.u32 	[%rd125+-5124], %r123;
	st.global.f32 	[%rd125+-5120], %f18;
	st.global.u32 	[%rd125+-5116], %r124;
	st.global.u32 	[%rd125+-5112], %r125;
	ld.global.u32 	%r126, [%rd119+-512];
	ld.global.u32 	%r127, [%rd120+-512];
	ld.global.f32 	%f19, [%rd121+-512];
	ld.global.u32 	%r128, [%rd122+-512];
	ld.global.u32 	%r129, [%rd123+-512];
	st.global.u32 	[%rd125+-2568], %r126;
	st.global.u32 	[%rd125+-2564], %r127;
	st.global.f32 	[%rd125+-2560], %f19;
	st.global.u32 	[%rd125+-2556], %r128;
	st.global.u32 	[%rd125+-2552], %r129;
	ld.global.u32 	%r130, [%rd119];
	ld.global.u32 	%r131, [%rd120];
	ld.global.f32 	%f20, [%rd121];
	ld.global.u32 	%r132, [%rd122];
	ld.global.u32 	%r133, [%rd123];
	st.global.u32 	[%rd125+-8], %r130;
	st.global.u32 	[%rd125+-4], %r131;
	st.global.f32 	[%rd125], %f20;
	st.global.u32 	[%rd125+4], %r132;
	st.global.u32 	[%rd125+8], %r133;
	ld.global.u32 	%r134, [%rd119+512];
	ld.global.u32 	%r135, [%rd120+512];
	ld.global.f32 	%f21, [%rd121+512];
	ld.global.u32 	%r136, [%rd122+512];
	ld.global.u32 	%r137, [%rd123+512];
	st.global.u32 	[%rd125+2552], %r134;
	st.global.u32 	[%rd125+2556], %r135;
	st.global.f32 	[%rd125+2560], %f21;
	st.global.u32 	[%rd125+2564], %r136;
	st.global.u32 	[%rd125+2568], %r137;
	ld.global.u32 	%r138, [%rd119+1024];
	ld.global.u32 	%r139, [%rd120+1024];
	ld.global.f32 	%f22, [%rd121+1024];
	ld.global.u32 	%r140, [%rd122+1024];
	ld.global.u32 	%r141, [%rd123+1024];
	st.global.u32 	[%rd125+5112], %r138;
	st.global.u32 	[%rd125+5116], %r139;
	st.global.f32 	[%rd125+5120], %f22;
	st.global.u32 	[%rd125+5124], %r140;
	st.global.u32 	[%rd125+5128], %r141;
	ld.global.u32 	%r142, [%rd119+1536];
	ld.global.u32 	%r143, [%rd120+1536];
	ld.global.f32 	%f23, [%rd121+1536];
	ld.global.u32 	%r144, [%rd122+1536];
	ld.global.u32 	%r145, [%rd123+1536];
	st.global.u32 	[%rd125+7672], %r142;
	st.global.u32 	[%rd125+7676], %r143;
	st.global.f32 	[%rd125+7680], %f23;
	st.global.u32 	[%rd125+7684], %r144;
	st.global.u32 	[%rd125+7688], %r145;
	add.s32 	%r182, %r182, 8;
	add.s64 	%rd161, %rd161, 20480;
	add.s64 	%rd160, %rd160, 4096;
	add.s32 	%r181, %r181, 1024;
	setp.eq.s32 	%p28, %r182, 0;
	@%p28 bra 	$L__BB10_46;
	bra.uni 	$L__BB10_45;
$L__BB10_46:
	setp.eq.s32 	%p29, %r6, 0;
	@%p29 bra 	$L__BB10_54;
	and.b32  	%r18, %r36, 3;
	setp.lt.u32 	%p30, %r6, 4;
	@%p30 bra 	$L__BB10_49;
	shl.b32 	%r146, %r185, 7;
	add.s32 	%r147, %r146, %r5;
	mul.wide.s32 	%rd136, %r147, 4;
	add.s64 	%rd137, %rd8, %rd136;
	add.s64 	%rd138, %rd9, %rd136;
	add.s64 	%rd139, %rd10, %rd136;
	add.s64 	%rd140, %rd11, %rd136;
	add.s64 	%rd141, %rd12, %rd136;
	ld.global.u32 	%r148, [%rd137];
	ld.global.u32 	%r149, [%rd138];
	ld.global.f32 	%f24, [%rd139];
	ld.global.u32 	%r150, [%rd140];
	ld.global.u32 	%r151, [%rd141];
	mul.wide.s32 	%rd142, %r147, 20;
	add.s64 	%rd143, %rd13, %rd142;
	st.global.u32 	[%rd143], %r148;
	st.global.u32 	[%rd143+4], %r149;
	st.global.f32 	[%rd143+8], %f24;
	st.global.u32 	[%rd143+12], %r150;
	st.global.u32 	[%rd143+16], %r151;
	ld.global.u32 	%r152, [%rd137+512];
	ld.global.u32 	%r153, [%rd138+512];
	ld.global.f32 	%f25, [%rd139+512];
	ld.global.u32 	%r154, [%rd140+512];
	ld.global.u32 	%r155, [%rd141+512];
	st.global.u32 	[%rd143+2560], %r152;
	st.global.u32 	[%rd143+2564], %r153;
	st.global.f32 	[%rd143+2568], %f25;
	st.global.u32 	[%rd143+2572], %r154;
	st.global.u32 	[%rd143+2576], %r155;
	ld.global.u32 	%r156, [%rd137+1024];
	ld.global.u32 	%r157, [%rd138+1024];
	ld.global.f32 	%f26, [%rd139+1024];
	ld.global.u32 	%r158, [%rd140+1024];
	ld.global.u32 	%r159, [%rd141+1024];
	st.global.u32 	[%rd143+5120], %r156;
	st.global.u32 	[%rd143+5124], %r157;
	st.global.f32 	[%rd143+5128], %f26;
	st.global.u32 	[%rd143+5132], %r158;
	st.global.u32 	[%rd143+5136], %r159;
	ld.global.u32 	%r160, [%rd137+1536];
	ld.global.u32 	%r161, [%rd138+1536];
	ld.global.f32 	%f27, [%rd139+1536];
	ld.global.u32 	%r162, [%rd140+1536];
	ld.global.u32 	%r163, [%rd141+1536];
	st.global.u32 	[%rd143+7680], %r160;
	st.global.u32 	[%rd143+7684], %r161;
	st.global.f32 	[%rd143+7688], %f27;
	st.global.u32 	[%rd143+7692], %r162;
	st.global.u32 	[%rd143+7696], %r163;
	add.s32 	%r185, %r185, 4;
$L__BB10_49:
	setp.eq.s32 	%p31, %r18, 0;
	@%p31 bra 	$L__BB10_54;
	setp.eq.s32 	%p32, %r18, 1;
	@%p32 bra 	$L__BB10_52;
	shl.b32 	%r164, %r185, 7;
	add.s32 	%r165, %r164, %r5;
	mul.wide.s32 	%rd144, %r165, 4;
	add.s64 	%rd145, %rd8, %rd144;
	add.s64 	%rd146, %rd9, %rd144;
	add.s64 	%rd147, %rd10, %rd144;
	add.s64 	%rd148, %rd11, %rd144;
	add.s64 	%rd149, %rd12, %rd144;
	ld.global.u32 	%r166, [%rd145];
	ld.global.u32 	%r167, [%rd146];
	ld.global.f32 	%f28, [%rd147];
	ld.global.u32 	%r168, [%rd148];
	ld.global.u32 	%r169, [%rd149];
	mul.wide.s32 	%rd150, %r165, 20;
	add.s64 	%rd151, %rd13, %rd150;
	st.global.u32 	[%rd151], %r166;
	st.global.u32 	[%rd151+4], %r167;
	st.global.f32 	[%rd151+8], %f28;
	st.global.u32 	[%rd151+12], %r168;
	st.global.u32 	[%rd151+16], %r169;
	ld.global.u32 	%r170, [%rd145+512];
	ld.global.u32 	%r171, [%rd146+512];
	ld.global.f32 	%f29, [%rd147+512];
	ld.global.u32 	%r172, [%rd148+512];
	ld.global.u32 	%r173, [%rd149+512];
	st.global.u32 	[%rd151+2560], %r170;
	st.global.u32 	[%rd151+2564], %r171;
	st.global.f32 	[%rd151+2568], %f29;
	st.global.u32 	[%rd151+2572], %r172;
	st.global.u32 	[%rd151+2576], %r173;
	add.s32 	%r185, %r185, 2;
$L__BB10_52:
	and.b32  	%r174, %r36, 1;
	setp.eq.b32 	%p33, %r174, 1;
	not.pred 	%p34, %p33;
	@%p34 bra 	$L__BB10_54;
	shl.b32 	%r175, %r185, 7;
	add.s32 	%r176, %r175, %r5;
	mul.wide.s32 	%rd152, %r176, 4;
	add.s64 	%rd153, %rd8, %rd152;
	add.s64 	%rd154, %rd9, %rd152;
	add.s64 	%rd155, %rd10, %rd152;
	add.s64 	%rd156, %rd11, %rd152;
	add.s64 	%rd157, %rd12, %rd152;
	ld.global.u32 	%r177, [%rd153];
	ld.global.u32 	%r178, [%rd154];
	ld.global.f32 	%f30, [%rd155];
	ld.global.u32 	%r179, [%rd156];
	ld.global.u32 	%r180, [%rd157];
	mul.wide.s32 	%rd158, %r176, 20;
	add.s64 	%rd159, %rd13, %rd158;
	st.global.u32 	[%rd159], %r177;
	st.global.u32 	[%rd159+4], %r178;
	st.global.f32 	[%rd159+8], %f30;
	st.global.u32 	[%rd159+12], %r179;
	st.global.u32 	[%rd159+16], %r180;
$L__BB10_54:
	ret;

}
	// .globl	_ZN3cub18CUB_300001_SM_10006detail9transform16transform_kernelINS2_10policy_hubILb1EN4cuda3std3__45tupleIJN6thrust24THRUST_300001_SM_1000_NS6detail15normal_iteratorINSA_7pointerINS8_IJiifiiEEENSA_8cuda_cub3tagENSA_11use_defaultESH_EEEEEEEE10policy1000EiNS7_10__identityENSA_12zip_iteratorINS8_IJNSA_10device_ptrIiEESQ_NSP_IfEESQ_SQ_EEEEEJPSE_EEEvT0_iT1_T2_DpNS2_10kernel_argIT3_EE
.visible .entry _ZN3cub18CUB_300001_SM_10006detail9transform16transform_kernelINS2_10policy_hubILb1EN4cuda3std3__45tupleIJN6thrust24THRUST_300001_SM_1000_NS6detail15normal_iteratorINSA_7pointerINS8_IJiifiiEEENSA_8cuda_cub3tagENSA_11use_defaultESH_EEEEEEEE10policy1000EiNS7_10__identityENSA_12zip_iteratorINS8_IJNSA_10device_ptrIiEESQ_NSP_IfEESQ_SQ_EEEEEJPSE_EEEvT0_iT1_T2_DpNS2_10kernel_argIT3_EE(
	.param .u32 _ZN3cub18CUB_300001_SM_10006detail9transform16transform_kernelINS2_10policy_hubILb1EN4cuda3std3__45tupleIJN6thrust24THRUST_300001_SM_1000_NS6detail15normal_iteratorINSA_7pointerINS8_IJiifiiEEENSA_8cuda_cub3tagENSA_11use_defaultESH_EEEEEEEE10policy1000EiNS7_10__identityENSA_12zip_iteratorINS8_IJNSA_10device_ptrIiEESQ_NSP_IfEESQ_SQ_EEEEEJPSE_EEEvT0_iT1_T2_DpNS2_10kernel_argIT3_EE_param_0,
	.param .u32 _ZN3cub18CUB_300001_SM_10006detail9transform16transform_kernelINS2_10policy_hubILb1EN4cuda3std3__45tupleIJN6thrust24THRUST_300001_SM_1000_NS6detail15normal_iteratorINSA_7pointerINS8_IJiifiiEEENSA_8cuda_cub3tagENSA_11use_defaultESH_EEEEEEEE10policy1000EiNS7_10__identityENSA_12zip_iteratorINS8_IJNSA_10device_ptrIiEESQ_NSP_IfEESQ_SQ_EEEEEJPSE_EEEvT0_iT1_T2_DpNS2_10kernel_argIT3_EE_param_1,
	.param .align 1 .b8 _ZN3cub18CUB_300001_SM_10006detail9transform16transform_kernelINS2_10policy_hubILb1EN4cuda3std3__45tupleIJN6thrust24THRUST_300001_SM_1000_NS6detail15normal_iteratorINSA_7pointerINS8_IJiifiiEEENSA_8cuda_cub3tagENSA_11use_defaultESH_EEEEEEEE10policy1000EiNS7_10__identityENSA_12zip_iteratorINS8_IJNSA_10device_ptrIiEESQ_NSP_IfEESQ_SQ_EEEEEJPSE_EEEvT0_iT1_T2_DpNS2_10kernel_argIT3_EE_param_2[1],
	.param .align 8 .b8 _ZN3cub18CUB_300001_SM_10006detail9transform16transform_kernelINS2_10policy_hubILb1EN4cuda3std3__45tupleIJN6thrust24THRUST_300001_SM_1000_NS6detail15normal_iteratorINSA_7pointerINS8_IJiifiiEEENSA_8cuda_cub3tagENSA_11use_defaultESH_EEEEEEEE10policy1000EiNS7_10__identityENSA_12zip_iteratorINS8_IJNSA_10device_ptrIiEESQ_NSP_IfEESQ_SQ_EEEEEJPSE_EEEvT0_iT1_T2_DpNS2_10kernel_argIT3_EE_param_3[40],
	.param .align 8 .b8 _ZN3cub18CUB_300001_SM_10006detail9transform16transform_kernelINS2_10policy_hubILb1EN4cuda3std3__45tupleIJN6thrust24THRUST_300001_SM_1000_NS6detail15normal_iteratorINSA_7pointerINS8_IJiifiiEEENSA_8cuda_cub3tagENSA_11use_defaultESH_EEEEEEEE10policy1000EiNS7_10__identityENSA_12zip_iteratorINS8_IJNSA_10device_ptrIiEESQ_NSP_IfEESQ_SQ_EEEEEJPSE_EEEvT0_iT1_T2_DpNS2_10kernel_argIT3_EE_param_4[16]
)
.maxntid 128
{
	.reg .pred 	%p<37>;
	.reg .b32 	%r<197>;
	.reg .b32 	%f<31>;
	.reg .b64 	%rd<167>;

	ld.param.u32 	%r43, [_ZN3cub18CUB_300001_SM_10006detail9transform16transform_kernelINS2_10policy_hubILb1EN4cuda3std3__45tupleIJN6thrust24THRUST_300001_SM_1000_NS6detail15normal_iteratorINSA_7pointerINS8_IJiifiiEEENSA_8cuda_cub3tagENSA_11use_defaultESH_EEEEEEEE10policy1000EiNS7_10__identityENSA_12zip_iteratorINS8_IJNSA_10device_ptrIiEESQ_NSP_IfEESQ_SQ_EEEEEJPSE_EEEvT0_iT1_T2_DpNS2_10kernel_argIT3_EE_param_0];
	ld.param.u64 	%rd41, [_ZN3cub18CUB_300001_SM_10006detail9transform16transform_kernelINS2_10policy_hubILb1EN4cuda3std3__45tupleIJN6thrust24THRUST_300001_SM_1000_NS6detail15normal_iteratorINSA_7pointerINS8_IJiifiiEEENSA_8cuda_cub3tagENSA_11use_defaultESH_EEEEEEEE10policy1000EiNS7_10__identityENSA_12zip_iteratorINS8_IJNSA_10device_ptrIiEESQ_NSP_IfEESQ_SQ_EEEEEJPSE_EEEvT0_iT1_T2_DpNS2_10kernel_argIT3_EE_param_4];
	ld.param.u64 	%rd40, [_ZN3cub18CUB_300001_SM_10006detail9transform16transform_kernelINS2_10policy_hubILb1EN4cuda3std3__45tupleIJN6thrust24THRUST_300001_SM_1000_NS6detail15normal_iteratorINSA_7pointerINS8_IJiifiiEEENSA_8cuda_cub3tagENSA_11use_defaultESH_EEEEEEEE10policy1000EiNS7_10__identityENSA_12zip_iteratorINS8_IJNSA_10device_ptrIiEESQ_NSP_IfEESQ_SQ_EEEEEJPSE_EEEvT0_iT1_T2_DpNS2_10kernel_argIT3_EE_param_3+32];
	ld.param.u64 	%rd39, [_ZN3cub18CUB_300001_SM_10006detail9transform16transform_kernelINS2_10policy_hubILb1EN4cuda3std3__45tupleIJN6thrust24THRUST_300001_SM_1000_NS6detail15normal_iteratorINSA_7pointerINS8_IJiifiiEEENSA_8cuda_cub3tagENSA_11use_defaultESH_EEEEEEEE10policy1000EiNS7_10__identityENSA_12zip_iteratorINS8_IJNSA_10device_ptrIiEESQ_NSP_IfEESQ_SQ_EEEEEJPSE_EEEvT0_iT1_T2_DpNS2_10kernel_argIT3_EE_param_3+24];
	ld.param.u64 	%rd38, [_ZN3cub18CUB_300001_SM_10006detail9transform16transform_kernelINS2_10policy_hubILb1EN4cuda3std3__45tupleIJN6thrust24THRUST_300001_SM_1000_NS6detail15normal_iteratorINSA_7pointerINS8_IJiifiiEEENSA_8cuda_cub3tagENSA_11use_defaultESH_EEEEEEEE10policy1000EiNS7_10__identityENSA_12zip_iteratorINS8_IJNSA_10device_ptrIiEESQ_NSP_IfEESQ_SQ_EEEEEJPSE_EEEvT0_iT1_T2_DpNS2_10kernel_argIT3_EE_param_3+16];
	ld.param.u64 	%rd37, [_ZN3cub18CUB_300001_SM_10006detail9transform16transform_kernelINS2_10policy_hubILb1EN4cuda3std3__45tupleIJN6thrust24THRUST_300001_SM_1000_NS6detail15normal_iteratorINSA_7pointerINS8_IJiifiiEEENSA_8cuda_cub3tagENSA_11use_defaultESH_EEEEEEEE10policy1000EiNS7_10__identityENSA_12zip_iteratorINS8_IJNSA_10device_ptrIiEESQ_NSP_IfEESQ_SQ_EEEEEJPSE_EEEvT0_iT1_T2_DpNS2_10kernel_argIT3_EE_param_3+8];
	ld.param.u64 	%rd36, [_ZN3cub18CUB_300001_SM_10006detail9transform16transform_kernelINS2_10policy_hubILb1EN4cuda3std3__45tupleIJN6thrust24THRUST_300001_SM_1000_NS6detail15normal_iteratorINSA_7pointerINS8_IJiifiiEEENSA_8cuda_cub3tagENSA_11use_defaultESH_EEEEEEEE10policy1000EiNS7_10__identityENSA_12zip_iteratorINS8_IJNSA_10device_ptrIiEESQ_NSP_IfEESQ_SQ_EEEEEJPSE_EEEvT0_iT1_T2_DpNS2_10kernel_argIT3_EE_param_3];
	ld.param.u32 	%r42, [_ZN3cub18CUB_300001_SM_10006detail9transform16transform_kernelINS2_10policy_hubILb1EN4cuda3std3__45tupleIJN6thrust24THRUST_300001_SM_1000_NS6detail15normal_iteratorINSA_7pointerINS8_IJiifiiEEENSA_8cuda_cub3tagENSA_11use_defaultESH_EEEEEEEE10policy1000EiNS7_10__identityENSA_12zip_iteratorINS8_IJNSA_10device_ptrIiEESQ_NSP_IfEESQ_SQ_EEEEEJPSE_EEEvT0_iT1_T2_DpNS2_10kernel_argIT3_EE_param_1];
	cvta.to.global.u64 	%rd1, %rd36;
	cvta.to.global.u64 	%rd2, %rd37;
	cvta.to.global.u64 	%rd3, %rd38;
	cvta.to.global.u64 	%rd4, %rd39;
	cvta.to.global.u64 	%rd5, %rd40;
	cvta.to.global.u64 	%rd6, %rd41;
	shl.b32 	%r1, %r42, 7;
	mov.u32 	%r44, %ctaid.x;
	mul.lo.s32 	%r2, %r1, %r44;
	sub.s32 	%r3, %r43, %r2;
	min.s32 	%r4, %r1, %r3;
	mul.lo.s32 	%r5, %r4, 20;
	mov.u32 	%r6, %tid.x;
	shl.b32 	%r187, %r6, 7;
	setp.ge.s32 	%p1, %r187, %r5;
	@%p1 bra 	$L__BB11_3;
	mul.wide.u32 	%rd42, %r6, 128;
	add.s64 	%rd43, %rd6, %rd42;
	mul.wide.s32 	%rd44, %r2, 20;
	add.s64 	%rd164, %rd43, %rd44;
$L__BB11_2:
	.pragma "nounroll";
	// begin inline asm
	prefetch.global.L2 [%rd164];
	// end inline asm
	add.s32 	%r187, %r187, 16384;
	add.s64 	%rd164, %rd164, 16384;
	setp.lt.s32 	%p2, %r187, %r5;
	@%p2 bra 	$L__BB11_2;
$L__BB11_3:
	mul.wide.s32 	%rd46, %r2, 20;
	add.s64 	%rd10, %rd6, %rd46;
	mul.wide.s32 	%rd166, %r2, 4;
	add.s64 	%rd11, %rd1, %rd166;
	add.s64 	%rd12, %rd2, %rd166;
	add.s64 	%rd13, %rd3, %rd166;
	add.s64 	%rd14, %rd4, %rd166;
	add.s64 	%rd15, %rd5, %rd166;
	setp.gt.s32 	%p3, %r1, %r3;
	@%p3 bra 	$L__BB11_16;
	setp.lt.s32 	%p4, %r42, 1;
	@%p4 bra 	$L__BB11_57;
	and.b32  	%r10, %r42, 7;
	setp.lt.u32 	%p5, %r42, 8;
	mov.b32 	%r194, 0;
	@%p5 bra 	$L__BB11_8;
	and.b32  	%r194, %r42, 2147483640;
	neg.s32 	%r189, %r194;
	mul.wide.u32 	%rd48, %r6, 4;
	add.s64 	%rd17, %rd3, %rd48;
	add.s64 	%rd18, %rd2, %rd48;
	mul.wide.u32 	%rd50, %r6, 20;
	add.s64 	%rd51, %rd46, %rd6;
	add.s64 	%rd52, %rd51, %rd50;
	add.s64 	%rd165, %rd52, 8;
	add.s64 	%rd53, %rd166, 1536;
	add.s64 	%rd20, %rd5, %rd53;
	add.s32 	%r188, %r6, 128;
	add.s64 	%rd21, %rd51, 7688;
	add.s64 	%rd22, %rd1, %rd53;
	add.s64 	%rd23, %rd2, %rd53;
	add.s64 	%rd24, %rd3, %rd53;
	add.s64 	%rd25, %rd4, %rd53;
$L__BB11_7:
	.pragma "nounroll";
	mul.wide.s32 	%rd54, %r188, 4;
	add.s64 	%rd55, %rd20, %rd54;
	mul.wide.s32 	%rd56, %r188, 20;
	add.s64 	%rd57, %rd21, %rd56;
	add.s64 	%rd58, %rd22, %rd54;
	add.s64 	%rd59, %rd23, %rd54;
	add.s64 	%rd60, %rd24, %rd54;
	add.s64 	%rd61, %rd25, %rd54;
	cvta.to.global.u64 	%rd62, %rd36;
	mul.wide.u32 	%rd63, %r6, 4;
	add.s64 	%rd64, %rd62, %rd63;
	add.s64 	%rd65, %rd64, %rd166;
	add.s64 	%rd66, %rd18, %rd166;
	add.s64 	%rd67, %rd17, %rd166;
	cvta.to.global.u64 	%rd68, %rd39;
	add.s64 	%rd69, %rd68, %rd63;
	add.s64 	%rd70, %rd69, %rd166;
	cvta.to.global.u64 	%rd71, %rd40;
	add.s64 	%rd72, %rd71, %rd63;
	add.s64 	%rd73, %rd72, %rd166;
	ld.global.u32 	%r46, [%rd165+-8];
	st.global.u32 	[%rd65], %r46;
	ld.global.u32 	%r47, [%rd165+-4];
	st.global.u32 	[%rd66], %r47;
	ld.global.f32 	%f1, [%rd165];
	st.global.f32 	[%rd67], %f1;
	ld.global.u32 	%r48, [%rd165+4];
	st.global.u32 	[%rd70], %r48;
	ld.global.u32 	%r49, [%rd165+8];
	st.global.u32 	[%rd73], %r49;
	ld.global.u32 	%r50, [%rd57+-7688];
	st.global.u32 	[%rd58+-1536], %r50;
	ld.global.u32 	%r51, [%rd57+-7684];
	st.global.u32 	[%rd59+-1536], %r51;
	ld.global.f32 	%f2, [%rd57+-7680];
	st.global.f32 	[%rd60+-1536], %f2;
	ld.global.u32 	%r52, [%rd57+-7676];
	st.global.u32 	[%rd61+-1536], %r52;
	ld.global.u32 	%r53, [%rd57+-7672];
	st.global.u32 	[%rd55+-1536], %r53;
	ld.global.u32 	%r54, [%rd57+-5128];
	st.global.u32 	[%rd58+-1024], %r54;
	ld.global.u32 	%r55, [%rd57+-5124];
	st.global.u32 	[%rd59+-1024], %r55;
	ld.global.f32 	%f3, [%rd57+-5120];
	st.global.f32 	[%rd60+-1024], %f3;
	ld.global.u32 	%r56, [%rd57+-5116];
	st.global.u32 	[%rd61+-1024], %r56;
	ld.global.u32 	%r57, [%rd57+-5112];
	st.global.u32 	[%rd55+-1024], %r57;
	ld.global.u32 	%r58, [%rd57+-2568];
	st.global.u32 	[%rd58+-512], %r58;
	ld.global.u32 	%r59, [%rd57+-2564];
	st.global.u32 	[%rd59+-512], %r59;
	ld.global.f32 	%f4, [%rd57+-2560];
	st.global.f32 	[%rd60+-512], %f4;
	ld.global.u32 	%r60, [%rd57+-2556];
	st.global.u32 	[%rd61+-512], %r60;
	ld.global.u32 	%r61, [%rd57+-2552];
	st.global.u32 	[%rd55+-512], %r61;
	ld.global.u32 	%r62, [%rd57+-8];
	st.global.u32 	[%rd58], %r62;
	ld.global.u32 	%r63, [%rd57+-4];
	st.global.u32 	[%rd59], %r63;
	ld.global.f32 	%f5, [%rd57];
	st.global.f32 	[%rd60], %f5;
	ld.global.u32 	%r64, [%rd57+4];
	st.global.u32 	[%rd61], %r64;
	ld.global.u32 	%r65, [%rd57+8];
	st.global.u32 	[%rd55], %r65;
	ld.global.u32 	%r66, [%rd57+2552];
	st.global.u32 	[%rd58+512], %r66;
	ld.global.u32 	%r67, [%rd57+2556];
	st.global.u32 	[%rd59+512], %r67;
	ld.global.f32 	%f6, [%rd57+2560];
	st.global.f32 	[%rd60+512], %f6;
	ld.global.u32 	%r68, [%rd57+2564];
	st.global.u32 	[%rd61+512], %r68;
	ld.global.u32 	%r69, [%rd57+2568];
	st.global.u32 	[%rd55+512], %r69;
	ld.global.u32 	%r70, [%rd57+5112];
	st.global.u32 	[%rd58+1024], %r70;
	ld.global.u32 	%r71, [%rd57+5116];
	st.global.u32 	[%rd59+1024], %r71;
	ld.global.f32 	%f7, [%rd57+5120];
	st.global.f32 	[%rd60+1024], %f7;
	ld.global.u32 	%r72, [%rd57+5124];
	st.global.u32 	[%rd61+1024], %r72;
	ld.global.u32 	%r73, [%rd57+5128];
	st.global.u32 	[%rd55+1024], %r73;
	ld.global.u32 	%r74, [%rd57+7672];
	st.global.u32 	[%rd58+1536], %r74;
	ld.global.u32 	%r75, [%rd57+7676];
	st.global.u32 	[%rd59+1536], %r75;
	ld.global.f32 	%f8, [%rd57+7680];
	st.global.f32 	[%rd60+1536], %f8;
	ld.global.u32 	%r76, [%rd57+7684];
	st.global.u32 	[%rd61+1536], %r76;
	ld.global.u32 	%r77, [%rd57+7688];
	st.global.u32 	[%rd55+1536], %r77;
	add.s32 	%r189, %r189, 8;
	add.s64 	%rd166, %rd166, 4096;
	add.s64 	%rd165, %rd165, 20480;
	add.s32 	%r188, %r188, 1024;
	setp.eq.s32 	%p6, %r189, 0;
	@%p6 bra 	$L__BB11_8;
	bra.uni 	$L__BB11_7;
$L__BB11_8:
	setp.eq.s32 	%p7, %r10, 0;
	@%p7 bra 	$L__BB11_57;
	and.b32  	%r37, %r42, 3;
	setp.lt.u32 	%p8, %r10, 4;
	@%p8 bra 	$L__BB11_11;
	shl.b32 	%r78, %r194, 7;
	add.s32 	%r79, %r78, %r6;
	mul.wide.s32 	%rd74, %r79, 20;
	add.s64 	%rd75, %rd10, %rd74;
	mul.wide.s32 	%rd76, %r79, 4;
	add.s64 	%rd77, %rd11, %rd76;
	add.s64 	%rd78, %rd12, %rd76;
	add.s64 	%rd79, %rd13, %rd76;
	add.s64 	%rd80, %rd14, %rd76;
	add.s64 	%rd81, %rd15, %rd76;
	ld.global.u32 	%r80, [%rd75];
	st.global.u32 	[%rd77], %r80;
	ld.global.u32 	%r81, [%rd75+4];
	st.global.u32 	[%rd78], %r81;
	ld.global.f32 	%f9, [%rd75+8];
	st.global.f32 	[%rd79], %f9;
	ld.global.u32 	%r82, [%rd75+12];
	st.global.u32 	[%rd80], %r82;
	ld.global.u32 	%r83, [%rd75+16];
	st.global.u32 	[%rd81], %r83;
	ld.global.u32 	%r84, [%rd75+2560];
	st.global.u32 	[%rd77+512], %r84;
	ld.global.u32 	%r85, [%rd75+2564];
	st.global.u32 	[%rd78+512], %r85;
	ld.global.f32 	%f10, [%rd75+2568];
	st.global.f32 	[%rd79+512], %f10;
	ld.global.u32 	%r86, [%rd75+2572];
	st.global.u32 	[%rd80+512], %r86;
	ld.global.u32 	%r87, [%rd75+2576];
	st.global.u32 	[%rd81+512], %r87;
	ld.global.u32 	%r88, [%rd75+5120];
	st.global.u32 	[%rd77+1024], %r88;
	ld.global.u32 	%r89, [%rd75+5124];
	st.global.u32 	[%rd78+1024], %r89;
	ld.global.f32 	%f11, [%rd75+5128];
	st.global.f32 	[%rd79+1024], %f11;
	ld.global.u32 	%r90, [%rd75+5132];
	st.global.u32 	[%rd80+1024], %r90;
	ld.global.u32 	%r91, [%rd75+5136];
	st.global.u32 	[%rd81+1024], %r91;
	ld.global.u32 	%r92, [%rd75+7680];
	st.global.u32 	[%rd77+1536], %r92;
	ld.global.u32 	%r93, [%rd75+7684];
	st.global.u32 	[%rd78+1536], %r93;
	ld.global.f32 	%f12, [%rd75+7688];
	st.global.f32 	[%rd79+1536], %f12;
	ld.global.u32 	%r94, [%rd75+7692];
	st.global.u32 	[%rd80+1536], %r94;
	ld.global.u32 	%r95, [%rd75+7696];
	st.global.u32 	[%rd81+1536], %r95;
	add.s32 	%r194, %r194, 4;
$L__BB11_11:
	setp.eq.s32 	%p9, %r37, 0;
	@%p9 bra 	$L__BB11_57;
	setp.eq.s32 	%p10, %r37, 1;
	@%p10 bra 	$L__BB11_14;
	shl.b32 	%r96, %r194, 7;
	add.s32 	%r97, %r96, %r6;
	mul.wide.s32 	%rd82, %r97, 20;
	add.s64 	%rd83, %rd10, %rd82;
	mul.wide.s32 	%rd84, %r97, 4;
	add.s64 	%rd85, %rd11, %rd84;
	add.s64 	%rd86, %rd12, %rd84;
	add.s64 	%rd87, %rd13, %rd84;
	add.s64 	%rd88, %rd14, %rd84;
	add.s64 	%rd89, %rd15, %rd84;
	ld.global.u32 	%r98, [%rd83];
	st.global.u32 	[%rd85], %r98;
	ld.global.u32 	%r99, [%rd83+4];
	st.global.u32 	[%rd86], %r99;
	ld.global.f32 	%f13, [%rd83+8];
	st.global.f32 	[%rd87], %f13;
	ld.global.u32 	%r100, [%rd83+12];
	st.global.u32 	[%rd88], %r100;
	ld.global.u32 	%r101, [%rd83+16];
	st.global.u32 	[%rd89], %r101;
	ld.global.u32 	%r102, [%rd83+2560];
	st.global.u32 	[%rd85+512], %r102;
	ld.global.u32 	%r103, [%rd83+2564];
	st.global.u32 	[%rd86+512], %r103;
	ld.global.f32 	%f14, [%rd83+2568];
	st.global.f32 	[%rd87+512], %f14;
	ld.global.u32 	%r104, [%rd83+2572];
	st.global.u32 	[%rd88+512], %r104;
	ld.global.u32 	%r105, [%rd83+2576];
	st.global.u32 	[%rd89+512], %r105;
	add.s32 	%r194, %r194, 2;
$L__BB11_14:
	and.b32  	%r106, %r42, 1;
	setp.eq.b32 	%p11, %r106, 1;
	not.pred 	%p12, %p11;
	@%p12 bra 	$L__BB11_57;
	shl.b32 	%r107, %r194, 7;
	add.s32 	%r108, %r107, %r6;
	mul.wide.s32 	%rd90, %r108, 20;
	add.s64 	%rd91, %rd10, %rd90;
	mul.wide.s32 	%rd92, %r108, 4;
	add.s64 	%rd93, %rd11, %rd92;
	add.s64 	%rd94, %rd12, %rd92;
	add.s64 	%rd95, %rd13, %rd92;
	add.s64 	%rd96, %rd14, %rd92;
	add.s64 	%rd97, %rd15, %rd92;
	ld.global.u32 	%r109, [%rd91];
	st.global.u32 	[%rd93], %r109;
	ld.global.u32 	%r110, [%rd91+4];
	st.global.u32 	[%rd94], %r110;
	ld.global.f32 	%f15, [%rd91+8];
	st.global.f32 	[%rd95], %f15;
	ld.global.u32 	%r111, [%rd91+12];
	st.global.u32 	[%rd96], %r111;
	ld.global.u32 	%r112, [%rd91+16];
	st.global.u32 	[%rd97], %r112;
	bra.uni 	$L__BB11_57;
$L__BB11_16:
	setp.lt.s32 	%p13, %r42, 1;
	@%p13 bra 	$L__BB11_57;
	and.b32  	%r14, %r42, 7;
	setp.lt.u32 	%p14, %r42, 8;
	mov.b32 	%r191, 0;
	@%p14 bra 	$L__BB11_36;
	and.b32  	%r191, %r42, 2147483640;
	mov.b32 	%r190, 0;
$L__BB11_19:
	.pragma "nounroll";
	shl.b32 	%r115, %r190, 7;
	add.s32 	%r21, %r115, %r6;
	setp.ge.s32 	%p15, %r21, %r4;
	@%p15 bra 	$L__BB11_21;
	mul.wide.u32 	%rd98, %r21, 20;
	add.s64 	%rd99, %rd10, %rd98;
	mul.wide.u32 	%rd100, %r21, 4;
	add.s64 	%rd101, %rd11, %rd100;
	add.s64 	%rd102, %rd12, %rd100;
	add.s64 	%rd103, %rd13, %rd100;
	add.s64 	%rd104, %rd14, %rd100;
	add.s64 	%rd105, %rd15, %rd100;
	ld.global.u32 	%r116, [%rd99];
	st.global.u32 	[%rd101], %r116;
	ld.global.u32 	%r117, [%rd99+4];
	st.global.u32 	[%rd102], %r117;
	ld.global.f32 	%f16, [%rd99+8];
	st.global.f32 	[%rd103], %f16;
	ld.global.u32 	%r118, [%rd99+12];
	st.global.u32 	[%rd104], %r118;
	ld.global.u32 	%r119, [%rd99+16];
	st.global.u32 	[%rd105], %r119;
$L__BB11_21:
	add.s32 	%r120, %r21, 128;
	setp.ge.s32 	%p16, %r120, %r4;
	mul.wide.s32 	%rd106, %r120, 20;
	add.s64 	%rd30, %rd10, %rd106;
	mul.wide.s32 	%rd107, %r120, 4;
	add.s64 	%rd31, %rd11, %rd107;
	add.s64 	%rd32, %rd12, %rd107;
	add.s64 	%rd33, %rd13, %rd107;
	add.s64 	%rd34, %rd14, %rd107;
	add.s64 	%rd35, %rd15, %rd107;
	@%p16 bra 	$L__BB11_23;
	ld.global.u32 	%r121, [%rd30];
	st.global.u32 	[%rd31], %r121;
	ld.global.u32 	%r122, [%rd30+4];
	st.global.u32 	[%rd32], %r122;
	ld.global.f32 	%f17, [%rd30+8];
	st.global.f32 	[%rd33], %f17;
	ld.global.u32 	%r123, [%rd30+12];
	st.global.u32 	[%rd34], %r123;
	ld.global.u32 	%r124, [%rd30+16];
	st.global.u32 	[%rd35], %r124;
$L__BB11_23:
	add.s32 	%r125, %r21, 256;
	setp.ge.s32 	%p17, %r125, %r4;
	@%p17 bra 	$L__BB11_25;
	ld.global.u32 	%r126, [%rd30+2560];
	st.global.u32 	[%rd31+512], %r126;
	ld.global.u32 	%r127, [%rd30+2564];
	st.global.u32 	[%rd32+512], %r127;
	ld.global.f32 	%f18, [%rd30+2568];
	st.global.f32 	[%rd33+512], %f18;
	ld.global.u32 	%r128, [%rd30+2572];
	st.global.u32 	[%rd34+512], %r128;
	ld.global.u32 	%r129, [%rd30+2576];
	st.global.u32 	[%rd35+512], %r129;
$L__BB11_25:
	add.s32 	%r130, %r21, 384;
	setp.ge.s32 	%p18, %r130, %r4;
	@%p18 bra 	$L__BB11_27;
	ld.global.u32 	%r131, [%rd30+5120];
	st.global.u32 	[%rd31+1024], %r131;
	ld.global.u32 	%r132, [%rd30+5124];
	st.global.u32 	[%rd32+1024], %r132;
	ld.global.f32 	%f19, [%rd30+5128];
	st.global.f32 	[%rd33+1024], %f19;
	ld.global.u32 	%r133, [%rd30+5132];
	st.global.u32 	[%rd34+1024], %r133;
	ld.global.u32 	%r134, [%rd30+5136];
	st.global.u32 	[%rd35+1024], %r134;
$L__BB11_27:
	add.s32 	%r135, %r21, 512;
	setp.ge.s32 	%p19, %r135, %r4;
	@%p19 bra 	$L__BB11_29;
	ld.global.u32 	%r136, [%rd30+7680];
	st.global.u32 	[%rd31+1536], %r136;
	ld.global.u32 	%r137, [%rd30+7684];
	st.global.u32 	[%rd32+1536], %r137;
	ld.global.f32 	%f20, [%rd30+7688];
	st.global.f32 	[%rd33+1536], %f20;
	ld.global.u32 	%r138, [%rd30+7692];
	st.global.u32 	[%rd34+1536], %r138;
	ld.global.u32 	%r139, [%rd30+7696];
	st.global.u32 	[%rd35+1536], %r139;
$L__BB11_29:
	add.s32 	%r140, %r21, 640;
	setp.ge.s32 	%p20, %r140, %r4;
	@%p20 bra 	$L__BB11_31;
	ld.global.u32 	%r141, [%rd30+10240];
	st.global.u32 	[%rd31+2048], %r141;
	ld.global.u32 	%r142, [%rd30+10244];
	st.global.u32 	[%rd32+2048], %r142;
	ld.global.f32 	%f21, [%rd30+10248];
	st.global.f32 	[%rd33+2048], %f21;
	ld.global.u32 	%r143, [%rd30+10252];
	st.global.u32 	[%rd34+2048], %r143;
	ld.global.u32 	%r144, [%rd30+10256];
	st.global.u32 	[%rd35+2048], %r144;
$L__BB11_31:
	add.s32 	%r145, %r21, 768;
	setp.ge.s32 	%p21, %r145, %r4;
	@%p21 bra 	$L__BB11_33;
	ld.global.u32 	%r146, [%rd30+12800];
	st.global.u32 	[%rd31+2560], %r146;
	ld.global.u32 	%r147, [%rd30+12804];
	st.global.u32 	[%rd32+2560], %r147;
	ld.global.f32 	%f22, [%rd30+12808];
	st.global.f32 	[%rd33+2560], %f22;
	ld.global.u32 	%r148, [%rd30+12812];
	st.global.u32 	[%rd34+2560], %r148;
	ld.global.u32 	%r149, [%rd30+12816];
	st.global.u32 	[%rd35+2560], %r149;
$L__BB11_33:
	add.s32 	%r150, %r21, 896;
	setp.ge.s32 	%p22, %r150, %r4;
	@%p22 bra 	$L__BB11_35;
	ld.global.u32 	%r151, [%rd30+15360];
	st.global.u32 	[%rd31+3072], %r151;
	ld.global.u32 	%r152, [%rd30+15364];
	st.global.u32 	[%rd32+3072], %r152;
	ld.global.f32 	%f23, [%rd30+15368];
	st.global.f32 	[%rd33+3072], %f23;
	ld.global.u32 	%r153, [%rd30+15372];
	st.global.u32 	[%rd34+3072], %r153;
	ld.global.u32 	%r154, [%rd30+15376];
	st.global.u32 	[%rd35+3072], %r154;
$L__BB11_35:
	add.s32 	%r190, %r190, 8;
	setp.ne.s32 	%p23, %r190, %r191;
	@%p23 bra 	$L__BB11_19;
$L__BB11_36:
	setp.eq.s32 	%p24, %r14, 0;
	@%p24 bra 	$L__BB11_57;
	and.b32  	%r24, %r42, 3;
	setp.lt.u32 	%p25, %r14, 4;
	@%p25 bra 	$L__BB11_47;
	shl.b32 	%r155, %r191, 7;
	add.s32 	%r25, %r155, %r6;
	setp.ge.s32 	%p26, %r25, %r4;
	@%p26 bra 	$L__BB11_40;
	mul.wide.s32 	%rd108, %r25, 20;
	add.s64 	%rd109, %rd10, %rd108;
	mul.wide.s32 	%rd110, %r25, 4;
	add.s64 	%rd111, %rd11, %rd110;
	add.s64 	%rd112, %rd12, %rd110;
	add.s64 	%rd113, %rd13, %rd110;
	add.s64 	%rd114, %rd14, %rd110;
	add.s64 	%rd115, %rd15, %rd110;
	ld.global.u32 	%r156, [%rd109];
	st.global.u32 	[%rd111], %r156;
	ld.global.u32 	%r157, [%rd109+4];
	st.global.u32 	[%rd112], %r157;
	ld.global.f32 	%f24, [%rd109+8];
	st.global.f32 	[%rd113], %f24;
	ld.global.u32 	%r158, [%rd109+12];
	st.global.u32 	[%rd114], %r158;
	ld.global.u32 	%r159, [%rd109+16];
	st.global.u32 	[%rd115], %r159;
$L__BB11_40:
	add.s32 	%r26, %r25, 128;
	setp.ge.s32 	%p27, %r26, %r4;
	@%p27 bra 	$L__BB11_42;
	mul.wide.s32 	%rd116, %r26, 20;
	add.s64 	%rd117, %rd10, %rd116;
	mul.wide.s32 	%rd118, %r26, 4;
	add.s64 	%rd119, %rd11, %rd118;
	add.s64 	%rd120, %rd12, %rd118;
	add.s64 	%rd121, %rd13, %rd118;
	add.s64 	%rd122, %rd14, %rd118;
	add.s64 	%rd123, %rd15, %rd118;
	ld.global.u32 	%r160, [%rd117];
	st.global.u32 	[%rd119], %r160;
	ld.global.u32 	%r161, [%rd117+4];
	st.global.u32 	[%rd120], %r161;
	ld.global.f32 	%f25, [%rd117+8];
	st.global.f32 	[%rd121], %f25;
	ld.global.u32 	%r162, [%rd117+12];
	st.global.u32 	[%rd122], %r162;
	ld.global.u32 	%r163, [%rd117+16];
	st.global.u32 	[%rd123], %r163;
$L__BB11_42:
	add.s32 	%r27, %r25, 256;
	setp.ge.s32 	%p28, %r27, %r4;
	@%p28 bra 	$L__BB11_44;
	mul.wide.s32 	%rd124, %r27, 20;
	add.s64 	%rd125, %rd10, %rd124;
	mul.wide.s32 	%rd126, %r27, 4;
	add.s64 	%rd127, %rd11, %rd126;
	add.s64 	%rd128, %rd12, %rd126;
	add.s64 	%rd129, %rd13, %rd126;
	add.s64 	%rd130, %rd14, %rd126;
	add.s64 	%rd131, %rd15, %rd126;
	ld.global.u32 	%r164, [%rd125];
	st.global.u32 	[%rd127], %r164;
	ld.global.u32 	%r165, [%rd125+4];
	st.global.u32 	[%rd128], %r165;
	ld.global.f32 	%f26, [%rd125+8];
	st.global.f32 	[%rd129], %f26;
	ld.global.u32 	%r166, [%rd125+12];
	st.global.u32 	[%rd130], %r166;
	ld.global.u32 	%r167, [%rd125+16];
	st.global.u32 	[%rd131], %r167;
$L__BB11_44:
	add.s32 	%r28, %r25, 384;
	setp.ge.s32 	%p29, %r28, %r4;
	@%p29 bra 	$L__BB11_46;
	mul.wide.s32 	%rd132, %r28, 20;
	add.s64 	%rd133, %rd10, %rd132;
	mul.wide.s32 	%rd134, %r28, 4;
	add.s64 	%rd135, %rd11, %rd134;
	add.s64 	%rd136, %rd12, %rd134;
	add.s64 	%rd137, %rd13, %rd134;
	add.s64 	%rd138, %rd14, %rd134;
	add.s64 	%rd139, %rd15, %rd134;
	ld.global.u32 	%r168, [%rd133];
	st.global.u32 	[%rd135], %r168;
	ld.global.u32 	%r169, [%rd133+4];
	st.global.u32 	[%rd136], %r169;
	ld.global.f32 	%f27, [%rd133+8];
	st.global.f32 	[%rd137], %f27;
	ld.global.u32 	%r170, [%rd133+12];
	st.global.u32 	[%rd138], %r170;
	ld.global.u32 	%r171, [%rd133+16];
	st.global.u32 	[%rd139], %r171;
$L__BB11_46:
	add.s32 	%r191, %r191, 4;
$L__BB11_47:
	setp.eq.s32 	%p30, %r24, 0;
	@%p30 bra 	$L__BB11_57;
	setp.eq.s32 	%p31, %r24, 1;
	@%p31 bra 	$L__BB11_54;
	shl.b32 	%r172, %r191, 7;
	add.s32 	%r31, %r172, %r6;
	setp.ge.s32 	%p32, %r31, %r4;
	@%p32 bra 	$L__BB11_51;
	mul.wide.s32 	%rd140, %r31, 20;
	add.s64 	%rd141, %rd10, %rd140;
	mul.wide.s32 	%rd142, %r31, 4;
	add.s64 	%rd143, %rd11, %rd142;
	add.s64 	%rd144, %rd12, %rd142;
	add.s64 	%rd145, %rd13, %rd142;
	add.s64 	%rd146, %rd14, %rd142;
	add.s64 	%rd147, %rd15, %rd142;
	ld.global.u32 	%r173, [%rd141];
	st.global.u32 	[%rd143], %r173;
	ld.global.u32 	%r174, [%rd141+4];
	st.global.u32 	[%rd144], %r174;
	ld.global.f32 	%f28, [%rd141+8];
	st.global.f32 	[%rd145], %f28;
	ld.global.u32 	%r175, [%rd141+12];
	st.global.u32 	[%rd146], %r175;
	ld.global.u32 	%r176, [%rd141+16];
	st.global.u32 	[%rd147], %r176;
$L__BB11_51:
	add.s32 	%r32, %r31, 128;
	setp.ge.s32 	%p33, %r32, %r4;
	@%p33 bra 	$L__BB11_53;
	mul.wide.s32 	%rd148, %r32, 20;
	add.s64 	%rd149, %rd10, %rd148;
	mul.wide.s32 	%rd150, %r32, 4;
	add.s64 	%rd151, %rd11, %rd150;
	add.s64 	%rd152, %rd12, %rd150;
	add.s64 	%rd153, %rd13, %rd150;
	add.s64 	%rd154, %rd14, %rd150;
	add.s64 	%rd155, %rd15, %rd150;
	ld.global.u32 	%r177, [%rd149];
	st.global.u32 	[%rd151], %r177;
	ld.global.u32 	%r178, [%rd149+4];
	st.global.u32 	[%rd152], %r178;
	ld.global.f32 	%f29, [%rd149+8];
	st.global.f32 	[%rd153], %f29;
	ld.global.u32 	%r179, [%rd149+12];
	st.global.u32 	[%rd154], %r179;
	ld.global.u32 	%r180, [%rd149+16];
	st.global.u32 	[%rd155], %r180;
$L__BB11_53:
	add.s32 	%r191, %r191, 2;
$L__BB11_54:
	and.b32  	%r181, %r42, 1;
	setp.eq.b32 	%p34, %r181, 1;
	not.pred 	%p35, %p34;
	@%p35 bra 	$L__BB11_57;
	shl.b32 	%r182, %r191, 7;
	add.s32 	%r35, %r182, %r6;
	setp.ge.s32 	%p36, %r35, %r4;
	@%p36 bra 	$L__BB11_57;
	mul.wide.s32 	%rd156, %r35, 20;
	add.s64 	%rd157, %rd10, %rd156;
	mul.wide.s32 	%rd158, %r35, 4;
	add.s64 	%rd159, %rd11, %rd158;
	add.s64 	%rd160, %rd12, %rd158;
	add.s64 	%rd161, %rd13, %rd158;
	add.s64 	%rd162, %rd14, %rd158;
	add.s64 	%rd163, %rd15, %rd158;
	ld.global.u32 	%r183, [%rd157];
	st.global.u32 	[%rd159], %r183;
	ld.global.u32 	%r184, [%rd157+4];
	st.global.u32 	[%rd160], %r184;
	ld.global.f32 	%f30, [%rd157+8];
	st.global.f32 	[%rd161], %f30;
	ld.global.u32 	%r185, [%rd157+12];
	st.global.u32 	[%rd162], %r185;
	ld.global.u32 	%r186, [%rd157+16];
	st.global.u32 	[%rd163], %r186;
$L__BB11_57:
	ret;

}
	// .globl	_ZN3cub18CUB_300001_SM_10006detail9transform16transform_kernelINS2_10policy_hubILb1EN4cuda3std3__45tupleIJN6thrust24THRUST_300001_SM_1000_NS6detail15normal_iteratorINSA_7pointerINS8_IJiifiiEEENSA_8cuda_cub3tagENSA_11use_defaultESH_EEEEEEEE10policy1000ElNS7_10__identityENSA_12zip_iteratorINS8_IJNSA_10device_ptrIiEESQ_NSP_IfEESQ_SQ_EEEEEJPSE_EEEvT0_iT1_T2_DpNS2_10kernel_argIT3_EE
.visible .entry _ZN3cub18CUB_300001_SM_10006detail9transform16transform_kernelINS2_10policy_hubILb1EN4cuda3std3__45tupleIJN6thrust24THRUST_300001_SM_1000_NS6detail15normal_iteratorINSA_7pointerINS8_IJiifiiEEENSA_8cuda_cub3tagENSA_11use_defaultESH_EEEEEEEE10policy1000ElNS7_10__identityENSA_12zip_iteratorINS8_IJNSA_10device_ptrIiEESQ_NSP_IfEESQ_SQ_EEEEEJPSE_EEEvT0_iT1_T2_DpNS2_10kernel_argIT3_EE(
	.param .u64 _ZN3cub18CUB_300001_SM_10006detail9transform16transform_kernelINS2_10policy_hubILb1EN4cuda3std3__45tupleIJN6thrust24THRUST_300001_SM_1000_NS6detail15normal_iteratorINSA_7pointerINS8_IJiifiiEEENSA_8cuda_cub3tagENSA_11use_defaultESH_EEEEEEEE10policy1000ElNS7_10__identityENSA_12zip_iteratorINS8_IJNSA_10device_ptrIiEESQ_NSP_IfEESQ_SQ_EEEEEJPSE_EEEvT0_iT1_T2_DpNS2_10kernel_argIT3_EE_param_0,
	.param .u32 _ZN3cub18CUB_300001_SM_10006detail9transform16transform_kernelINS2_10policy_hubILb1EN4cuda3std3__45tupleIJN6thrust24THRUST_300001_SM_1000_NS6detail15normal_iteratorINSA_7pointerINS8_IJiifiiEEENSA_8cuda_cub3tagENSA_11use_defaultESH_EEEEEEEE10policy1000ElNS7_10__identityENSA_12zip_iteratorINS8_IJNSA_10device_ptrIiEESQ_NSP_IfEESQ_SQ_EEEEEJPSE_EEEvT0_iT1_T2_DpNS2_10kernel_argIT3_EE_param_1,
	.param .align 1 .b8 _ZN3cub18CUB_300001_SM_10006detail9transform16transform_kernelINS2_10policy_hubILb1EN4cuda3std3__45tupleIJN6thrust24THRUST_300001_SM_1000_NS6detail15normal_iteratorINSA_7pointerINS8_IJiifiiEEENSA_8cuda_cub3tagENSA_11use_defaultESH_EEEEEEEE10policy1000ElNS7_10__identityENSA_12zip_iteratorINS8_IJNSA_10device_ptrIiEESQ_NSP_IfEESQ_SQ_EEEEEJPSE_EEEvT0_iT1_T2_DpNS2_10kernel_argIT3_EE_param_2[1],
	.param .align 8 .b8 _ZN3cub18CUB_300001_SM_10006detail9transform16transform_kernelINS2_10policy_hubILb1EN4cuda3std3__45tupleIJN6thrust24THRUST_300001_SM_1000_NS6detail15normal_iteratorINSA_7pointerINS8_IJiifiiEEENSA_8cuda_cub3tagENSA_11use_defaultESH_EEEEEEEE10policy1000ElNS7_10__identityENSA_12zip_iteratorINS8_IJNSA_10device_ptrIiEESQ_NSP_IfEESQ_SQ_EEEEEJPSE_EEEvT0_iT1_T2_DpNS2_10kernel_argIT3_EE_param_3[40],
	.param .align 8 .b8 _ZN3cub18CUB_300001_SM_10006detail9transform16transform_kernelINS2_10policy_hubILb1EN4cuda3std3__45tupleIJN6thrust24THRUST_300001_SM_1000_NS6detail15normal_iteratorINSA_7pointerINS8_IJiifiiEEENSA_8cuda_cub3tagENSA_11use_defaultESH_EEEEEEEE10policy1000ElNS7_10__identityENSA_12zip_iteratorINS8_IJNSA_10device_ptrIiEESQ_NSP_IfEESQ_SQ_EEEEEJPSE_EEEvT0_iT1_T2_DpNS2_10kernel_argIT3_EE_param_4[16]
)
.maxntid 128
{
	.reg .pred 	%p<37>;
	.reg .b32 	%r<194>;
	.reg .b32 	%f<31>;
	.reg .b64 	%rd<170>;

	ld.param.u64 	%rd42, [_ZN3cub18CUB_300001_SM_10006detail9transform16transform_kernelINS2_10policy_hubILb1EN4cuda3std3__45tupleIJN6thrust24THRUST_300001_SM_1000_NS6detail15normal_iteratorINSA_7pointerINS8_IJiifiiEEENSA_8cuda_cub3tagENSA_11use_defaultESH_EEEEEEEE10policy1000ElNS7_10__identityENSA_12zip_iteratorINS8_IJNSA_10device_ptrIiEESQ_NSP_IfEESQ_SQ_EEEEEJPSE_EEEvT0_iT1_T2_DpNS2_10kernel_argIT3_EE_param_0];
	ld.param.u64 	%rd43, [_ZN3cub18CUB_300001_SM_10006detail9transform16transform_kernelINS2_10policy_hubILb1EN4cuda3std3__45tupleIJN6thrust24THRUST_300001_SM_1000_NS6detail15normal_iteratorINSA_7pointerINS8_IJiifiiEEENSA_8cuda_cub3tagENSA_11use_defaultESH_EEEEEEEE10policy1000ElNS7_10__identityENSA_12zip_iteratorINS8_IJNSA_10device_ptrIiEESQ_NSP_IfEESQ_SQ_EEEEEJPSE_EEEvT0_iT1_T2_DpNS2_10kernel_argIT3_EE_param_4];
	ld.param.u64 	%rd41, [_ZN3cub18CUB_300001_SM_10006detail9transform16transform_kernelINS2_10policy_hubILb1EN4cuda3std3__45tupleIJN6thrust24THRUST_300001_SM_1000_NS6detail15normal_iteratorINSA_7pointerINS8_IJiifiiEEENSA_8cuda_cub3tagENSA_11use_defaultESH_EEEEEEEE10policy1000ElNS7_10__identityENSA_12zip_iteratorINS8_IJNSA_10device_ptrIiEESQ_NSP_IfEESQ_SQ_EEEEEJPSE_EEEvT0_iT1_T2_DpNS2_10kernel_argIT3_EE_param_3+32];
	ld.param.u64 	%rd40, [_ZN3cub18CUB_300001_SM_10006detail9transform16transform_kernelINS2_10policy_hubILb1EN4cuda3std3__45tupleIJN6thrust24THRUST_300001_SM_1000_NS6detail15normal_iteratorINSA_7pointerINS8_IJiifiiEEENSA_8cuda_cub3tagENSA_11use_defaultESH_EEEEEEEE10policy1000ElNS7_10__identityENSA_12zip_iteratorINS8_IJNSA_10device_ptrIiEESQ_NSP_IfEESQ_SQ_EEEEEJPSE_EEEvT0_iT1_T2_DpNS2_10kernel_argIT3_EE_param_3+24];
	ld.param.u64 	%rd39, [_ZN3cub18CUB_300001_SM_10006detail9transform16transform_kernelINS2_10policy_hubILb1EN4cuda3std3__45tupleIJN6thrust24THRUST_300001_SM_1000_NS6detail15normal_iteratorINSA_7pointerINS8_IJiifiiEEENSA_8cuda_cub3tagENSA_11use_defaultESH_EEEEEEEE10policy1000ElNS7_10__identityENSA_12zip_iteratorINS8_IJNSA_10device_ptrIiEESQ_NSP_IfEESQ_SQ_EEEEEJPSE_EEEvT0_iT1_T2_DpNS2_10kernel_argIT3_EE_param_3+16];
	ld.param.u64 	%rd38, [_ZN3cub18CUB_300001_SM_10006detail9transform16transform_kernelINS2_10policy_hubILb1EN4cuda3std3__45tupleIJN6thrust24THRUST_300001_SM_1000_NS6detail15normal_iteratorINSA_7pointerINS8_IJiifiiEEENSA_8cuda_cub3tagENSA_11use_defaultESH_EEEEEEEE10policy1000ElNS7_10__identityENSA_12zip_iteratorINS8_IJNSA_10device_ptrIiEESQ_NSP_IfEESQ_SQ_EEEEEJPSE_EEEvT0_iT1_T2_DpNS2_10kernel_argIT3_EE_param_3+8];
	ld.param.u64 	%rd37, [_ZN3cub18CUB_300001_SM_10006detail9transform16transform_kernelINS2_10policy_hubILb1EN4cuda3std3__45tupleIJN6thrust24THRUST_300001_SM_1000_NS6detail15normal_iteratorINSA_7pointerINS8_IJiifiiEEENSA_8cuda_cub3tagENSA_11use_defaultESH_EEEEEEEE10policy1000ElNS7_10__identityENSA_12zip_iteratorINS8_IJNSA_10device_ptrIiEESQ_NSP_IfEESQ_SQ_EEEEEJPSE_EEEvT0_iT1_T2_DpNS2_10kernel_argIT3_EE_param_3];
	ld.param.u32 	%r40, [_ZN3cub18CUB_300001_SM_10006detail9transform16transform_kernelINS2_10policy_hubILb1EN4cuda3std3__45tupleIJN6thrust24THRUST_300001_SM_1000_NS6detail15normal_iteratorINSA_7pointerINS8_IJiifiiEEENSA_8cuda_cub3tagENSA_11use_defaultESH_EEEEEEEE10policy1000ElNS7_10__identityENSA_12zip_iteratorINS8_IJNSA_10device_ptrIiEESQ_NSP_IfEESQ_SQ_EEEEEJPSE_EEEvT0_iT1_T2_DpNS2_10kernel_argIT3_EE_param_1];
	cvta.to.global.u64 	%rd1, %rd37;
	cvta.to.global.u64 	%rd2, %rd38;
	cvta.to.global.u64 	%rd3, %rd39;
	cvta.to.global.u64 	%rd4, %rd40;
	cvta.to.global.u64 	%rd5, %rd41;
	cvta.to.global.u64 	%rd6, %rd43;
	shl.b32 	%r1, %r40, 7;
	mov.u32 	%r41, %ctaid.x;
	cvt.u64.u32 	%rd44, %r41;
	cvt.s64.s32 	%rd45, %r1;
	mul.lo.s64 	%rd7, %rd45, %rd44;
	sub.s64 	%rd46, %rd42, %rd7;
	min.s64 	%rd47, %rd46, %rd45;
	cvt.u32.u64 	%r2, %rd47;
	mul.lo.s32 	%r3, %r2, 20;
	mov.u32 	%r4, %tid.x;
	shl.b32 	%r184, %r4, 7;
	setp.ge.s32 	%p1, %r184, %r3;
	@%p1 bra 	$L__BB12_3;
	mad.lo.s64 	%rd48, %rd7, 20, %rd6;
	mul.wide.u32 	%rd49, %r4, 128;
	add.s64 	%rd167, %rd48, %rd49;
$L__BB12_2:
	.pragma "nounroll";
	// begin inline asm
	prefetch.global.L2 [%rd167];
	// end inline asm
	add.s32 	%r184, %r184, 16384;
	add.s64 	%rd167, %rd167, 16384;
	setp.lt.s32 	%p2, %r184, %r3;
	@%p2 bra 	$L__BB12_2;
$L__BB12_3:
	mad.lo.s64 	%rd11, %rd7, 20, %rd6;
	shl.b64 	%rd169, %rd7, 2;
	add.s64 	%rd12, %rd1, %rd169;
	add.s64 	%rd13, %rd2, %rd169;
	add.s64 	%rd14, %rd3, %rd169;
	add.s64 	%rd15, %rd4, %rd169;
	add.s64 	%rd16, %rd5, %rd169;
	setp.eq.s32 	%p3, %r1, %r2;
	@%p3 bra 	$L__BB12_45;
	setp.lt.s32 	%p4, %r40, 1;
	@%p4 bra 	$L__BB12_57;
	and.b32  	%r8, %r40, 7;
	setp.lt.u32 	%p5, %r40, 8;
	mov.b32 	%r191, 0;
	@%p5 bra 	$L__BB12_24;
	and.b32  	%r191, %r40, 2147483640;
	mov.b32 	%r187, 0;
$L__BB12_7:
	.pragma "nounroll";
	shl.b32 	%r44, %r187, 7;
	add.s32 	%r19, %r44, %r4;
	setp.ge.s32 	%p6, %r19, %r2;
	@%p6 bra 	$L__BB12_9;
	mul.wide.u32 	%rd52, %r19, 20;
	add.s64 	%rd53, %rd11, %rd52;
	mul.wide.u32 	%rd54, %r19, 4;
	add.s64 	%rd55, %rd12, %rd54;
	add.s64 	%rd56, %rd13, %rd54;
	add.s64 	%rd57, %rd14, %rd54;
	add.s64 	%rd58, %rd15, %rd54;
	add.s64 	%rd59, %rd16, %rd54;
	ld.global.u32 	%r45, [%rd53];
	st.global.u32 	[%rd55], %r45;
	ld.global.u32 	%r46, [%rd53+4];
	st.global.u32 	[%rd56], %r46;
	ld.global.f32 	%f1, [%rd53+8];
	st.global.f32 	[%rd57], %f1;
	ld.global.u32 	%r47, [%rd53+12];
	st.global.u32 	[%rd58], %r47;
	ld.global.u32 	%r48, [%rd53+16];
	st.global.u32 	[%rd59], %r48;
$L__BB12_9:
	add.s32 	%r49, %r19, 128;
	setp.ge.s32 	%p7, %r49, %r2;
	mul.wide.s32 	%rd60, %r49, 20;
	add.s64 	%rd31, %rd11, %rd60;
	mul.wide.s32 	%rd61, %r49, 4;
	add.s64 	%rd32, %rd12, %rd61;
	add.s64 	%rd33, %rd13, %rd61;
	add.s64 	%rd34, %rd14, %rd61;
	add.s64 	%rd35, %rd15, %rd61;
	add.s64 	%rd36, %rd16, %rd61;
	@%p7 bra 	$L__BB12_11;
	ld.global.u32 	%r50, [%rd31];
	st.global.u32 	[%rd32], %r50;
	ld.global.u32 	%r51, [%rd31+4];
	st.global.u32 	[%rd33], %r51;
	ld.global.f32 	%f2, [%rd31+8];
	st.global.f32 	[%rd34], %f2;
	ld.global.u32 	%r52, [%rd31+12];
	st.global.u32 	[%rd35], %r52;
	ld.global.u32 	%r53, [%rd31+16];
	st.global.u32 	[%rd36], %r53;
$L__BB12_11:
	add.s32 	%r54, %r19, 256;
	setp.ge.s32 	%p8, %r54, %r2;
	@%p8 bra 	$L__BB12_13;
	ld.global.u32 	%r55, [%rd31+2560];
	st.global.u32 	[%rd32+512], %r55;
	ld.global.u32 	%r56, [%rd31+2564];
	st.global.u32 	[%rd33+512], %r56;
	ld.global.f32 	%f3, [%rd31+2568];
	st.global.f32 	[%rd34+512], %f3;
	ld.global.u32 	%r57, [%rd31+2572];
	st.global.u32 	[%rd35+512], %r57;
	ld.global.u32 	%r58, [%rd31+2576];
	st.global.u32 	[%rd36+512], %r58;
$L__BB12_13:
	add.s32 	%r59, %r19, 384;
	setp.ge.s32 	%p9, %r59, %r2;
	@%p9 bra 	$L__BB12_15;
	ld.global.u32 	%r60, [%rd31+5120];
	st.global.u32 	[%rd32+1024], %r60;
	ld.global.u32 	%r61, [%rd31+5124];
	st.global.u32 	[%rd33+1024], %r61;
	ld.global.f32 	%f4, [%rd31+5128];
	st.global.f32 	[%rd34+1024], %f4;
	ld.global.u32 	%r62, [%rd31+5132];
	st.global.u32 	[%rd35+1024], %r62;
	ld.global.u32 	%r63, [%rd31+5136];
	st.global.u32 	[%rd36+1024], %r63;
$L__BB12_15:
	add.s32 	%r64, %r19, 512;
	setp.ge.s32 	%p10, %r64, %r2;
	@%p10 bra 	$L__BB12_17;
	ld.global.u32 	%r65, [%rd31+7680];
	st.global.u32 	[%rd32+1536], %r65;
	ld.global.u32 	%r66, [%rd31+7684];
	st.global.u32 	[%rd33+1536], %r66;
	ld.global.f32 	%f5, [%rd31+7688];
	st.global.f32 	[%rd34+1536], %f5;
	ld.global.u32 	%r67, [%rd31+7692];
	st.global.u32 	[%rd35+1536], %r67;
	ld.global.u32 	%r68, [%rd31+7696];
	st.global.u32 	[%rd36+1536], %r68;
$L__BB12_17:
	add.s32 	%r69, %r19, 640;
	setp.ge.s32 	%p11, %r69, %r2;
	@%p11 bra 	$L__BB12_19;
	ld.global.u32 	%r70, [%rd31+10240];
	st.global.u32 	[%rd32+2048], %r70;
	ld.global.u32 	%r71, [%rd31+10244];
	st.global.u32 	[%rd33+2048], %r71;
	ld.global.f32 	%f6, [%rd31+10248];
	st.global.f32 	[%rd34+2048], %f6;
	ld.global.u32 	%r72, [%rd31+10252];
	st.global.u32 	[%rd35+2048], %r72;
	ld.global.u32 	%r73, [%rd31+10256];
	st.global.u32 	[%rd36+2048], %r73;
$L__BB12_19:
	add.s32 	%r74, %r19, 768;
	setp.ge.s32 	%p12, %r74, %r2;
	@%p12 bra 	$L__BB12_21;
	ld.global.u32 	%r75, [%rd31+12800];
	st.global.u32 	[%rd32+2560], %r75;
	ld.global.u32 	%r76, [%rd31+12804];
	st.global.u32 	[%rd33+2560], %r76;
	ld.global.f32 	%f7, [%rd31+12808];
	st.global.f32 	[%rd34+2560], %f7;
	ld.global.u32 	%r77, [%rd31+12812];
	st.global.u32 	[%rd35+2560], %r77;
	ld.global.u32 	%r78, [%rd31+12816];
	st.global.u32 	[%rd36+2560], %r78;
$L__BB12_21:
	add.s32 	%r79, %r19, 896;
	setp.ge.s32 	%p13, %r79, %r2;
	@%p13 bra 	$L__BB12_23;
	ld.global.u32 	%r80, [%rd31+15360];
	st.global.u32 	[%rd32+3072], %r80;
	ld.global.u32 	%r81, [%rd31+15364];
	st.global.u32 	[%rd33+3072], %r81;
	ld.global.f32 	%f8, [%rd31+15368];
	st.global.f32 	[%rd34+3072], %f8;
	ld.global.u32 	%r82, [%rd31+15372];
	st.global.u32 	[%rd35+3072], %r82;
	ld.global.u32 	%r83, [%rd31+15376];
	st.global.u32 	[%rd36+3072], %r83;
$L__BB12_23:
	add.s32 	%r187, %r187, 8;
	setp.eq.s32 	%p14, %r187, %r191;
	@%p14 bra 	$L__BB12_24;
	bra.uni 	$L__BB12_7;
$L__BB12_24:
	setp.eq.s32 	%p15, %r8, 0;
	@%p15 bra 	$L__BB12_57;
	and.b32  	%r28, %r40, 3;
	setp.lt.u32 	%p16, %r8, 4;
	@%p16 bra 	$L__BB12_35;
	shl.b32 	%r84, %r191, 7;
	add.s32 	%r29, %r84, %r4;
	setp.ge.s32 	%p17, %r29, %r2;
	@%p17 bra 	$L__BB12_28;
	mul.wide.s32 	%rd62, %r29, 20;
	add.s64 	%rd63, %rd11, %rd62;
	mul.wide.s32 	%rd64, %r29, 4;
	add.s64 	%rd65, %rd12, %rd64;
	add.s64 	%rd66, %rd13, %rd64;
	add.s64 	%rd67, %rd14, %rd64;
	add.s64 	%rd68, %rd15, %rd64;
	add.s64 	%rd69, %rd16, %rd64;
	ld.global.u32 	%r85, [%rd63];
	st.global.u32 	[%rd65], %r85;
	ld.global.u32 	%r86, [%rd63+4];
	st.global.u32 	[%rd66], %r86;
	ld.global.f32 	%f9, [%rd63+8];
	st.global.f32 	[%rd67], %f9;
	ld.global.u32 	%r87, [%rd63+12];
	st.global.u32 	[%rd68], %r87;
	ld.global.u32 	%r88, [%rd63+16];
	st.global.u32 	[%rd69], %r88;
$L__BB12_28:
	add.s32 	%r30, %r29, 128;
	setp.ge.s32 	%p18, %r30, %r2;
	@%p18 bra 	$L__BB12_30;
	mul.wide.s32 	%rd70, %r30, 20;
	add.s64 	%rd71, %rd11, %rd70;
	mul.wide.s32 	%rd72, %r30, 4;
	add.s64 	%rd73, %rd12, %rd72;
	add.s64 	%rd74, %rd13, %rd72;
	add.s64 	%rd75, %rd14, %rd72;
	add.s64 	%rd76, %rd15, %rd72;
	add.s64 	%rd77, %rd16, %rd72;
	ld.global.u32 	%r89, [%rd71];
	st.global.u32 	[%rd73], %r89;
	ld.global.u32 	%r90, [%rd71+4];
	st.global.u32 	[%rd74], %r90;
	ld.global.f32 	%f10, [%rd71+8];
	st.global.f32 	[%rd75], %f10;
	ld.global.u32 	%r91, [%rd71+12];
	st.global.u32 	[%rd76], %r91;
	ld.global.u32 	%r92, [%rd71+16];
	st.global.u32 	[%rd77], %r92;
$L__BB12_30:
	add.s32 	%r31, %r29, 256;
	setp.ge.s32 	%p19, %r31, %r2;
	@%p19 bra 	$L__BB12_32;
	mul.wide.s32 	%rd78, %r31, 20;
	add.s64 	%rd79, %rd11, %rd78;
	mul.wide.s32 	%rd80, %r31, 4;
	add.s64 	%rd81, %rd12, %rd80;
	add.s64 	%rd82, %rd13, %rd80;
	add.s64 	%rd83, %rd14, %rd80;
	add.s64 	%rd84, %rd15, %rd80;
	add.s64 	%rd85, %rd16, %rd80;
	ld.global.u32 	%r93, [%rd79];
	st.global.u32 	[%rd81], %r93;
	ld.global.u32 	%r94, [%rd79+4];
	st.global.u32 	[%rd82], %r94;
	ld.global.f32 	%f11, [%rd79+8];
	st.global.f32 	[%rd83], %f11;
	ld.global.u32 	%r95, [%rd79+12];
	st.global.u32 	[%rd84], %r95;
	ld.global.u32 	%r96, [%rd79+16];
	st.global.u32 	[%rd85], %r96;
$L__BB12_32:
	add.s32 	%r32, %r29, 384;
	setp.ge.s32 	%p20, %r32, %r2;
	@%p20 bra 	$L__BB12_34;
	mul.wide.s32 	%rd86, %r32, 20;
	add.s64 	%rd87, %rd11, %rd86;
	mul.wide.s32 	%rd88, %r32, 4;
	add.s64 	%rd89, %rd12, %rd88;
	add.s64 	%rd90, %rd13, %rd88;
	add.s64 	%rd91, %rd14, %rd88;
	add.s64 	%rd92, %rd15, %rd88;
	add.s64 	%rd93, %rd16, %rd88;
	ld.global.u32 	%r97, [%rd87];
	st.global.u32 	[%rd89], %r97;
	ld.global.u32 	%r98, [%rd87+4];
	st.global.u32 	[%rd90], %r98;
	ld.global.f32 	%f12, [%rd87+8];
	st.global.f32 	[%rd91], %f12;
	ld.global.u32 	%r99, [%rd87+12];
	st.global.u32 	[%rd92], %r99;
	ld.global.u32 	%r100, [%rd87+16];
	st.global.u32 	[%rd93], %r100;
$L__BB12_34:
	add.s32 	%r191, %r191, 4;
$L__BB12_35:
	setp.eq.s32 	%p21, %r28, 0;
	@%p21 bra 	$L__BB12_57;
	setp.eq.s32 	%p22, %r28, 1;
	@%p22 bra 	$L__BB12_42;
	shl.b32 	%r101, %r191, 7;
	add.s32 	%r35, %r101, %r4;
	setp.ge.s32 	%p23, %r35, %r2;
	@%p23 bra 	$L__BB12_39;
	mul.wide.s32 	%rd94, %r35, 20;
	add.s64 	%rd95, %rd11, %rd94;
	mul.wide.s32 	%rd96, %r35, 4;
	add.s64 	%rd97, %rd12, %rd96;
	add.s64 	%rd98, %rd13, %rd96;
	add.s64 	%rd99, %rd14, %rd96;
	add.s64 	%rd100, %rd15, %rd96;
	add.s64 	%rd101, %rd16, %rd96;
	ld.global.u32 	%r102, [%rd95];
	st.global.u32 	[%rd97], %r102;
	ld.global.u32 	%r103, [%rd95+4];
	st.global.u32 	[%rd98], %r103;
	ld.global.f32 	%f13, [%rd95+8];
	st.global.f32 	[%rd99], %f13;
	ld.global.u32 	%r104, [%rd95+12];
	st.global.u32 	[%rd100], %r104;
	ld.global.u32 	%r105, [%rd95+16];
	st.global.u32 	[%rd101], %r105;
$L__BB12_39:
	add.s32 	%r36, %r35, 128;
	setp.ge.s32 	%p24, %r36, %r2;
	@%p24 bra 	$L__BB12_41;
	mul.wide.s32 	%rd102, %r36, 20;
	add.s64 	%rd103, %rd11, %rd102;
	mul.wide.s32 	%rd104, %r36, 4;
	add.s64 	%rd105, %rd12, %rd104;
	add.s64 	%rd106, %rd13, %rd104;
	add.s64 	%rd107, %rd14, %rd104;
	add.s64 	%rd108, %rd15, %rd104;
	add.s64 	%rd109, %rd16, %rd104;
	ld.global.u32 	%r106, [%rd103];
	st.global.u32 	[%rd105], %r106;
	ld.global.u32 	%r107, [%rd103+4];
	st.global.u32 	[%rd106], %r107;
	ld.global.f32 	%f14, [%rd103+8];
	st.global.f32 	[%rd107], %f14;
	ld.global.u32 	%r108, [%rd103+12];
	st.global.u32 	[%rd108], %r108;
	ld.global.u32 	%r109, [%rd103+16];
	st.global.u32 	[%rd109], %r109;
$L__BB12_41:
	add.s32 	%r191, %r191, 2;
$L__BB12_42:
	and.b32  	%r110, %r40, 1;
	setp.eq.b32 	%p25, %r110, 1;
	not.pred 	%p26, %p25;
	@%p26 bra 	$L__BB12_57;
	shl.b32 	%r111, %r191, 7;
	add.s32 	%r39, %r111, %r4;
	setp.ge.s32 	%p27, %r39, %r2;
	@%p27 bra 	$L__BB12_57;
	mul.wide.s32 	%rd110, %r39, 20;
	add.s64 	%rd111, %rd11, %rd110;
	mul.wide.s32 	%rd112, %r39, 4;
	add.s64 	%rd113, %rd12, %rd112;
	add.s64 	%rd114, %rd13, %rd112;
	add.s64 	%rd115, %rd14, %rd112;
	add.s64 	%rd116, %rd15, %rd112;
	add.s64 	%rd117, %rd16, %rd112;
	ld.global.u32 	%r112, [%rd111];
	st.global.u32 	[%rd113], %r112;
	ld.global.u32 	%r113, [%rd111+4];
	st.global.u32 	[%rd114], %r113;
	ld.global.f32 	%f15, [%rd111+8];
	st.global.f32 	[%rd115], %f15;
	ld.global.u32 	%r114, [%rd111+12];
	st.global.u32 	[%rd116], %r114;
	ld.global.u32 	%r115, [%rd111+16];
	st.global.u32 	[%rd117], %r115;
	bra.uni 	$L__BB12_57;
$L__BB12_45:
	setp.lt.s32 	%p28, %r40, 1;
	@%p28 bra 	$L__BB12_57;
	and.b32  	%r10, %r40, 7;
	setp.lt.u32 	%p29, %r40, 8;
	mov.b32 	%r189, 0;
	@%p29 bra 	$L__BB12_49;
	and.b32  	%r189, %r40, 2147483640;
	neg.s32 	%r186, %r189;
	mul.wide.u32 	%rd118, %r4, 4;
	add.s64 	%rd18, %rd3, %rd118;
	add.s64 	%rd19, %rd2, %rd118;
	mul.wide.u32 	%rd119, %r4, 20;
	add.s64 	%rd121, %rd11, %rd119;
	add.s64 	%rd168, %rd121, 8;
	add.s64 	%rd122, %rd169, 1536;
	add.s64 	%rd21, %rd5, %rd122;
	add.s32 	%r185, %r4, 128;
	add.s64 	%rd22, %rd11, 7688;
	add.s64 	%rd23, %rd1, %rd122;
	add.s64 	%rd24, %rd2, %rd122;
	add.s64 	%rd25, %rd3, %rd122;
	add.s64 	%rd26, %rd4, %rd122;
$L__BB12_48:
	.pragma "nounroll";
	mul.wide.s32 	%rd123, %r185, 4;
	add.s64 	%rd124, %rd21, %rd123;
	mul.wide.s32 	%rd125, %r185, 20;
	add.s64 	%rd126, %rd22, %rd125;
	add.s64 	%rd127, %rd23, %rd123;
	add.s64 	%rd128, %rd24, %rd123;
	add.s64 	%rd129, %rd25, %rd123;
	add.s64 	%rd130, %rd26, %rd123;
	cvta.to.global.u64 	%rd131, %rd37;
	mul.wide.u32 	%rd132, %r4, 4;
	add.s64 	%rd133, %rd131, %rd132;
	add.s64 	%rd134, %rd133, %rd169;
	add.s64 	%rd135, %rd19, %rd169;
	add.s64 	%rd136, %rd18, %rd169;
	cvta.to.global.u64 	%rd137, %rd40;
	add.s64 	%rd138, %rd137, %rd132;
	add.s64 	%rd139, %rd138, %rd169;
	cvta.to.global.u64 	%rd140, %rd41;
	add.s64 	%rd141, %rd140, %rd132;
	add.s64 	%rd142, %rd141, %rd169;
	ld.global.u32 	%r117, [%rd168+-8];
	st.global.u32 	[%rd134], %r117;
	ld.global.u32 	%r118, [%rd168+-4];
	st.global.u32 	[%rd135], %r118;
	ld.global.f32 	%f16, [%rd168];
	st.global.f32 	[%rd136], %f16;
	ld.global.u32 	%r119, [%rd168+4];
	st.global.u32 	[%rd139], %r119;
	ld.global.u32 	%r120, [%rd168+8];
	st.global.u32 	[%rd142], %r120;
	ld.global.u32 	%r121, [%rd126+-7688];
	st.global.u32 	[%rd127+-1536], %r121;
	ld.global.u32 	%r122, [%rd126+-7684];
	st.global.u32 	[%rd128+-1536], %r122;
	ld.global.f32 	%f17, [%rd126+-7680];
	st.global.f32 	[%rd129+-1536], %f17;
	ld.global.u32 	%r123, [%rd126+-7676];
	st.global.u32 	[%rd130+-1536], %r123;
	ld.global.u32 	%r124, [%rd126+-7672];
	st.global.u32 	[%rd124+-1536], %r124;
	ld.global.u32 	%r125, [%rd126+-5128];
	st.global.u32 	[%rd127+-1024], %r125;
	ld.global.u32 	%r126, [%rd126+-5124];
	st.global.u32 	[%rd128+-1024], %r126;
	ld.global.f32 	%f18, [%rd126+-5120];
	st.global.f32 	[%rd129+-1024], %f18;
	ld.global.u32 	%r127, [%rd126+-5116];
	st.global.u32 	[%rd130+-1024], %r127;
	ld.global.u32 	%r128, [%rd126+-5112];
	st.global.u32 	[%rd124+-1024], %r128;
	ld.global.u32 	%r129, [%rd126+-2568];
	st.global.u32 	[%rd127+-512], %r129;
	ld.global.u32 	%r130, [%rd126+-2564];
	st.global.u32 	[%rd128+-512], %r130;
	ld.global.f32 	%f19, [%rd126+-2560];
	st.global.f32 	[%rd129+-512], %f19;
	ld.global.u32 	%r131, [%rd126+-2556];
	st.global.u32 	[%rd130+-512], %r131;
	ld.global.u32 	%r132, [%rd126+-2552];
	st.global.u32 	[%rd124+-512], %r132;
	ld.global.u32 	%r133, [%rd126+-8];
	st.global.u32 	[%rd127], %r133;
	ld.global.u32 	%r134, [%rd126+-4];
	st.global.u32 	[%rd128], %r134;
	ld.global.f32 	%f20, [%rd126];
	st.global.f32 	[%rd129], %f20;
	ld.global.u32 	%r135, [%rd126+4];
	st.global.u32 	[%rd130], %r135;
	ld.global.u32 	%r136, [%rd126+8];
	st.global.u32 	[%rd124], %r136;
	ld.global.u32 	%r137, [%rd126+2552];
	st.global.u32 	[%rd127+512], %r137;
	ld.global.u32 	%r138, [%rd126+2556];
	st.global.u32 	[%rd128+512], %r138;
	ld.global.f32 	%f21, [%rd126+2560];
	st.global.f32 	[%rd129+512], %f21;
	ld.global.u32 	%r139, [%rd126+2564];
	st.global.u32 	[%rd130+512], %r139;
	ld.global.u32 	%r140, [%rd126+2568];
	st.global.u32 	[%rd124+512], %r140;
	ld.global.u32 	%r141, [%rd126+5112];
	st.global.u32 	[%rd127+1024], %r141;
	ld.global.u32 	%r142, [%rd126+5116];
	st.global.u32 	[%rd128+1024], %r142;
	ld.global.f32 	%f22, [%rd126+5120];
	st.global.f32 	[%rd129+1024], %f22;
	ld.global.u32 	%r143, [%rd126+5124];
	st.global.u32 	[%rd130+1024], %r143;
	ld.global.u32 	%r144, [%rd126+5128];
	st.global.u32 	[%rd124+1024], %r144;
	ld.global.u32 	%r145, [%rd126+7672];
	st.global.u32 	[%rd127+1536], %r145;
	ld.global.u32 	%r146, [%rd126+7676];
	st.global.u32 	[%rd128+1536], %r146;
	ld.global.f32 	%f23, [%rd126+7680];
	st.global.f32 	[%rd129+1536], %f23;
	ld.global.u32 	%r147, [%rd126+7684];
	st.global.u32 	[%rd130+1536], %r147;
	ld.global.u32 	%r148, [%rd126+7688];
	st.global.u32 	[%rd124+1536], %r148;
	add.s32 	%r186, %r186, 8;
	add.s64 	%rd169, %rd169, 4096;
	add.s64 	%rd168, %rd168, 20480;
	add.s32 	%r185, %r185, 1024;
	setp.eq.s32 	%p30, %r186, 0;
	@%p30 bra 	$L__BB12_49;
	bra.uni 	$L__BB12_48;
$L__BB12_49:
	setp.eq.s32 	%p31, %r10, 0;
	@%p31 bra 	$L__BB12_57;
	and.b32  	%r22, %r40, 3;
	setp.lt.u32 	%p32, %r10, 4;
	@%p32 bra 	$L__BB12_52;
	shl.b32 	%r149, %r189, 7;
	add.s32 	%r150, %r149, %r4;
	mul.wide.s32 	%rd143, %r150, 20;
	add.s64 	%rd144, %rd11, %rd143;
	mul.wide.s32 	%rd145, %r150, 4;
	add.s64 	%rd146, %rd12, %rd145;
	add.s64 	%rd147, %rd13, %rd145;
	add.s64 	%rd148, %rd14, %rd145;
	add.s64 	%rd149, %rd15, %rd145;
	add.s64 	%rd150, %rd16, %rd145;
	ld.global.u32 	%r151, [%rd144];
	st.global.u32 	[%rd146], %r151;
	ld.global.u32 	%r152, [%rd144+4];
	st.global.u32 	[%rd147], %r152;
	ld.global.f32 	%f24, [%rd144+8];
	st.global.f32 	[%rd148], %f24;
	ld.global.u32 	%r153, [%rd144+12];
	st.global.u32 	[%rd149], %r153;
	ld.global.u32 	%r154, [%rd144+16];
	st.global.u32 	[%rd150], %r154;
	ld.global.u32 	%r155, [%rd144+2560];
	st.global.u32 	[%rd146+512], %r155;
	ld.global.u32 	%r156, [%rd144+2564];
	st.global.u32 	[%rd147+512], %r156;
	ld.global.f32 	%f25, [%rd144+2568];
	st.global.f32 	[%rd148+512], %f25;
	ld.global.u32 	%r157, [%rd144+2572];
	st.global.u32 	[%rd149+512], %r157;
	ld.global.u32 	%r158, [%rd144+2576];
	st.global.u32 	[%rd150+512], %r158;
	ld.global.u32 	%r159, [%rd144+5120];
	st.global.u32 	[%rd146+1024], %r159;
	ld.global.u32 	%r160, [%rd144+5124];
	st.global.u32 	[%rd147+1024], %r160;
	ld.global.f32 	%f26, [%rd144+5128];
	st.global.f32 	[%rd148+1024], %f26;
	ld.global.u32 	%r161, [%rd144+5132];
	st.global.u32 	[%rd149+1024], %r161;
	ld.global.u32 	%r162, [%rd144+5136];
	st.global.u32 	[%rd150+1024], %r162;
	ld.global.u32 	%r163, [%rd144+7680];
	st.global.u32 	[%rd146+1536], %r163;
	ld.global.u32 	%r164, [%rd144+7684];
	st.global.u32 	[%rd147+1536], %r164;
	ld.global.f32 	%f27, [%rd144+7688];
	st.global.f32 	[%rd148+1536], %f27;
	ld.global.u32 	%r165, [%rd144+7692];
	st.global.u32 	[%rd149+1536], %r165;
	ld.global.u32 	%r166, [%rd144+7696];
	st.global.u32 	[%rd150+1536], %r166;
	add.s32 	%r189, %r189, 4;
$L__BB12_52:
	setp.eq.s32 	%p33, %r22, 0;
	@%p33 bra 	$L__BB12_57;
	setp.eq.s32 	%p34, %r22, 1;
	@%p34 bra 	$L__BB12_55;
	shl.b32 	%r167, %r189, 7;
	add.s32 	%r168, %r167, %r4;
	mul.wide.s32 	%rd151, %r168, 20;
	add.s64 	%rd152, %rd11, %rd151;
	mul.wide.s32 	%rd153, %r168, 4;
	add.s64 	%rd154, %rd12, %rd153;
	add.s64 	%rd155, %rd13, %rd153;
	add.s64 	%rd156, %rd14, %rd153;
	add.s64 	%rd157, %rd15, %rd153;
	add.s64 	%rd158, %rd16, %rd153;
	ld.global.u32 	%r169, [%rd152];
	st.global.u32 	[%rd154], %r169;
	ld.global.u32 	%r170, [%rd152+4];
	st.global.u32 	[%rd155], %r170;
	ld.global.f32 	%f28, [%rd152+8];
	st.global.f32 	[%rd156], %f28;
	ld.global.u32 	%r171, [%rd152+12];
	st.global.u32 	[%rd157], %r171;
	ld.global.u32 	%r172, [%rd152+16];
	st.global.u32 	[%rd158], %r172;
	ld.global.u32 	%r173, [%rd152+2560];
	st.global.u32 	[%rd154+512], %r173;
	ld.global.u32 	%r174, [%rd152+2564];
	st.global.u32 	[%rd155+512], %r174;
	ld.global.f32 	%f29, [%rd152+2568];
	st.global.f32 	[%rd156+512], %f29;
	ld.global.u32 	%r175, [%rd152+2572];
	st.global.u32 	[%rd157+512], %r175;
	ld.global.u32 	%r176, [%rd152+2576];
	st.global.u32 	[%rd158+512], %r176;
	add.s32 	%r189, %r189, 2;
$L__BB12_55:
	and.b32  	%r177, %r40, 1;
	setp.eq.b32 	%p35, %r177, 1;
	not.pred 	%p36, %p35;
	@%p36 bra 	$L__BB12_57;
	shl.b32 	%r178, %r189, 7;
	add.s32 	%r179, %r178, %r4;
	mul.wide.s32 	%rd159, %r179, 20;
	add.s64 	%rd160, %rd11, %rd159;
	mul.wide.s32 	%rd161, %r179, 4;
	add.s64 	%rd162, %rd12, %rd161;
	add.s64 	%rd163, %rd13, %rd161;
	add.s64 	%rd164, %rd14, %rd161;
	add.s64 	%rd165, %rd15, %rd161;
	add.s64 	%rd166, %rd16, %rd161;
	ld.global.u32 	%r180, [%rd160];
	st.global.u32 	[%rd162], %r180;
	ld.global.u32 	%r181, [%rd160+4];
	st.global.u32 	[%rd163], %r181;
	ld.global.f32 	%f30, [%rd160+8];
	st.global.f32 	[%rd164], %f30;
	ld.global.u32 	%r182, [%rd160+12];
	st.global.u32 	[%rd165], %r182;
	ld.global.u32 	%r183, [%rd160+16];
	st.global.u32 	[%rd166], %r183;
$L__BB12_57:
	ret;

}
	// .globl	_ZN3cub18CUB_300001_SM_10006detail9transform16transform_kernelINS2_10policy_hubILb1EN4cuda3std3__45tupleIJN6thrust24THRUST_300001_SM_1000_NS6detail15normal_iteratorINSA_10device_ptrIiEEEEEEEE10policy1000EiNS7_10__identityENSA_20permutation_iteratorISF_SF_EEJPiEEEvT0_iT1_T2_DpNS2_10kernel_argIT3_EE
.visible .entry _ZN3cub18CUB_300001_SM_10006detail9transform16transform_kernelINS2_10policy_hubILb1EN4cuda3std3__45tupleIJN6thrust24THRUST_300001_SM_1000_NS6detail15normal_iteratorINSA_10device_ptrIiEEEEEEEE10policy1000EiNS7_10__identityENSA_20permutation_iteratorISF_SF_EEJPiEEEvT0_iT1_T2_DpNS2_10kernel_argIT3_EE(
	.param .u32 _ZN3cub18CUB_300001_SM_10006detail9transform16transform_kernelINS2_10policy_hubILb1EN4cuda3std3__45tupleIJN6thrust24THRUST_300001_SM_1000_NS6detail15normal_iteratorINSA_10device_ptrIiEEEEEEEE10policy1000EiNS7_10__identityENSA_20permutation_iteratorISF_SF_EEJPiEEEvT0_iT1_T2_DpNS2_10kernel_argIT3_EE_param_0,
	.param .u32 _ZN3cub18CUB_300001_SM_10006detail9transform16transform_kernelINS2_10policy_hubILb1EN4cuda3std3__45tupleIJN6thrust24THRUST_300001_SM_1000_NS6detail15normal_iteratorINSA_10device_ptrIiEEEEEEEE10policy1000EiNS7_10__identityENSA_20permutation_iteratorISF_SF_EEJPiEEEvT0_iT1_T2_DpNS2_10kernel_argIT3_EE_param_1,
	.param .align 1 .b8 _ZN3cub18CUB_300001_SM_10006detail9transform16transform_kernelINS2_10policy_hubILb1EN4cuda3std3__45tupleIJN6thrust24THRUST_300001_SM_1000_NS6detail15normal_iteratorINSA_10device_ptrIiEEEEEEEE10policy1000EiNS7_10__identityENSA_20permutation_iteratorISF_SF_EEJPiEEEvT0_iT1_T2_DpNS2_10kernel_argIT3_EE_param_2[1],
	.param .align 8 .b8 _ZN3cub18CUB_300001_SM_10006detail9transform16transform_kernelINS2_10policy_hubILb1EN4cuda3std3__45tupleIJN6thrust24THRUST_300001_SM_1000_NS6detail15normal_iteratorINSA_10device_ptrIiEEEEEEEE10policy1000EiNS7_10__identityENSA_20permutation_iteratorISF_SF_EEJPiEEEvT0_iT1_T2_DpNS2_10kernel_argIT3_EE_param_3[16],
	.param .align 8 .b8 _ZN3cub18CUB_300001_SM_10006detail9transform16transform_kernelINS2_10policy_hubILb1EN4cuda3std3__45tupleIJN6thrust24THRUST_300001_SM_1000_NS6detail15normal_iteratorINSA_10device_ptrIiEEEEEEEE10policy1000EiNS7_10__identityENSA_20permutation_iteratorISF_SF_EEJPiEEEvT0_iT1_T2_DpNS2_10kernel_argIT3_EE_param_4[16]
)
.maxntid 128
{
	.reg .pred 	%p<37>;
	.reg .b32 	%r<172>;
	.reg .b64 	%rd<155>;

	ld.param.u32 	%r50, [_ZN3cub18CUB_300001_SM_10006detail9transform16transform_kernelINS2_10policy_hubILb1EN4cuda3std3__45tupleIJN6thrust24THRUST_300001_SM_1000_NS6detail15normal_iteratorINSA_10device_ptrIiEEEEEEEE10policy1000EiNS7_10__identityENSA_20permutation_iteratorISF_SF_EEJPiEEEvT0_iT1_T2_DpNS2_10kernel_argIT3_EE_param_0];
	ld.param.u64 	%rd16, [_ZN3cub18CUB_300001_SM_10006detail9transform16transform_kernelINS2_10policy_hubILb1EN4cuda3std3__45tupleIJN6thrust24THRUST_300001_SM_1000_NS6detail15normal_iteratorINSA_10device_ptrIiEEEEEEEE10policy1000EiNS7_10__identityENSA_20permutation_iteratorISF_SF_EEJPiEEEvT0_iT1_T2_DpNS2_10kernel_argIT3_EE_param_4];
	ld.param.u64 	%rd17, [_ZN3cub18CUB_300001_SM_10006detail9transform16transform_kernelINS2_10policy_hubILb1EN4cuda3std3__45tupleIJN6thrust24THRUST_300001_SM_1000_NS6detail15normal_iteratorINSA_10device_ptrIiEEEEEEEE10policy1000EiNS7_10__identityENSA_20permutation_iteratorISF_SF_EEJPiEEEvT0_iT1_T2_DpNS2_10kernel_argIT3_EE_param_3+8];
	ld.param.u64 	%rd18, [_ZN3cub18CUB_300001_SM_10006detail9transform16transform_kernelINS2_10policy_hubILb1EN4cuda3std3__45tupleIJN6thrust24THRUST_300001_SM_1000_NS6detail15normal_iteratorINSA_10device_ptrIiEEEEEEEE10policy1000EiNS7_10__identityENSA_20permutation_iteratorISF_SF_EEJPiEEEvT0_iT1_T2_DpNS2_10kernel_argIT3_EE_param_3];
	ld.param.u32 	%r49, [_ZN3cub18CUB_300001_SM_10006detail9transform16transform_kernelINS2_10policy_hubILb1EN4cuda3std3__45tupleIJN6thrust24THRUST_300001_SM_1000_NS6detail15normal_iteratorINSA_10device_ptrIiEEEEEEEE10policy1000EiNS7_10__identityENSA_20permutation_iteratorISF_SF_EEJPiEEEvT0_iT1_T2_DpNS2_10kernel_argIT3_EE_param_1];
	cvta.to.global.u64 	%rd1, %rd18;
	cvta.to.global.u64 	%rd2, %rd17;
	cvta.to.global.u64 	%rd3, %rd16;
	shl.b32 	%r1, %r49, 7;
	mov.u32 	%r51, %ctaid.x;
	mul.lo.s32 	%r2, %r1, %r51;
	sub.s32 	%r3, %r50, %r2;
	min.s32 	%r4, %r1, %r3;
	shl.b32 	%r5, %r4, 2;
	mov.u32 	%r6, %tid.x;
	shl.b32 	%r160, %r6, 7;
	setp.ge.s32 	%p1, %r160, %r5;
	@%p1 bra 	$L__BB13_3;
	mul.wide.u32 	%rd19, %r6, 128;
	add.s64 	%rd20, %rd3, %rd19;
	mul.wide.s32 	%rd21, %r2, 4;
	add.s64 	%rd153, %rd20, %rd21;
$L__BB13_2:
	.pragma "nounroll";
	// begin inline asm
	prefetch.global.L2 [%rd153];
	// end inline asm
	add.s32 	%r160, %r160, 16384;
	add.s64 	%rd153, %rd153, 16384;
	setp.lt.s32 	%p2, %r160, %r5;
	@%p2 bra 	$L__BB13_2;
$L__BB13_3:
	mul.wide.s32 	%rd23, %r2, 4;
	add.s64 	%rd7, %rd3, %rd23;
	add.s64 	%rd8, %rd1, %rd23;
	setp.gt.s32 	%p3, %r1, %r3;
	@%p3 bra 	$L__BB13_17;
	setp.lt.s32 	%p4, %r49, 1;
	@%p4 bra 	$L__BB13_58;
	and.b32  	%r10, %r49, 15;
	setp.lt.u32 	%p5, %r49, 16;
	mov.b32 	%r167, 0;
	@%p5 bra 	$L__BB13_8;
	and.b32  	%r167, %r49, 2147483632;
	neg.s32 	%r162, %r167;
	add.s32 	%r161, %r6, 1152;
	mul.wide.u32 	%rd154, %r6, 4;
$L__BB13_7:
	.pragma "nounroll";
	mul.wide.s32 	%rd24, %r161, 4;
	add.s64 	%rd25, %rd24, 1536;
	add.s64 	%rd26, %rd7, %rd154;
	add.s64 	%rd27, %rd8, %rd154;
	ld.global.u32 	%r53, [%rd27];
	mul.wide.s32 	%rd28, %r53, 4;
	add.s64 	%rd29, %rd2, %rd28;
	ld.global.u32 	%r54, [%rd26];
	st.global.u32 	[%rd29], %r54;
	ld.global.u32 	%r55, [%rd27+512];
	mul.wide.s32 	%rd30, %r55, 4;
	add.s64 	%rd31, %rd2, %rd30;
	ld.global.u32 	%r56, [%rd26+512];
	st.global.u32 	[%rd31], %r56;
	ld.global.u32 	%r57, [%rd27+1024];
	mul.wide.s32 	%rd32, %r57, 4;
	add.s64 	%rd33, %rd2, %rd32;
	ld.global.u32 	%r58, [%rd26+1024];
	st.global.u32 	[%rd33], %r58;
	ld.global.u32 	%r59, [%rd27+1536];
	mul.wide.s32 	%rd34, %r59, 4;
	add.s64 	%rd35, %rd2, %rd34;
	ld.global.u32 	%r60, [%rd26+1536];
	st.global.u32 	[%rd35], %r60;
	ld.global.u32 	%r61, [%rd27+2048];
	mul.wide.s32 	%rd36, %r61, 4;
	add.s64 	%rd37, %rd2, %rd36;
	ld.global.u32 	%r62, [%rd26+2048];
	st.global.u32 	[%rd37], %r62;
	ld.global.u32 	%r63, [%rd27+2560];
	mul.wide.s32 	%rd38, %r63, 4;
	add.s64 	%rd39, %rd2, %rd38;
	ld.global.u32 	%r64, [%rd26+2560];
	st.global.u32 	[%rd39], %r64;
	ld.global.u32 	%r65, [%rd27+3072];
	mul.wide.s32 	%rd40, %r65, 4;
	add.s64 	%rd41, %rd2, %rd40;
	ld.global.u32 	%r66, [%rd26+3072];
	st.global.u32 	[%rd41], %r66;
	ld.global.u32 	%r67, [%rd27+3584];
	mul.wide.s32 	%rd42, %r67, 4;
	add.s64 	%rd43, %rd2, %rd42;
	ld.global.u32 	%r68, [%rd26+3584];
	st.global.u32 	[%rd43], %r68;
	ld.global.u32 	%r69, [%rd27+4096];
	mul.wide.s32 	%rd44, %r69, 4;
	add.s64 	%rd45, %rd2, %rd44;
	ld.global.u32 	%r70, [%rd26+4096];
	st.global.u32 	[%rd45], %r70;
	add.s64 	%rd46, %rd7, %rd25;
	add.s64 	%rd47, %rd8, %rd25;
	ld.global.u32 	%r71, [%rd47+-1536];
	mul.wide.s32 	%rd48, %r71, 4;
	add.s64 	%rd49, %rd2, %rd48;
	ld.global.u32 	%r72, [%rd46+-1536];
	st.global.u32 	[%rd49], %r72;
	ld.global.u32 	%r73, [%rd47+-1024];
	mul.wide.s32 	%rd50, %r73, 4;
	add.s64 	%rd51, %rd2, %rd50;
	ld.global.u32 	%r74, [%rd46+-1024];
	st.global.u32 	[%rd51], %r74;
	ld.global.u32 	%r75, [%rd47+-512];
	mul.wide.s32 	%rd52, %r75, 4;
	add.s64 	%rd53, %rd2, %rd52;
	ld.global.u32 	%r76, [%rd46+-512];
	st.global.u32 	[%rd53], %r76;
	ld.global.u32 	%r77, [%rd47];
	mul.wide.s32 	%rd54, %r77, 4;
	add.s64 	%rd55, %rd2, %rd54;
	ld.global.u32 	%r78, [%rd46];
	st.global.u32 	[%rd55], %r78;
	ld.global.u32 	%r79, [%rd47+512];
	mul.wide.s32 	%rd56, %r79, 4;
	add.s64 	%rd57, %rd2, %rd56;
	ld.global.u32 	%r80, [%rd46+512];
	st.global.u32 	[%rd57], %r80;
	ld.global.u32 	%r81, [%rd47+1024];
	mul.wide.s32 	%rd58, %r81, 4;
	add.s64 	%rd59, %rd2, %rd58;
	ld.global.u32 	%r82, [%rd46+1024];
	st.global.u32 	[%rd59], %r82;
	ld.global.u32 	%r83, [%rd47+1536];
	mul.wide.s32 	%rd60, %r83, 4;
	add.s64 	%rd61, %rd2, %rd60;
	ld.global.u32 	%r84, [%rd46+1536];
	st.global.u32 	[%rd61], %r84;
	add.s32 	%r162, %r162, 16;
	add.s32 	%r161, %r161, 2048;
	add.s64 	%rd154, %rd154, 8192;
	setp.eq.s32 	%p6, %r162, 0;
	@%p6 bra 	$L__BB13_8;
	bra.uni 	$L__BB13_7;
$L__BB13_8:
	setp.eq.s32 	%p7, %r10, 0;
	@%p7 bra 	$L__BB13_58;
	and.b32  	%r37, %r49, 7;
	setp.lt.u32 	%p8, %r10, 8;
	@%p8 bra 	$L__BB13_11;
	shl.b32 	%r85, %r167, 7;
	add.s32 	%r86, %r85, %r6;
	mul.wide.s32 	%rd62, %r86, 4;
	add.s64 	%rd63, %rd7, %rd62;
	add.s64 	%rd64, %rd8, %rd62;
	ld.global.u32 	%r87, [%rd64];
	mul.wide.s32 	%rd65, %r87, 4;
	add.s64 	%rd66, %rd2, %rd65;
	ld.global.u32 	%r88, [%rd63];
	st.global.u32 	[%rd66], %r88;
	ld.global.u32 	%r89, [%rd64+512];
	mul.wide.s32 	%rd67, %r89, 4;
	add.s64 	%rd68, %rd2, %rd67;
	ld.global.u32 	%r90, [%rd63+512];
	st.global.u32 	[%rd68], %r90;
	ld.global.u32 	%r91, [%rd64+1024];
	mul.wide.s32 	%rd69, %r91, 4;
	add.s64 	%rd70, %rd2, %rd69;
	ld.global.u32 	%r92, [%rd63+1024];
	st.global.u32 	[%rd70], %r92;
	ld.global.u32 	%r93, [%rd64+1536];
	mul.wide.s32 	%rd71, %r93, 4;
	add.s64 	%rd72, %rd2, %rd71;
	ld.global.u32 	%r94, [%rd63+1536];
	st.global.u32 	[%rd72], %r94;
	ld.global.u32 	%r95, [%rd64+2048];
	mul.wide.s32 	%rd73, %r95, 4;
	add.s64 	%rd74, %rd2, %rd73;
	ld.global.u32 	%r96, [%rd63+2048];
	st.global.u32 	[%rd74], %r96;
	ld.global.u32 	%r97, [%rd64+2560];
	mul.wide.s32 	%rd75, %r97, 4;
	add.s64 	%rd76, %rd2, %rd75;
	ld.global.u32 	%r98, [%rd63+2560];
	st.global.u32 	[%rd76], %r98;
	ld.global.u32 	%r99, [%rd64+3072];
	mul.wide.s32 	%rd77, %r99, 4;
	add.s64 	%rd78, %rd2, %rd77;
	ld.global.u32 	%r100, [%rd63+3072];
	st.global.u32 	[%rd78], %r100;
	ld.global.u32 	%r101, [%rd64+3584];
	mul.wide.s32 	%rd79, %r101, 4;
	add.s64 	%rd80, %rd2, %rd79;
	ld.global.u32 	%r102, [%rd63+3584];
	st.global.u32 	[%rd80], %r102;
	add.s32 	%r167, %r167, 8;
$L__BB13_11:
	setp.eq.s32 	%p9, %r37, 0;
	@%p9 bra 	$L__BB13_58;
	and.b32  	%r40, %r49, 3;
	setp.lt.u32 	%p10, %r37, 4;
	@%p10 bra 	$L__BB13_14;
	shl.b32 	%r103, %r167, 7;
	add.s32 	%r104, %r103, %r6;
	mul.wide.s32 	%rd81, %r104, 4;
	add.s64 	%rd82, %rd7, %rd81;
	add.s64 	%rd83, %rd8, %rd81;
	ld.global.u32 	%r105, [%rd83];
	mul.wide.s32 	%rd84, %r105, 4;
	add.s64 	%rd85, %rd2, %rd84;
	ld.global.u32 	%r106, [%rd82];
	st.global.u32 	[%rd85], %r106;
	ld.global.u32 	%r107, [%rd83+512];
	mul.wide.s32 	%rd86, %r107, 4;
	add.s64 	%rd87, %rd2, %rd86;
	ld.global.u32 	%r108, [%rd82+512];
	st.global.u32 	[%rd87], %r108;
	ld.global.u32 	%r109, [%rd83+1024];
	mul.wide.s32 	%rd88, %r109, 4;
	add.s64 	%rd89, %rd2, %rd88;
	ld.global.u32 	%r110, [%rd82+1024];
	st.global.u32 	[%rd89], %r110;
	ld.global.u32 	%r111, [%rd83+1536];
	mul.wide.s32 	%rd90, %r111, 4;
	add.s64 	%rd91, %rd2, %rd90;
	ld.global.u32 	%r112, [%rd82+1536];
	st.global.u32 	[%rd91], %r112;
	add.s32 	%r167, %r167, 4;
$L__BB13_14:
	setp.eq.s32 	%p11, %r40, 0;
	@%p11 bra 	$L__BB13_58;
	shl.b32 	%r113, %r167, 7;
	add.s32 	%r171, %r6, %r113;
	neg.s32 	%r170, %r40;
$L__BB13_16:
	.pragma "nounroll";
	mul.wide.s32 	%rd93, %r171, 4;
	add.s64 	%rd94, %rd8, %rd93;
	add.s64 	%rd95, %rd7, %rd93;
	ld.global.u32 	%r114, [%rd94];
	mul.wide.s32 	%rd96, %r114, 4;
	add.s64 	%rd97, %rd2, %rd96;
	ld.global.u32 	%r115, [%rd95];
	st.global.u32 	[%rd97], %r115;
	add.s32 	%r171, %r171, 128;
	add.s32 	%r170, %r170, 1;
	setp.ne.s32 	%p12, %r170, 0;
	@%p12 bra 	$L__BB13_16;
	bra.uni 	$L__BB13_58;
$L__BB13_17:
	setp.lt.s32 	%p13, %r49, 1;
	@%p13 bra 	$L__BB13_58;
	and.b32  	%r14, %r49, 7;
	setp.lt.u32 	%p14, %r49, 8;
	mov.b32 	%r164, 0;
	@%p14 bra 	$L__BB13_37;
	and.b32  	%r164, %r49, 2147483640;
	mov.b32 	%r163, 0;
$L__BB13_20:
	.pragma "nounroll";
	shl.b32 	%r118, %r163, 7;
	add.s32 	%r21, %r118, %r6;
	setp.ge.s32 	%p15, %r21, %r4;
	@%p15 bra 	$L__BB13_22;
	mul.wide.u32 	%rd98, %r21, 4;
	add.s64 	%rd99, %rd7, %rd98;
	add.s64 	%rd100, %rd8, %rd98;
	ld.global.u32 	%r119, [%rd100];
	mul.wide.s32 	%rd101, %r119, 4;
	add.s64 	%rd102, %rd2, %rd101;
	ld.global.u32 	%r120, [%rd99];
	st.global.u32 	[%rd102], %r120;
$L__BB13_22:
	add.s32 	%r121, %r21, 128;
	setp.ge.s32 	%p16, %r121, %r4;
	mul.wide.s32 	%rd103, %r121, 4;
	add.s64 	%rd12, %rd7, %rd103;
	add.s64 	%rd13, %rd8, %rd103;
	@%p16 bra 	$L__BB13_24;
	ld.global.u32 	%r122, [%rd13];
	mul.wide.s32 	%rd104, %r122, 4;
	add.s64 	%rd105, %rd2, %rd104;
	ld.global.u32 	%r123, [%rd12];
	st.global.u32 	[%rd105], %r123;
$L__BB13_24:
	add.s32 	%r124, %r21, 256;
	setp.ge.s32 	%p17, %r124, %r4;
	@%p17 bra 	$L__BB13_26;
	ld.global.u32 	%r125, [%rd13+512];
	mul.wide.s32 	%rd106, %r125, 4;
	add.s64 	%rd107, %rd2, %rd106;
	ld.global.u32 	%r126, [%rd12+512];
	st.global.u32 	[%rd107], %r126;
$L__BB13_26:
	add.s32 	%r127, %r21, 384;
	setp.ge.s32 	%p18, %r127, %r4;
	@%p18 bra 	$L__BB13_28;
	ld.global.u32 	%r128, [%rd13+1024];
	mul.wide.s32 	%rd108, %r128, 4;
	add.s64 	%rd109, %rd2, %rd108;
	ld.global.u32 	%r129, [%rd12+1024];
	st.global.u32 	[%rd109], %r129;
$L__BB13_28:
	add.s32 	%r130, %r21, 512;
	setp.ge.s32 	%p19, %r130, %r4;
	@%p19 bra 	$L__BB13_30;
	ld.global.u32 	%r131, [%rd13+1536];
	mul.wide.s32 	%rd110, %r131, 4;
	add.s64 	%rd111, %rd2, %rd110;
	ld.global.u32 	%r132, [%rd12+1536];
	st.global.u32 	[%rd111], %r132;
$L__BB13_30:
	add.s32 	%r133, %r21, 640;
	setp.ge.s32 	%p20, %r133, %r4;
	@%p20 bra 	$L__BB13_32;
	ld.global.u32 	%r134, [%rd13+2048];
	mul.wide.s32 	%rd112, %r134, 4;
	add.s64 	%rd113, %rd2, %rd112;
	ld.global.u32 	%r135, [%rd12+2048];
	st.global.u32 	[%rd113], %r135;
$L__BB13_32:
	add.s32 	%r136, %r21, 768;
	setp.ge.s32 	%p21, %r136, %r4;
	@%p21 bra 	$L__BB13_34;
	ld.global.u32 	%r137, [%rd13+2560];
	mul.wide.s32 	%rd114, %r137, 4;
	add.s64 	%rd115, %rd2, %rd114;
	ld.global.u32 	%r138, [%rd12+2560];
	st.global.u32 	[%rd115], %r138;
$L__BB13_34:
	add.s32 	%r139, %r21, 896;
	setp.ge.s32 	%p22, %r139, %r4;
	@%p22 bra 	$L__BB13_36;
	ld.global.u32 	%r140, [%rd13+3072];
	mul.wide.s32 	%rd116, %r140, 4;
	add.s64 	%rd117, %rd2, %rd116;
	ld.global.u32 	%r141, [%rd12+3072];
	st.global.u32 	[%rd117], %r141;
$L__BB13_36:
	add.s32 	%r163, %r163, 8;
	setp.ne.s32 	%p23, %r163, %r164;
	@%p23 bra 	$L__BB13_20;
$L__BB13_37:
	setp.eq.s32 	%p24, %r14, 0;
	@%p24 bra 	$L__BB13_58;
	and.b32  	%r24, %r49, 3;
	setp.lt.u32 	%p25, %r14, 4;
	@%p25 bra 	$L__BB13_48;
	shl.b32 	%r142, %r164, 7;
	add.s32 	%r25, %r142, %r6;
	setp.ge.s32 	%p26, %r25, %r4;
	@%p26 bra 	$L__BB13_41;
	mul.wide.s32 	%rd118, %r25, 4;
	add.s64 	%rd119, %rd7, %rd118;
	add.s64 	%rd120, %rd8, %rd118;
	ld.global.u32 	%r143, [%rd120];
	mul.wide.s32 	%rd121, %r143, 4;
	add.s64 	%rd122, %rd2, %rd121;
	ld.global.u32 	%r144, [%rd119];
	st.global.u32 	[%rd122], %r144;
$L__BB13_41:
	add.s32 	%r26, %r25, 128;
	setp.ge.s32 	%p27, %r26, %r4;
	@%p27 bra 	$L__BB13_43;
	mul.wide.s32 	%rd123, %r26, 4;
	add.s64 	%rd124, %rd7, %rd123;
	add.s64 	%rd125, %rd8, %rd123;
	ld.global.u32 	%r145, [%rd125];
	mul.wide.s32 	%rd126, %r145, 4;
	add.s64 	%rd127, %rd2, %rd126;
	ld.global.u32 	%r146, [%rd124];
	st.global.u32 	[%rd127], %r146;
$L__BB13_43:
	add.s32 	%r27, %r25, 256;
	setp.ge.s32 	%p28, %r27, %r4;
	@%p28 bra 	$L__BB13_45;
	mul.wide.s32 	%rd128, %r27, 4;
	add.s64 	%rd129, %rd7, %rd128;
	add.s64 	%rd130, %rd8, %rd128;
	ld.global.u32 	%r147, [%rd130];
	mul.wide.s32 	%rd131, %r147, 4;
	add.s64 	%rd132, %rd2, %rd131;
	ld.global.u32 	%r148, [%rd129];
	st.global.u32 	[%rd132], %r148;
$L__BB13_45:
	add.s32 	%r28, %r25, 384;
	setp.ge.s32 	%p29, %r28, %r4;
	@%p29 bra 	$L__BB13_47;
	mul.wide.s32 	%rd133, %r28, 4;
	add.s64 	%rd134, %rd7, %rd133;
	add.s64 	%rd135, %rd8, %rd133;
	ld.global.u32 	%r149, [%rd135];
	mul.wide.s32 	%rd136, %r149, 4;
	add.s64 	%rd137, %rd2, %rd136;
	ld.global.u32 	%r150, [%rd134];
	st.global.u32 	[%rd137], %r150;
$L__BB13_47:
	add.s32 	%r164, %r164, 4;
$L__BB13_48:
	setp.eq.s32 	%p30, %r24, 0;
	@%p30 bra 	$L__BB13_58;
	setp.eq.s32 	%p31, %r24, 1;
	@%p31 bra 	$L__BB13_55;
	shl.b32 	%r151, %r164, 7;
	add.s32 	%r31, %r151, %r6;
	setp.ge.s32 	%p32, %r31, %r4;
	@%p32 bra 	$L__BB13_52;
	mul.wide.s32 	%rd138, %r31, 4;
	add.s64 	%rd139, %rd7, %rd138;
	add.s64 	%rd140, %rd8, %rd138;
	ld.global.u32 	%r152, [%rd140];
	mul.wide.s32 	%rd141, %r152, 4;
	add.s64 	%rd142, %rd2, %rd141;
	ld.global.u32 	%r153, [%rd139];
	st.global.u32 	[%rd142], %r153;
$L__BB13_52:
	add.s32 	%r32, %r31, 128;
	setp.ge.s32 	%p33, %r32, %r4;
	@%p33 bra 	$L__BB13_54;
	mul.wide.s32 	%rd143, %r32, 4;
	add.s64 	%rd144, %rd7, %rd143;
	add.s64 	%rd145, %rd8, %rd143;
	ld.global.u32 	%r154, [%rd145];
	mul.wide.s32 	%rd146, %r154, 4;
	add.s64 	%rd147, %rd2, %rd146;
	ld.global.u32 	%r155, [%rd144];
	st.global.u32 	[%rd147], %r155;
$L__BB13_54:
	add.s32 	%r164, %r164, 2;
$L__BB13_55:
	and.b32  	%r156, %r49, 1;
	setp.eq.b32 	%p34, %r156, 1;
	not.pred 	%p35, %p34;
	@%p35 bra 	$L__BB13_58;
	shl.b32 	%r157, %r164, 7;
	add.s32 	%r35, %r157, %r6;
	setp.ge.s32 	%p36, %r35, %r4;
	@%p36 bra 	$L__BB13_58;
	mul.wide.s32 	%rd148, %r35, 4;
	add.s64 	%rd149, %rd7, %rd148;
	add.s64 	%rd150, %rd8, %rd148;
	ld.global.u32 	%r158, [%rd150];
	mul.wide.s32 	%rd151, %r158, 4;
	add.s64 	%rd152, %rd2, %rd151;
	ld.global.u32 	%r159, [%rd149];
	st.global.u32 	[%rd152], %r159;
$L__BB13_58:
	ret;

}
	// .globl	_ZN3cub18CUB_300001_SM_10006detail9transform16transform_kernelINS2_10policy_hubILb1EN4cuda3std3__45tupleIJN6thrust24THRUST_300001_SM_1000_NS6detail15normal_iteratorINSA_10device_ptrIiEEEEEEEE10policy1000ElNS7_10__identityENSA_20permutation_iteratorISF_SF_EEJPiEEEvT0_iT1_T2_DpNS2_10kernel_argIT3_EE
.visible .entry _ZN3cub18CUB_300001_SM_10006detail9transform16transform_kernelINS2_10policy_hubILb1EN4cuda3std3__45tupleIJN6thrust24THRUST_300001_SM_1000_NS6detail15normal_iteratorINSA_10device_ptrIiEEEEEEEE10policy1000ElNS7_10__identityENSA_20permutation_iteratorISF_SF_EEJPiEEEvT0_iT1_T2_DpNS2_10kernel_argIT3_EE(
	.param .u64 _ZN3cub18CUB_300001_SM_10006detail9transform16transform_kernelINS2_10policy_hubILb1EN4cuda3std3__45tupleIJN6thrust24THRUST_300001_SM_1000_NS6detail15normal_iteratorINSA_10device_ptrIiEEEEEEEE10policy1000ElNS7_10__identityENSA_20permutation_iteratorISF_SF_EEJPiEEEvT0_iT1_T2_DpNS2_10kernel_argIT3_EE_param_0,
	.param .u32 _ZN3cub18CUB_300001_SM_10006detail9transform16transform_kernelINS2_10policy_hubILb1EN4cuda3std3__45tupleIJN6thrust24THRUST_300001_SM_1000_NS6detail15normal_iteratorINSA_10device_ptrIiEEEEEEEE10policy1000ElNS7_10__identityENSA_20permutation_iteratorISF_SF_EEJPiEEEvT0_iT1_T2_DpNS2_10kernel_argIT3_EE_param_1,
	.param .align 1 .b8 _ZN3cub18CUB_300001_SM_10006detail9transform16transform_kernelINS2_10policy_hubILb1EN4cuda3std3__45tupleIJN6thrust24THRUST_300001_SM_1000_NS6detail15normal_iteratorINSA_10device_ptrIiEEEEEEEE10policy1000ElNS7_10__identityENSA_20permutation_iteratorISF_SF_EEJPiEEEvT0_iT1_T2_DpNS2_10kernel_argIT3_EE_param_2[1],
	.param .align 8 .b8 _ZN3cub18CUB_300001_SM_10006detail9transform16transform_kernelINS2_10policy_hubILb1EN4cuda3std3__45tupleIJN6thrust24THRUST_300001_SM_1000_NS6detail15normal_iteratorINSA_10device_ptrIiEEEEEEEE10policy1000ElNS7_10__identityENSA_20permutation_iteratorISF_SF_EEJPiEEEvT0_iT1_T2_DpNS2_10kernel_argIT3_EE_param_3[16],
	.param .align 8 .b8 _ZN3cub18CUB_300001_SM_10006detail9transform16transform_kernelINS2_10policy_hubILb1EN4cuda3std3__45tupleIJN6thrust24THRUST_300001_SM_1000_NS6detail15normal_iteratorINSA_10device_ptrIiEEEEEEEE10policy1000ElNS7_10__identityENSA_20permutation_iteratorISF_SF_EEJPiEEEvT0_iT1_T2_DpNS2_10kernel_argIT3_EE_param_4[16]
)
.maxntid 128
{
	.reg .pred 	%p<37>;
	.reg .b32 	%r<169>;
	.reg .b64 	%rd<161>;

	ld.param.u64 	%rd17, [_ZN3cub18CUB_300001_SM_10006detail9transform16transform_kernelINS2_10policy_hubILb1EN4cuda3std3__45tupleIJN6thrust24THRUST_300001_SM_1000_NS6detail15normal_iteratorINSA_10device_ptrIiEEEEEEEE10policy1000ElNS7_10__identityENSA_20permutation_iteratorISF_SF_EEJPiEEEvT0_iT1_T2_DpNS2_10kernel_argIT3_EE_param_0];
	ld.param.u64 	%rd18, [_ZN3cub18CUB_300001_SM_10006detail9transform16transform_kernelINS2_10policy_hubILb1EN4cuda3std3__45tupleIJN6thrust24THRUST_300001_SM_1000_NS6detail15normal_iteratorINSA_10device_ptrIiEEEEEEEE10policy1000ElNS7_10__identityENSA_20permutation_iteratorISF_SF_EEJPiEEEvT0_iT1_T2_DpNS2_10kernel_argIT3_EE_param_4];
	ld.param.u64 	%rd19, [_ZN3cub18CUB_300001_SM_10006detail9transform16transform_kernelINS2_10policy_hubILb1EN4cuda3std3__45tupleIJN6thrust24THRUST_300001_SM_1000_NS6detail15normal_iteratorINSA_10device_ptrIiEEEEEEEE10policy1000ElNS7_10__identityENSA_20permutation_iteratorISF_SF_EEJPiEEEvT0_iT1_T2_DpNS2_10kernel_argIT3_EE_param_3+8];
	ld.param.u64 	%rd20, [_ZN3cub18CUB_300001_SM_10006detail9transform16transform_kernelINS2_10policy_hubILb1EN4cuda3std3__45tupleIJN6thrust24THRUST_300001_SM_1000_NS6detail15normal_iteratorINSA_10device_ptrIiEEEEEEEE10policy1000ElNS7_10__identityENSA_20permutation_iteratorISF_SF_EEJPiEEEvT0_iT1_T2_DpNS2_10kernel_argIT3_EE_param_3];
	ld.param.u32 	%r47, [_ZN3cub18CUB_300001_SM_10006detail9transform16transform_kernelINS2_10policy_hubILb1EN4cuda3std3__45tupleIJN6thrust24THRUST_300001_SM_1000_NS6detail15normal_iteratorINSA_10device_ptrIiEEEEEEEE10policy1000ElNS7_10__identityENSA_20permutation_iteratorISF_SF_EEJPiEEEvT0_iT1_T2_DpNS2_10kernel_argIT3_EE_param_1];
	cvta.to.global.u64 	%rd1, %rd20;
	cvta.to.global.u64 	%rd2, %rd19;
	cvta.to.global.u64 	%rd3, %rd18;
	shl.b32 	%r1, %r47, 7;
	mov.u32 	%r48, %ctaid.x;
	cvt.u64.u32 	%rd21, %r48;
	cvt.s64.s32 	%rd22, %r1;
	mul.lo.s64 	%rd4, %rd22, %rd21;
	sub.s64 	%rd23, %rd17, %rd4;
	min.s64 	%rd24, %rd23, %rd22;
	cvt.u32.u64 	%r2, %rd24;
	shl.b32 	%r3, %r2, 2;
	mov.u32 	%r4, %tid.x;
	shl.b32 	%r157, %r4, 7;
	setp.ge.s32 	%p1, %r157, %r3;
	@%p1 bra 	$L__BB14_3;
	shl.b64 	%rd25, %rd4, 2;
	add.s64 	%rd26, %rd3, %rd25;
	mul.wide.u32 	%rd27, %r4, 128;
	add.s64 	%rd159, %rd26, %rd27;
$L__BB14_2:
	.pragma "nounroll";
	// begin inline asm
	prefetch.global.L2 [%rd159];
	// end inline asm
	add.s32 	%r157, %r157, 16384;
	add.s64 	%rd159, %rd159, 16384;
	setp.lt.s32 	%p2, %r157, %r3;
	@%p2 bra 	$L__BB14_2;
$L__BB14_3:
	shl.b64 	%rd29, %rd4, 2;
	add.s64 	%rd8, %rd3, %rd29;
	add.s64 	%rd9, %rd1, %rd29;
	setp.eq.s32 	%p3, %r1, %r2;
	@%p3 bra 	$L__BB14_45;
	setp.lt.s32 	%p4, %r47, 1;
	@%p4 bra 	$L__BB14_58;
	and.b32  	%r8, %r47, 7;
	setp.lt.u32 	%p5, %r47, 8;
	mov.b32 	%r166, 0;
	@%p5 bra 	$L__BB14_24;
	and.b32  	%r166, %r47, 2147483640;
	mov.b32 	%r160, 0;
$L__BB14_7:
	.pragma "nounroll";
	shl.b32 	%r51, %r160, 7;
	add.s32 	%r19, %r51, %r4;
	setp.ge.s32 	%p6, %r19, %r2;
	@%p6 bra 	$L__BB14_9;
	mul.wide.u32 	%rd30, %r19, 4;
	add.s64 	%rd31, %rd8, %rd30;
	add.s64 	%rd32, %rd9, %rd30;
	ld.global.u32 	%r52, [%rd32];
	mul.wide.s32 	%rd33, %r52, 4;
	add.s64 	%rd34, %rd2, %rd33;
	ld.global.u32 	%r53, [%rd31];
	st.global.u32 	[%rd34], %r53;
$L__BB14_9:
	add.s32 	%r54, %r19, 128;
	setp.ge.s32 	%p7, %r54, %r2;
	mul.wide.s32 	%rd35, %r54, 4;
	add.s64 	%rd13, %rd8, %rd35;
	add.s64 	%rd14, %rd9, %rd35;
	@%p7 bra 	$L__BB14_11;
	ld.global.u32 	%r55, [%rd14];
	mul.wide.s32 	%rd36, %r55, 4;
	add.s64 	%rd37, %rd2, %rd36;
	ld.global.u32 	%r56, [%rd13];
	st.global.u32 	[%rd37], %r56;
$L__BB14_11:
	add.s32 	%r57, %r19, 256;
	setp.ge.s32 	%p8, %r57, %r2;
	@%p8 bra 	$L__BB14_13;
	ld.global.u32 	%r58, [%rd14+512];
	mul.wide.s32 	%rd38, %r58, 4;
	add.s64 	%rd39, %rd2, %rd38;
	ld.global.u32 	%r59, [%rd13+512];
	st.global.u32 	[%rd39], %r59;
$L__BB14_13:
	add.s32 	%r60, %r19, 384;
	setp.ge.s32 	%p9, %r60, %r2;
	@%p9 bra 	$L__BB14_15;
	ld.global.u32 	%r61, [%rd14+1024];
	mul.wide.s32 	%rd40, %r61, 4;
	add.s64 	%rd41, %rd2, %rd40;
	ld.global.u32 	%r62, [%rd13+1024];
	st.global.u32 	[%rd41], %r62;
$L__BB14_15:
	add.s32 	%r63, %r19, 512;
	setp.ge.s32 	%p10, %r63, %r2;
	@%p10 bra 	$L__BB14_17;
	ld.global.u32 	%r64, [%rd14+1536];
	mul.wide.s32 	%rd42, %r64, 4;
	add.s64 	%rd43, %rd2, %rd42;
	ld.global.u32 	%r65, [%rd13+1536];
	st.global.u32 	[%rd43], %r65;
$L__BB14_17:
	add.s32 	%r66, %r19, 640;
	setp.ge.s32 	%p11, %r66, %r2;
	@%p11 bra 	$L__BB14_19;
	ld.global.u32 	%r67, [%rd14+2048];
	mul.wide.s32 	%rd44, %r67, 4;
	add.s64 	%rd45, %rd2, %rd44;
	ld.global.u32 	%r68, [%rd13+2048];
	st.global.u32 	[%rd45], %r68;
$L__BB14_19:
	add.s32 	%r69, %r19, 768;
	setp.ge.s32 	%p12, %r69, %r2;
	@%p12 bra 	$L__BB14_21;
	ld.global.u32 	%r70, [%rd14+2560];
	mul.wide.s32 	%rd46, %r70, 4;
	add.s64 	%rd47, %rd2, %rd46;
	ld.global.u32 	%r71, [%rd13+2560];
	st.global.u32 	[%rd47], %r71;
$L__BB14_21:
	add.s32 	%r72, %r19, 896;
	setp.ge.s32 	%p13, %r72, %r2;
	@%p13 bra 	$L__BB14_23;
	ld.global.u32 	%r73, [%rd14+3072];
	mul.wide.s32 	%rd48, %r73, 4;
	add.s64 	%rd49, %rd2, %rd48;
	ld.global.u32 	%r74, [%rd13+3072];
	st.global.u32 	[%rd49], %r74;
$L__BB14_23:
	add.s32 	%r160, %r160, 8;
	setp.eq.s32 	%p14, %r160, %r166;
	@%p14 bra 	$L__BB14_24;
	bra.uni 	$L__BB14_7;
$L__BB14_24:
	setp.eq.s32 	%p15, %r8, 0;
	@%p15 bra 	$L__BB14_58;
	and.b32  	%r35, %r47, 3;
	setp.lt.u32 	%p16, %r8, 4;
	@%p16 bra 	$L__BB14_35;
	shl.b32 	%r75, %r166, 7;
	add.s32 	%r36, %r75, %r4;
	setp.ge.s32 	%p17, %r36, %r2;
	@%p17 bra 	$L__BB14_28;
	mul.wide.s32 	%rd50, %r36, 4;
	add.s64 	%rd51, %rd8, %rd50;
	add.s64 	%rd52, %rd9, %rd50;
	ld.global.u32 	%r76, [%rd52];
	mul.wide.s32 	%rd53, %r76, 4;
	add.s64 	%rd54, %rd2, %rd53;
	ld.global.u32 	%r77, [%rd51];
	st.global.u32 	[%rd54], %r77;
$L__BB14_28:
	add.s32 	%r37, %r36, 128;
	setp.ge.s32 	%p18, %r37, %r2;
	@%p18 bra 	$L__BB14_30;
	mul.wide.s32 	%rd55, %r37, 4;
	add.s64 	%rd56, %rd8, %rd55;
	add.s64 	%rd57, %rd9, %rd55;
	ld.global.u32 	%r78, [%rd57];
	mul.wide.s32 	%rd58, %r78, 4;
	add.s64 	%rd59, %rd2, %rd58;
	ld.global.u32 	%r79, [%rd56];
	st.global.u32 	[%rd59], %r79;
$L__BB14_30:
	add.s32 	%r38, %r36, 256;
	setp.ge.s32 	%p19, %r38, %r2;
	@%p19 bra 	$L__BB14_32;
	mul.wide.s32 	%rd60, %r38, 4;
	add.s64 	%rd61, %rd8, %rd60;
	add.s64 	%rd62, %rd9, %rd60;
	ld.global.u32 	%r80, [%rd62];
	mul.wide.s32 	%rd63, %r80, 4;
	add.s64 	%rd64, %rd2, %rd63;
	ld.global.u32 	%r81, [%rd61];
	st.global.u32 	[%rd64], %r81;
$L__BB14_32:
	add.s32 	%r39, %r36, 384;
	setp.ge.s32 	%p20, %r39, %r2;
	@%p20 bra 	$L__BB14_34;
	mul.wide.s32 	%rd65, %r39, 4;
	add.s64 	%rd66, %rd8, %rd65;
	add.s64 	%rd67, %rd9, %rd65;
	ld.global.u32 	%r82, [%rd67];
	mul.wide.s32 	%rd68, %r82, 4;
	add.s64 	%rd69, %rd2, %rd68;
	ld.global.u32 	%r83, [%rd66];
	st.global.u32 	[%rd69], %r83;
$L__BB14_34:
	add.s32 	%r166, %r166, 4;
$L__BB14_35:
	setp.eq.s32 	%p21, %r35, 0;
	@%p21 bra 	$L__BB14_58;
	setp.eq.s32 	%p22, %r35, 1;
	@%p22 bra 	$L__BB14_42;
	shl.b32 	%r84, %r166, 7;
	add.s32 	%r42, %r84, %r4;
	setp.ge.s32 	%p23, %r42, %r2;
	@%p23 bra 	$L__BB14_39;
	mul.wide.s32 	%rd70, %r42, 4;
	add.s64 	%rd71, %rd8, %rd70;
	add.s64 	%rd72, %rd9, %rd70;
	ld.global.u32 	%r85, [%rd72];
	mul.wide.s32 	%rd73, %r85, 4;
	add.s64 	%rd74, %rd2, %rd73;
	ld.global.u32 	%r86, [%rd71];
	st.global.u32 	[%rd74], %r86;
$L__BB14_39:
	add.s32 	%r43, %r42, 128;
	setp.ge.s32 	%p24, %r43, %r2;
	@%p24 bra 	$L__BB14_41;
	mul.wide.s32 	%rd75, %r43, 4;
	add.s64 	%rd76, %rd8, %rd75;
	add.s64 	%rd77, %rd9, %rd75;
	ld.global.u32 	%r87, [%rd77];
	mul.wide.s32 	%rd78, %r87, 4;
	add.s64 	%rd79, %rd2, %rd78;
	ld.global.u32 	%r88, [%rd76];
	st.global.u32 	[%rd79], %r88;
$L__BB14_41:
	add.s32 	%r166, %r166, 2;
$L__BB14_42:
	and.b32  	%r89, %r47, 1;
	setp.eq.b32 	%p25, %r89, 1;
	not.pred 	%p26, %p25;
	@%p26 bra 	$L__BB14_58;
	shl.b32 	%r90, %r166, 7;
	add.s32 	%r46, %r90, %r4;
	setp.ge.s32 	%p27, %r46, %r2;
	@%p27 bra 	$L__BB14_58;
	mul.wide.s32 	%rd80, %r46, 4;
	add.s64 	%rd81, %rd8, %rd80;
	add.s64 	%rd82, %rd9, %rd80;
	ld.global.u32 	%r91, [%rd82];
	mul.wide.s32 	%rd83, %r91, 4;
	add.s64 	%rd84, %rd2, %rd83;
	ld.global.u32 	%r92, [%rd81];
	st.global.u32 	[%rd84], %r92;
	bra.uni 	$L__BB14_58;
$L__BB14_45:
	setp.lt.s32 	%p28, %r47, 1;
	@%p28 bra 	$L__BB14_58;
	and.b32  	%r10, %r47, 15;
	setp.lt.u32 	%p29, %r47, 16;
	mov.b32 	%r162, 0;
	@%p29 bra 	$L__BB14_49;
	and.b32  	%r162, %r47, 2147483632;
	neg.s32 	%r159, %r162;
	add.s32 	%r158, %r4, 1152;
	mul.wide.u32 	%rd160, %r4, 4;
$L__BB14_48:
	.pragma "nounroll";
	mul.wide.s32 	%rd85, %r158, 4;
	add.s64 	%rd86, %rd85, 1536;
	add.s64 	%rd87, %rd8, %rd160;
	add.s64 	%rd88, %rd9, %rd160;
	ld.global.u32 	%r94, [%rd88];
	mul.wide.s32 	%rd89, %r94, 4;
	add.s64 	%rd90, %rd2, %rd89;
	ld.global.u32 	%r95, [%rd87];
	st.global.u32 	[%rd90], %r95;
	ld.global.u32 	%r96, [%rd88+512];
	mul.wide.s32 	%rd91, %r96, 4;
	add.s64 	%rd92, %rd2, %rd91;
	ld.global.u32 	%r97, [%rd87+512];
	st.global.u32 	[%rd92], %r97;
	ld.global.u32 	%r98, [%rd88+1024];
	mul.wide.s32 	%rd93, %r98, 4;
	add.s64 	%rd94, %rd2, %rd93;
	ld.global.u32 	%r99, [%rd87+1024];
	st.global.u32 	[%rd94], %r99;
	ld.global.u32 	%r100, [%rd88+1536];
	mul.wide.s32 	%rd95, %r100, 4;
	add.s64 	%rd96, %rd2, %rd95;
	ld.global.u32 	%r101, [%rd87+1536];
	st.global.u32 	[%rd96], %r101;
	ld.global.u32 	%r102, [%rd88+2048];
	mul.wide.s32 	%rd97, %r102, 4;
	add.s64 	%rd98, %rd2, %rd97;
	ld.global.u32 	%r103, [%rd87+2048];
	st.global.u32 	[%rd98], %r103;
	ld.global.u32 	%r104, [%rd88+2560];
	mul.wide.s32 	%rd99, %r104, 4;
	add.s64 	%rd100, %rd2, %rd99;
	ld.global.u32 	%r105, [%rd87+2560];
	st.global.u32 	[%rd100], %r105;
	ld.global.u32 	%r106, [%rd88+3072];
	mul.wide.s32 	%rd101, %r106, 4;
	add.s64 	%rd102, %rd2, %rd101;
	ld.global.u32 	%r107, [%rd87+3072];
	st.global.u32 	[%rd102], %r107;
	ld.global.u32 	%r108, [%rd88+3584];
	mul.wide.s32 	%rd103, %r108, 4;
	add.s64 	%rd104, %rd2, %rd103;
	ld.global.u32 	%r109, [%rd87+3584];
	st.global.u32 	[%rd104], %r109;
	ld.global.u32 	%r110, [%rd88+4096];
	mul.wide.s32 	%rd105, %r110, 4;
	add.s64 	%rd106, %rd2, %rd105;
	ld.global.u32 	%r111, [%rd87+4096];
	st.global.u32 	[%rd106], %r111;
	add.s64 	%rd107, %rd8, %rd86;
	add.s64 	%rd108, %rd9, %rd86;
	ld.global.u32 	%r112, [%rd108+-1536];
	mul.wide.s32 	%rd109, %r112, 4;
	add.s64 	%rd110, %rd2, %rd109;
	ld.global.u32 	%r113, [%rd107+-1536];
	st.global.u32 	[%rd110], %r113;
	ld.global.u32 	%r114, [%rd108+-1024];
	mul.wide.s32 	%rd111, %r114, 4;
	add.s64 	%rd112, %rd2, %rd111;
	ld.global.u32 	%r115, [%rd107+-1024];
	st.global.u32 	[%rd112], %r115;
	ld.global.u32 	%r116, [%rd108+-512];
	mul.wide.s32 	%rd113, %r116, 4;
	add.s64 	%rd114, %rd2, %rd113;
	ld.global.u32 	%r117, [%rd107+-512];
	st.global.u32 	[%rd114], %r117;
	ld.global.u32 	%r118, [%rd108];
	mul.wide.s32 	%rd115, %r118, 4;
	add.s64 	%rd116, %rd2, %rd115;
	ld.global.u32 	%r119, [%rd107];
	st.global.u32 	[%rd116], %r119;
	ld.global.u32 	%r120, [%rd108+512];
	mul.wide.s32 	%rd117, %r120, 4;
	add.s64 	%rd118, %rd2, %rd117;
	ld.global.u32 	%r121, [%rd107+512];
	st.global.u32 	[%rd118], %r121;
	ld.global.u32 	%r122, [%rd108+1024];
	mul.wide.s32 	%rd119, %r122, 4;
	add.s64 	%rd120, %rd2, %rd119;
	ld.global.u32 	%r123, [%rd107+1024];
	st.global.u32 	[%rd120], %r123;
	ld.global.u32 	%r124, [%rd108+1536];
	mul.wide.s32 	%rd121, %r124, 4;
	add.s64 	%rd122, %rd2, %rd121;
	ld.global.u32 	%r125, [%rd107+1536];
	st.global.u32 	[%rd122], %r125;
	add.s32 	%r159, %r159, 16;
	add.s32 	%r158, %r158, 2048;
	add.s64 	%rd160, %rd160, 8192;
	setp.eq.s32 	%p30, %r159, 0;
	@%p30 bra 	$L__BB14_49;
	bra.uni 	$L__BB14_48;
$L__BB14_49:
	setp.eq.s32 	%p31, %r10, 0;
	@%p31 bra 	$L__BB14_58;
	and.b32  	%r22, %r47, 7;
	setp.lt.u32 	%p32, %r10, 8;
	@%p32 bra 	$L__BB14_52;
	shl.b32 	%r126, %r162, 7;
	add.s32 	%r127, %r126, %r4;
	mul.wide.s32 	%rd123, %r127, 4;
	add.s64 	%rd124, %rd8, %rd123;
	add.s64 	%rd125, %rd9, %rd123;
	ld.global.u32 	%r128, [%rd125];
	mul.wide.s32 	%rd126, %r128, 4;
	add.s64 	%rd127, %rd2, %rd126;
	ld.global.u32 	%r129, [%rd124];
	st.global.u32 	[%rd127], %r129;
	ld.global.u32 	%r130, [%rd125+512];
	mul.wide.s32 	%rd128, %r130, 4;
	add.s64 	%rd129, %rd2, %rd128;
	ld.global.u32 	%r131, [%rd124+512];
	st.global.u32 	[%rd129], %r131;
	ld.global.u32 	%r132, [%rd125+1024];
	mul.wide.s32 	%rd130, %r132, 4;
	add.s64 	%rd131, %rd2, %rd130;
	ld.global.u32 	%r133, [%rd124+1024];
	st.global.u32 	[%rd131], %r133;
	ld.global.u32 	%r134, [%rd125+1536];
	mul.wide.s32 	%rd132, %r134, 4;
	add.s64 	%rd133, %rd2, %rd132;
	ld.global.u32 	%r135, [%rd124+1536];
	st.global.u32 	[%rd133], %r135;
	ld.global.u32 	%r136, [%rd125+2048];
	mul.wide.s32 	%rd134, %r136, 4;
	add.s64 	%rd135, %rd2, %rd134;
	ld.global.u32 	%r137, [%rd124+2048];
	st.global.u32 	[%rd135], %r137;
	ld.global.u32 	%r138, [%rd125+2560];
	mul.wide.s32 	%rd136, %r138, 4;
	add.s64 	%rd137, %rd2, %rd136;
	ld.global.u32 	%r139, [%rd124+2560];
	st.global.u32 	[%rd137], %r139;
	ld.global.u32 	%r140, [%rd125+3072];
	mul.wide.s32 	%rd138, %r140, 4;
	add.s64 	%rd139, %rd2, %rd138;
	ld.global.u32 	%r141, [%rd124+3072];
	st.global.u32 	[%rd139], %r141;
	ld.global.u32 	%r142, [%rd125+3584];
	mul.wide.s32 	%rd140, %r142, 4;
	add.s64 	%rd141, %rd2, %rd140;
	ld.global.u32 	%r143, [%rd124+3584];
	st.global.u32 	[%rd141], %r143;
	add.s32 	%r162, %r162, 8;
$L__BB14_52:
	setp.eq.s32 	%p33, %r22, 0;
	@%p33 bra 	$L__BB14_58;
	and.b32  	%r25, %r47, 3;
	setp.lt.u32 	%p34, %r22, 4;
	@%p34 bra 	$L__BB14_55;
	shl.b32 	%r144, %r162, 7;
	add.s32 	%r145, %r144, %r4;
	mul.wide.s32 	%rd142, %r145, 4;
	add.s64 	%rd143, %rd8, %rd142;
	add.s64 	%rd144, %rd9, %rd142;
	ld.global.u32 	%r146, [%rd144];
	mul.wide.s32 	%rd145, %r146, 4;
	add.s64 	%rd146, %rd2, %rd145;
	ld.global.u32 	%r147, [%rd143];
	st.global.u32 	[%rd146], %r147;
	ld.global.u32 	%r148, [%rd144+512];
	mul.wide.s32 	%rd147, %r148, 4;
	add.s64 	%rd148, %rd2, %rd147;
	ld.global.u32 	%r149, [%rd143+512];
	st.global.u32 	[%rd148], %r149;
	ld.global.u32 	%r150, [%rd144+1024];
	mul.wide.s32 	%rd149, %r150, 4;
	add.s64 	%rd150, %rd2, %rd149;
	ld.global.u32 	%r151, [%rd143+1024];
	st.global.u32 	[%rd150], %r151;
	ld.global.u32 	%r152, [%rd144+1536];
	mul.wide.s32 	%rd151, %r152, 4;
	add.s64 	%rd152, %rd2, %rd151;
	ld.global.u32 	%r153, [%rd143+1536];
	st.global.u32 	[%rd152], %r153;
	add.s32 	%r162, %r162, 4;
$L__BB14_55:
	setp.eq.s32 	%p35, %r25, 0;
	@%p35 bra 	$L__BB14_58;
	shl.b32 	%r154, %r162, 7;
	add.s32 	%r165, %r4, %r154;
	neg.s32 	%r164, %r25;
$L__BB14_57:
	.pragma "nounroll";
	mul.wide.s32 	%rd154, %r165, 4;
	add.s64 	%rd155, %rd9, %rd154;
	add.s64 	%rd156, %rd8, %rd154;
	ld.global.u32 	%r155, [%rd155];
	mul.wide.s32 	%rd157, %r155, 4;
	add.s64 	%rd158, %rd2, %rd157;
	ld.global.u32 	%r156, [%rd156];
	st.global.u32 	[%rd158], %r156;
	add.s32 	%r165, %r165, 128;
	add.s32 	%r164, %r164, 1;
	setp.eq.s32 	%p36, %r164, 0;
	@%p36 bra 	$L__BB14_58;
	bra.uni 	$L__BB14_57;
$L__BB14_58:
	ret;

}
	// .globl	_ZN3cub18CUB_300001_SM_10006detail4scan20DeviceScanInitKernelINS0_13ScanTileStateIiLb1EEEEEvT_i
.visible .entry _ZN3cub18CUB_300001_SM_10006detail4scan20DeviceScanInitKernelINS0_13ScanTileStateIiLb1EEEEEvT_i(
	.param .align 8 .b8 _ZN3cub18CUB_300001_SM_10006detail4scan20DeviceScanInitKernelINS0_13ScanTileStateIiLb1EEEEEvT_i_param_0[8],
	.param .u32 _ZN3cub18CUB_300001_SM_10006detail4scan20DeviceScanInitKernelINS0_13ScanTileStateIiLb1EEEEEvT_i_param_1
)
{
	.reg .pred 	%p<5>;
	.reg .b32 	%r<10>;
	.reg .b64 	%rd<7>;

	ld.param.u64 	%rd2, [_ZN3cub18CUB_300001_SM_10006detail4scan20DeviceScanInitKernelINS0_13ScanTileStateIiLb1EEEEEvT_i_param_0];
	ld.param.u32 	%r4, [_ZN3cub18CUB_300001_SM_10006detail4scan20DeviceScanInitKernelINS0_13ScanTileStateIiLb1EEEEEvT_i_param_1];
	cvta.to.global.u64 	%rd1, %rd2;
	mov.u32 	%r1, %ctaid.x;
	mov.u32 	%r5, %ntid.x;
	mov.u32 	%r2, %tid.x;
	mad.lo.s32 	%r3, %r1, %r5, %r2;
	setp.ge.s32 	%p1, %r3, %r4;
	@%p1 bra 	$L__BB15_2;
	mul.wide.s32 	%rd3, %r3, 8;
	add.s64 	%rd4, %rd1, %rd3;
	mov.b32 	%r6, 0;
	mov.b32 	%r7, 99;
	st.global.v2.u32 	[%rd4+256], {%r7, %r6};
$L__BB15_2:
	setp.ne.s32 	%p2, %r1, 0;
	setp.gt.u32 	%p3, %r2, 31;
	or.pred  	%p4, %p2, %p3;
	@%p4 bra 	$L__BB15_4;
	mul.wide.u32 	%rd5, %r2, 8;
	add.s64 	%rd6, %rd1, %rd5;
	mov.b32 	%r9, 0;
	st.global.v2.u32 	[%rd6], {%r9, %r9};
$L__BB15_4:
	ret;

}
	// .globl	_ZN3cub18CUB_300001_SM_10006detail4scan16DeviceScanKernelINS2_10policy_hubIiiijN4cuda3std3__44plusIvEEE10Policy1000EN6thrust24THRUST_300001_SM_1000_NS6detail15normal_iteratorINSD_10device_ptrIiEEEESI_NS0_13ScanTileStateIiLb1EEES9_NS1_10InputValueIiPiEEjiLb0EiEEvT0_T1_T2_iT3_T4_T5_
.visible .entry _ZN3cub18CUB_300001_SM_10006detail4scan16DeviceScanKernelINS2_10policy_hubIiiijN4cuda3std3__44plusIvEEE10Policy1000EN6thrust24THRUST_300001_SM_1000_NS6detail15normal_iteratorINSD_10device_ptrIiEEEESI_NS0_13ScanTileStateIiLb1EEES9_NS1_10InputValueIiPiEEjiLb0EiEEvT0_T1_T2_iT3_T4_T5_(
	.param .align 8 .b8 _ZN3cub18CUB_300001_SM_10006detail4scan16DeviceScanKernelINS2_10policy_hubIiiijN4cuda3std3__44plusIvEEE10Policy1000EN6thrust24THRUST_300001_SM_1000_NS6detail15normal_iteratorINSD_10device_ptrIiEEEESI_NS0_13ScanTileStateIiLb1EEES9_NS1_10InputValueIiPiEEjiLb0EiEEvT0_T1_T2_iT3_T4_T5__param_0[8],
	.param .align 8 .b8 _ZN3cub18CUB_300001_SM_10006detail4scan16DeviceScanKernelINS2_10policy_hubIiiijN4cuda3std3__44plusIvEEE10Policy1000EN6thrust24THRUST_300001_SM_1000_NS6detail15normal_iteratorINSD_10device_ptrIiEEEESI_NS0_13ScanTileStateIiLb1EEES9_NS1_10InputValueIiPiEEjiLb0EiEEvT0_T1_T2_iT3_T4_T5__param_1[8],
	.param .align 8 .b8 _ZN3cub18CUB_300001_SM_10006detail4scan16DeviceScanKernelINS2_10policy_hubIiiijN4cuda3std3__44plusIvEEE10Policy1000EN6thrust24THRUST_300001_SM_1000_NS6detail15normal_iteratorINSD_10device_ptrIiEEEESI_NS0_13ScanTileStateIiLb1EEES9_NS1_10InputValueIiPiEEjiLb0EiEEvT0_T1_T2_iT3_T4_T5__param_2[8],
	.param .u32 _ZN3cub18CUB_300001_SM_10006detail4scan16DeviceScanKernelINS2_10policy_hubIiiijN4cuda3std3__44plusIvEEE10Policy1000EN6thrust24THRUST_300001_SM_1000_NS6detail15normal_iteratorINSD_10device_ptrIiEEEESI_NS0_13ScanTileStateIiLb1EEES9_NS1_10InputValueIiPiEEjiLb0EiEEvT0_T1_T2_iT3_T4_T5__param_3,
	.param .align 1 .b8 _ZN3cub18CUB_300001_SM_10006detail4scan16DeviceScanKernelINS2_10policy_hubIiiijN4cuda3std3__44plusIvEEE10Policy1000EN6thrust24THRUST_300001_SM_1000_NS6detail15normal_iteratorINSD_10device_ptrIiEEEESI_NS0_13ScanTileStateIiLb1EEES9_NS1_10InputValueIiPiEEjiLb0EiEEvT0_T1_T2_iT3_T4_T5__param_4[1],
	.param .align 8 .b8 _ZN3cub18CUB_300001_SM_10006detail4scan16DeviceScanKernelINS2_10policy_hubIiiijN4cuda3std3__44plusIvEEE10Policy1000EN6thrust24THRUST_300001_SM_1000_NS6detail15normal_iteratorINSD_10device_ptrIiEEEESI_NS0_13ScanTileStateIiLb1EEES9_NS1_10InputValueIiPiEEjiLb0EiEEvT0_T1_T2_iT3_T4_T5__param_5[16],
	.param .u32 _ZN3cub18CUB_300001_SM_10006detail4scan16DeviceScanKernelINS2_10policy_hubIiiijN4cuda3std3__44plusIvEEE10Policy1000EN6thrust24THRUST_300001_SM_1000_NS6detail15normal_iteratorINSD_10device_ptrIiEEEESI_NS0_13ScanTileStateIiLb1EEES9_NS1_10InputValueIiPiEEjiLb0EiEEvT0_T1_T2_iT3_T4_T5__param_6
)
.maxntid 384
{
	.reg .pred 	%p<160>;
	.reg .b16 	%rs<3>;
	.reg .b32 	%r<1050>;
	.reg .b64 	%rd<58>;
	// demoted variable
	.shared .align 16 .b8 _ZZN3cub18CUB_300001_SM_10006detail4scan16DeviceScanKernelINS2_10policy_hubIiiijN4cuda3std3__44plusIvEEE10Policy1000EN6thrust24THRUST_300001_SM_1000_NS6detail15normal_iteratorINSD_10device_ptrIiEEEESI_NS0_13ScanTileStateIiLb1EEES9_NS1_10InputValueIiPiEEjiLb0EiEEvT0_T1_T2_iT3_T4_T5_E12temp_storage[33808];
	ld.param.u32 	%r239, [_ZN3cub18CUB_300001_SM_10006detail4scan16DeviceScanKernelINS2_10policy_hubIiiijN4cuda3std3__44plusIvEEE10Policy1000EN6thrust24THRUST_300001_SM_1000_NS6detail15normal_iteratorINSD_10device_ptrIiEEEESI_NS0_13ScanTileStateIiLb1EEES9_NS1_10InputValueIiPiEEjiLb0EiEEvT0_T1_T2_iT3_T4_T5__param_5];
	bfe.u32 	%r240, %r239, 0, 8;
	cvt.u16.u32 	%rs1, %r240;
	and.b16  	%rs2, %rs1, 255;
	ld.param.u64 	%rd16, [_ZN3cub18CUB_300001_SM_10006detail4scan16DeviceScanKernelINS2_10policy_hubIiiijN4cuda3std3__44plusIvEEE10Policy1000EN6thrust24THRUST_300001_SM_1000_NS6detail15normal_iteratorINSD_10device_ptrIiEEEESI_NS0_13ScanTileStateIiLb1EEES9_NS1_10InputValueIiPiEEjiLb0EiEEvT0_T1_T2_iT3_T4_T5__param_2];
	ld.param.u64 	%rd15, [_ZN3cub18CUB_300001_SM_10006detail4scan16DeviceScanKernelINS2_10policy_hubIiiijN4cuda3std3__44plusIvEEE10Policy1000EN6thrust24THRUST_300001_SM_1000_NS6detail15normal_iteratorINSD_10device_ptrIiEEEESI_NS0_13ScanTileStateIiLb1EEES9_NS1_10InputValueIiPiEEjiLb0EiEEvT0_T1_T2_iT3_T4_T5__param_1];
	ld.param.u64 	%rd14, [_ZN3cub18CUB_300001_SM_10006detail4scan16DeviceScanKernelINS2_10policy_hubIiiijN4cuda3std3__44plusIvEEE10Policy1000EN6thrust24THRUST_300001_SM_1000_NS6detail15normal_iteratorINSD_10device_ptrIiEEEESI_NS0_13ScanTileStateIiLb1EEES9_NS1_10InputValueIiPiEEjiLb0EiEEvT0_T1_T2_iT3_T4_T5__param_0];
	ld.param.u64 	%rd1, [_ZN3cub18CUB_300001_SM_10006detail4scan16DeviceScanKernelINS2_10policy_hubIiiijN4cuda3std3__44plusIvEEE10Policy1000EN6thrust24THRUST_300001_SM_1000_NS6detail15normal_iteratorINSD_10device_ptrIiEEEESI_NS0_13ScanTileStateIiLb1EEES9_NS1_10InputValueIiPiEEjiLb0EiEEvT0_T1_T2_iT3_T4_T5__param_5+8];
	ld.param.u32 	%r238, [_ZN3cub18CUB_300001_SM_10006detail4scan16DeviceScanKernelINS2_10policy_hubIiiijN4cuda3std3__44plusIvEEE10Policy1000EN6thrust24THRUST_300001_SM_1000_NS6detail15normal_iteratorINSD_10device_ptrIiEEEESI_NS0_13ScanTileStateIiLb1EEES9_NS1_10InputValueIiPiEEjiLb0EiEEvT0_T1_T2_iT3_T4_T5__param_6];
	setp.eq.s16 	%p1, %rs2, 0;
	@%p1 bra 	$L__BB16_2;
	cvta.to.global.u64 	%rd17, %rd1;
	ld.global.u32 	%r997, [%rd17];
	bra.uni 	$L__BB16_3;
$L__BB16_2:
	cvt.u32.u64 	%r997, %rd1;
$L__BB16_3:
	ld.param.u32 	%r995, [_ZN3cub18CUB_300001_SM_10006detail4scan16DeviceScanKernelINS2_10policy_hubIiiijN4cuda3std3__44plusIvEEE10Policy1000EN6thrust24THRUST_300001_SM_1000_NS6detail15normal_iteratorINSD_10device_ptrIiEEEESI_NS0_13ScanTileStateIiLb1EEES9_NS1_10InputValueIiPiEEjiLb0EiEEvT0_T1_T2_iT3_T4_T5__param_3];
	cvta.to.global.u64 	%rd3, %rd14;
	cvta.to.global.u64 	%rd4, %rd15;
	mov.u32 	%r241, %ctaid.x;
	add.s32 	%r998, %r995, %r241;
	mul.lo.s32 	%r5, %r998, 8448;
	sub.s32 	%r6, %r238, %r5;
	setp.lt.u32 	%p2, %r6, 8449;
	@%p2 bra 	$L__BB16_29;
	cvt.u64.u32 	%rd40, %r5;
	mov.u32 	%r7, %tid.x;
	and.b32  	%r640, %r7, 31;
	and.b32  	%r641, %r7, 992;
	mul.lo.s32 	%r642, %r641, 22;
	or.b32  	%r643, %r642, %r640;
	cvt.u64.u32 	%rd41, %r643;
	add.s64 	%rd5, %rd41, %rd40;
	shl.b64 	%rd42, %rd5, 2;
	add.s64 	%rd43, %rd3, %rd42;
	ld.global.u32 	%r644, [%rd43];
	ld.global.u32 	%r645, [%rd43+128];
	ld.global.u32 	%r646, [%rd43+256];
	ld.global.u32 	%r647, [%rd43+384];
	ld.global.u32 	%r648, [%rd43+512];
	ld.global.u32 	%r649, [%rd43+640];
	ld.global.u32 	%r650, [%rd43+768];
	ld.global.u32 	%r651, [%rd43+896];
	ld.global.u32 	%r652, [%rd43+1024];
	ld.global.u32 	%r653, [%rd43+1152];
	ld.global.u32 	%r654, [%rd43+1280];
	ld.global.u32 	%r655, [%rd43+1408];
	ld.global.u32 	%r656, [%rd43+1536];
	ld.global.u32 	%r657, [%rd43+1664];
	ld.global.u32 	%r658, [%rd43+1792];
	ld.global.u32 	%r659, [%rd43+1920];
	ld.global.u32 	%r660, [%rd43+2048];
	ld.global.u32 	%r661, [%rd43+2176];
	ld.global.u32 	%r662, [%rd43+2304];
	ld.global.u32 	%r663, [%rd43+2432];
	ld.global.u32 	%r664, [%rd43+2560];
	ld.global.u32 	%r665, [%rd43+2688];
	// begin inline asm
	mov.u32 %r639, %laneid;
	// end inline asm
	shr.u32 	%r9, %r7, 5;
	mad.lo.s32 	%r666, %r9, 704, %r639;
	shl.b32 	%r667, %r666, 2;
	mov.u32 	%r668, _ZZN3cub18CUB_300001_SM_10006detail4scan16DeviceScanKernelINS2_10policy_hubIiiijN4cuda3std3__44plusIvEEE10Policy1000EN6thrust24THRUST_300001_SM_1000_NS6detail15normal_iteratorINSD_10device_ptrIiEEEESI_NS0_13ScanTileStateIiLb1EEES9_NS1_10InputValueIiPiEEjiLb0EiEEvT0_T1_T2_iT3_T4_T5_E12temp_storage;
	add.s32 	%r10, %r668, %r667;
	st.shared.u32 	[%r10], %r644;
	st.shared.u32 	[%r10+128], %r645;
	st.shared.u32 	[%r10+256], %r646;
	st.shared.u32 	[%r10+384], %r647;
	st.shared.u32 	[%r10+512], %r648;
	st.shared.u32 	[%r10+640], %r649;
	st.shared.u32 	[%r10+768], %r650;
	st.shared.u32 	[%r10+896], %r651;
	st.shared.u32 	[%r10+1024], %r652;
	st.shared.u32 	[%r10+1152], %r653;
	st.shared.u32 	[%r10+1280], %r654;
	st.shared.u32 	[%r10+1408], %r655;
	st.shared.u32 	[%r10+1536], %r656;
	st.shared.u32 	[%r10+1664], %r657;
	st.shared.u32 	[%r10+1792], %r658;
	st.shared.u32 	[%r10+1920], %r659;
	st.shared.u32 	[%r10+2048], %r660;
	st.shared.u32 	[%r10+2176], %r661;
	st.shared.u32 	[%r10+2304], %r662;
	st.shared.u32 	[%r10+2432], %r663;
	st.shared.u32 	[%r10+2560], %r664;
	st.shared.u32 	[%r10+2688], %r665;
	bar.warp.sync 	-1;
	mad.lo.s32 	%r11, %r639, 84, %r10;
	ld.shared.v2.u32 	{%r12, %r13}, [%r11];
	ld.shared.v2.u32 	{%r14, %r15}, [%r11+8];
	ld.shared.v2.u32 	{%r16, %r17}, [%r11+16];
	ld.shared.v2.u32 	{%r18, %r19}, [%r11+24];
	ld.shared.v2.u32 	{%r20, %r21}, [%r11+32];
	ld.shared.v2.u32 	{%r22, %r23}, [%r11+40];
	ld.shared.v2.u32 	{%r24, %r25}, [%r11+48];
	ld.shared.v2.u32 	{%r26, %r27}, [%r11+56];
	ld.shared.v2.u32 	{%r28, %r29}, [%r11+64];
	ld.shared.v2.u32 	{%r30, %r31}, [%r11+72];
	ld.shared.v2.u32 	{%r32, %r33}, [%r11+80];
	bar.sync 	0;
	setp.ne.s32 	%p104, %r998, 0;
	@%p104 bra 	$L__BB16_9;
	add.s32 	%r890, %r13, %r12;
	add.s32 	%r891, %r14, %r890;
	add.s32 	%r892, %r15, %r891;
	add.s32 	%r893, %r16, %r892;
	add.s32 	%r894, %r17, %r893;
	add.s32 	%r895, %r18, %r894;
	add.s32 	%r896, %r19, %r895;
	add.s32 	%r897, %r20, %r896;
	add.s32 	%r898, %r21, %r897;
	add.s32 	%r899, %r22, %r898;
	add.s32 	%r900, %r23, %r899;
	add.s32 	%r901, %r24, %r900;
	add.s32 	%r902, %r25, %r901;
	add.s32 	%r903, %r26, %r902;
	add.s32 	%r904, %r27, %r903;
	add.s32 	%r905, %r28, %r904;
	add.s32 	%r906, %r29, %r905;
	add.s32 	%r907, %r30, %r906;
	add.s32 	%r908, %r31, %r907;
	add.s32 	%r909, %r32, %r908;
	add.s32 	%r864, %r33, %r909;
	mov.b32 	%r862, 1;
	mov.b32 	%r887, 0;
	mov.b32 	%r889, -1;
	// begin inline asm
	{  .reg .s32 r0;  .reg .pred p;  shfl.sync.up.b32 r0|p, %r864, %r862, %r887, %r889;  @p add.s32 r0, r0, %r864;  mov.s32 %r860, r0;}
	// end inline asm
	mov.b32 	%r868, 2;
	// begin inline asm
	{  .reg .s32 r0;  .reg .pred p;  shfl.sync.up.b32 r0|p, %r860, %r868, %r887, %r889;  @p add.s32 r0, r0, %r860;  mov.s32 %r866, r0;}
	// end inline asm
	mov.b32 	%r874, 4;
	// begin inline asm
	{  .reg .s32 r0;  .reg .pred p;  shfl.sync.up.b32 r0|p, %r866, %r874, %r887, %r889;  @p add.s32 r0, r0, %r866;  mov.s32 %r872, r0;}
	// end inline asm
	mov.b32 	%r880, 8;
	// begin inline asm
	{  .reg .s32 r0;  .reg .pred p;  shfl.sync.up.b32 r0|p, %r872, %r880, %r887, %r889;  @p add.s32 r0, r0, %r872;  mov.s32 %r878, r0;}
	// end inline asm
	mov.b32 	%r886, 16;
	// begin inline asm
	{  .reg .s32 r0;  .reg .pred p;  shfl.sync.up.b32 r0|p, %r878, %r886, %r887, %r889;  @p add.s32 r0, r0, %r878;  mov.s32 %r884, r0;}
	// end inline asm
	setp.ne.s32 	%p146, %r639, 31;
	@%p146 bra 	$L__BB16_7;
	shl.b32 	%r910, %r9, 2;
	add.s32 	%r912, %r668, %r910;
	st.shared.u32 	[%r912+16], %r884;
$L__BB16_7:
	bar.sync 	0;
	ld.shared.v4.u32 	{%r913, %r914, %r915, %r916}, [_ZZN3cub18CUB_300001_SM_10006detail4scan16DeviceScanKernelINS2_10policy_hubIiiijN4cuda3std3__44plusIvEEE10Policy1000EN6thrust24THRUST_300001_SM_1000_NS6detail15normal_iteratorINSD_10device_ptrIiEEEESI_NS0_13ScanTileStateIiLb1EEES9_NS1_10InputValueIiPiEEjiLb0EiEEvT0_T1_T2_iT3_T4_T5_E12temp_storage+16];
	add.s32 	%r917, %r914, %r913;
	setp.eq.s32 	%p147, %r9, 2;
	selp.b32 	%r918, %r917, %r913, %p147;
	add.s32 	%r919, %r917, %r915;
	setp.eq.s32 	%p148, %r9, 3;
	selp.b32 	%r920, %r919, %r918, %p148;
	add.s32 	%r921, %r919, %r916;
	setp.eq.s32 	%p149, %r9, 4;
	selp.b32 	%r922, %r921, %r920, %p149;
	ld.shared.v4.u32 	{%r923, %r924, %r925, %r926}, [_ZZN3cub18CUB_300001_SM_10006detail4scan16DeviceScanKernelINS2_10policy_hubIiiijN4cuda3std3__44plusIvEEE10Policy1000EN6thrust24THRUST_300001_SM_1000_NS6detail15normal_iteratorINSD_10device_ptrIiEEEESI_NS0_13ScanTileStateIiLb1EEES9_NS1_10InputValueIiPiEEjiLb0EiEEvT0_T1_T2_iT3_T4_T5_E12temp_storage+32];
	add.s32 	%r927, %r921, %r923;
	setp.eq.s32 	%p150, %r9, 5;
	selp.b32 	%r928, %r927, %r922, %p150;
	add.s32 	%r929, %r927, %r924;
	setp.eq.s32 	%p151, %r9, 6;
	selp.b32 	%r930, %r929, %r928, %p151;
	add.s32 	%r931, %r929, %r925;
	setp.eq.s32 	%p152, %r9, 7;
	selp.b32 	%r932, %r931, %r930, %p152;
	add.s32 	%r933, %r931, %r926;
	setp.eq.s32 	%p153, %r9, 8;
	selp.b32 	%r934, %r933, %r932, %p153;
	ld.shared.v4.u32 	{%r935, %r936, %r937, %r938}, [_ZZN3cub18CUB_300001_SM_10006detail4scan16DeviceScanKernelINS2_10policy_hubIiiijN4cuda3std3__44plusIvEEE10Policy1000EN6thrust24THRUST_300001_SM_1000_NS6detail15normal_iteratorINSD_10device_ptrIiEEEESI_NS0_13ScanTileStateIiLb1EEES9_NS1_10InputValueIiPiEEjiLb0EiEEvT0_T1_T2_iT3_T4_T5_E12temp_storage+48];
	add.s32 	%r939, %r933, %r935;
	setp.eq.s32 	%p154, %r9, 9;
	selp.b32 	%r940, %r939, %r934, %p154;
	add.s32 	%r941, %r939, %r936;
	setp.eq.s32 	%p155, %r9, 10;
	selp.b32 	%r942, %r941, %r940, %p155;
	add.s32 	%r943, %r941, %r937;
	setp.eq.s32 	%p156, %r9, 11;
	selp.b32 	%r944, %r943, %r942, %p156;
	setp.lt.u32 	%p157, %r7, 32;
	selp.b32 	%r945, 0, %r944, %p157;
	setp.eq.s32 	%p158, %r639, 0;
	sub.s32 	%r946, %r884, %r864;
	selp.b32 	%r947, 0, %r946, %p158;
	add.s32 	%r948, %r947, %r997;
	add.s32 	%r1012, %r948, %r945;
	add.s32 	%r949, %r938, %r997;
	add.s32 	%r37, %r949, %r943;
	setp.ne.s32 	%p159, %r7, 0;
	@%p159 bra 	$L__BB16_28;
	add.s64 	%rd55, %rd16, 256;
	mov.b32 	%r950, 101;
	// begin inline asm
	st.relaxed.gpu.v2.u32 [%rd55], {%r950, %r37};
	// end inline asm
	bra.uni 	$L__BB16_28;
$L__BB16_9:
	add.s32 	%r699, %r13, %r12;
	add.s32 	%r700, %r14, %r699;
	add.s32 	%r701, %r15, %r700;
	add.s32 	%r702, %r16, %r701;
	add.s32 	%r703, %r17, %r702;
	add.s32 	%r704, %r18, %r703;
	add.s32 	%r705, %r19, %r704;
	add.s32 	%r706, %r20, %r705;
	add.s32 	%r707, %r21, %r706;
	add.s32 	%r708, %r22, %r707;
	add.s32 	%r709, %r23, %r708;
	add.s32 	%r710, %r24, %r709;
	add.s32 	%r711, %r25, %r710;
	add.s32 	%r712, %r26, %r711;
	add.s32 	%r713, %r27, %r712;
	add.s32 	%r714, %r28, %r713;
	add.s32 	%r715, %r29, %r714;
	add.s32 	%r716, %r30, %r715;
	add.s32 	%r717, %r31, %r716;
	add.s32 	%r718, %r32, %r717;
	add.s32 	%r673, %r33, %r718;
	mov.b32 	%r671, 1;
	mov.b32 	%r696, 0;
	mov.b32 	%r698, -1;
	// begin inline asm
	{  .reg .s32 r0;  .reg .pred p;  shfl.sync.up.b32 r0|p, %r673, %r671, %r696, %r698;  @p add.s32 r0, r0, %r673;  mov.s32 %r669, r0;}
	// end inline asm
	mov.b32 	%r677, 2;
	// begin inline asm
	{  .reg .s32 r0;  .reg .pred p;  shfl.sync.up.b32 r0|p, %r669, %r677, %r696, %r698;  @p add.s32 r0, r0, %r669;  mov.s32 %r675, r0;}
	// end inline asm
	mov.b32 	%r683, 4;
	// begin inline asm
	{  .reg .s32 r0;  .reg .pred p;  shfl.sync.up.b32 r0|p, %r675, %r683, %r696, %r698;  @p add.s32 r0, r0, %r675;  mov.s32 %r681, r0;}
	// end inline asm
	mov.b32 	%r689, 8;
	// begin inline asm
	{  .reg .s32 r0;  .reg .pred p;  shfl.sync.up.b32 r0|p, %r681, %r689, %r696, %r698;  @p add.s32 r0, r0, %r681;  mov.s32 %r687, r0;}
	// end inline asm
	mov.b32 	%r695, 16;
	// begin inline asm
	{  .reg .s32 r0;  .reg .pred p;  shfl.sync.up.b32 r0|p, %r687, %r695, %r696, %r698;  @p add.s32 r0, r0, %r687;  mov.s32 %r693, r0;}
	// end inline asm
	setp.ne.s32 	%p105, %r639, 31;
	@%p105 bra 	$L__BB16_11;
	shl.b32 	%r719, %r9, 2;
	add.s32 	%r721, %r668, %r719;
	st.shared.u32 	[%r721+16], %r693;
$L__BB16_11:
	sub.s32 	%r722, %r693, %r673;
	bar.sync 	0;
	ld.shared.v4.u32 	{%r723, %r724, %r725, %r726}, [_ZZN3cub18CUB_300001_SM_10006detail4scan16DeviceScanKernelINS2_10policy_hubIiiijN4cuda3std3__44plusIvEEE10Policy1000EN6thrust24THRUST_300001_SM_1000_NS6detail15normal_iteratorINSD_10device_ptrIiEEEESI_NS0_13ScanTileStateIiLb1EEES9_NS1_10InputValueIiPiEEjiLb0EiEEvT0_T1_T2_iT3_T4_T5_E12temp_storage+16];
	add.s32 	%r727, %r724, %r723;
	setp.eq.s32 	%p106, %r9, 2;
	selp.b32 	%r728, %r727, %r723, %p106;
	add.s32 	%r729, %r727, %r725;
	setp.eq.s32 	%p107, %r9, 3;
	selp.b32 	%r730, %r729, %r728, %p107;
	add.s32 	%r731, %r729, %r726;
	setp.eq.s32 	%p108, %r9, 4;
	selp.b32 	%r732, %r731, %r730, %p108;
	ld.shared.v4.u32 	{%r733, %r734, %r735, %r736}, [_ZZN3cub18CUB_300001_SM_10006detail4scan16DeviceScanKernelINS2_10policy_hubIiiijN4cuda3std3__44plusIvEEE10Policy1000EN6thrust24THRUST_300001_SM_1000_NS6detail15normal_iteratorINSD_10device_ptrIiEEEESI_NS0_13ScanTileStateIiLb1EEES9_NS1_10InputValueIiPiEEjiLb0EiEEvT0_T1_T2_iT3_T4_T5_E12temp_storage+32];
	add.s32 	%r737, %r731, %r733;
	setp.eq.s32 	%p109, %r9, 5;
	selp.b32 	%r738, %r737, %r732, %p109;
	add.s32 	%r739, %r737, %r734;
	setp.eq.s32 	%p110, %r9, 6;
	selp.b32 	%r740, %r739, %r738, %p110;
	add.s32 	%r741, %r739, %r735;
	setp.eq.s32 	%p111, %r9, 7;
	selp.b32 	%r742, %r741, %r740, %p111;
	add.s32 	%r743, %r741, %r736;
	setp.eq.s32 	%p112, %r9, 8;
	selp.b32 	%r744, %r743, %r742, %p112;
	ld.shared.v4.u32 	{%r745, %r746, %r747, %r748}, [_ZZN3cub18CUB_300001_SM_10006detail4scan16DeviceScanKernelINS2_10policy_hubIiiijN4cuda3std3__44plusIvEEE10Policy1000EN6thrust24THRUST_300001_SM_1000_NS6detail15normal_iteratorINSD_10device_ptrIiEEEESI_NS0_13ScanTileStateIiLb1EEES9_NS1_10InputValueIiPiEEjiLb0EiEEvT0_T1_T2_iT3_T4_T5_E12temp_storage+48];
	add.s32 	%r749, %r743, %r745;
	setp.eq.s32 	%p113, %r9, 9;
	selp.b32 	%r750, %r749, %r744, %p113;
	add.s32 	%r751, %r749, %r746;
	setp.eq.s32 	%p114, %r9, 10;
	selp.b32 	%r752, %r751, %r750, %p114;
	add.s32 	%r753, %r751, %r747;
	setp.eq.s32 	%p115, %r9, 11;
	selp.b32 	%r754, %r753, %r752, %p115;
	add.s32 	%r40, %r753, %r748;
	setp.gt.u32 	%p116, %r7, 31;
	setp.lt.u32 	%p117, %r7, 32;
	setp.eq.s32 	%p118, %r639, 0;
	selp.b32 	%r755, 0, %r722, %p118;
	add.s32 	%r1011, %r754, %r755;
	selp.b32 	%r42, %r722, %r1011, %p117;
	@%p116 bra 	$L__BB16_27;
	setp.ne.s32 	%p119, %r7, 0;
	mul.wide.s32 	%rd44, %r998, 8;
	add.s64 	%rd6, %rd16, %rd44;
	@%p119 bra 	$L__BB16_14;
	st.shared.u32 	[_ZZN3cub18CUB_300001_SM_10006detail4scan16DeviceScanKernelINS2_10policy_hubIiiijN4cuda3std3__44plusIvEEE10Policy1000EN6thrust24THRUST_300001_SM_1000_NS6detail15normal_iteratorINSD_10device_ptrIiEEEESI_NS0_13ScanTileStateIiLb1EEES9_NS1_10InputValueIiPiEEjiLb0EiEEvT0_T1_T2_iT3_T4_T5_E12temp_storage+12], %r40;
	add.s64 	%rd45, %rd6, 256;
	mov.b32 	%r756, 100;
	// begin inline asm
	st.relaxed.gpu.v2.u32 [%rd45], {%r756, %r40};
	// end inline asm
$L__BB16_14:
	not.b32 	%r762, %r7;
	add.s32 	%r1006, %r998, %r762;
	mov.b32 	%r758, 830;
	// begin inline asm
	nanosleep.u32 %r758;
	// end inline asm
	mul.wide.s32 	%rd47, %r1006, 8;
	add.s64 	%rd48, %rd16, %rd47;
	add.s64 	%rd46, %rd48, 256;
	// begin inline asm
	ld.relaxed.gpu.v2.u32 {%r1008, %r1000}, [%rd46];
	// end inline asm
	mov.b32 	%r1001, 952;
$L__BB16_15:
	setp.eq.s32 	%p120, %r1008, 99;
	mov.b32 	%r763, -1;
	vote.sync.any.pred 	%p121, %p120, %r763;
	not.pred 	%p122, %p121;
	@%p122 bra 	$L__BB16_17;
	mul.lo.s32 	%r858, %r998, 16807;
	and.b32  	%r998, %r858, 2147483647;
	add.s32 	%r859, %r1001, 1;
	rem.u32 	%r855, %r998, %r859;
	// begin inline asm
	nanosleep.u32 %r855;
	// end inline asm
	shr.u32 	%r1001, %r1001, 1;
	// begin inline asm
	ld.relaxed.gpu.v2.u32 {%r1008, %r1000}, [%rd46];
	// end inline asm
	bra.uni 	$L__BB16_15;
$L__BB16_17:
	setp.eq.s32 	%p123, %r1008, 101;
	mov.b32 	%r790, -1;
	vote.sync.ballot.b32 	%r792, %p123, %r790;
	// begin inline asm
	mov.u32 %r765, %lanemask_ge;
	// end inline asm
	and.b32  	%r793, %r792, %r765;
	or.b32  	%r794, %r793, -2147483648;
	add.s32 	%r795, %r794, -1;
	not.b32 	%r796, %r794;
	and.b32  	%r797, %r796, %r795;
	popc.b32 	%r769, %r797;
	mov.b32 	%r768, 1;
	// begin inline asm
	shfl.sync.down.b32 %r766, %r1000, %r768, %r769, %r790;
	// end inline asm
	setp.lt.s32 	%p125, %r639, %r769;
	selp.b32 	%r798, %r766, 0, %p125;
	add.s32 	%r772, %r798, %r1000;
	mov.b32 	%r773, 2;
	// begin inline asm
	shfl.sync.down.b32 %r771, %r772, %r773, %r769, %r790;
	// end inline asm
	add.s32 	%r57, %r639, 2;
	setp.gt.s32 	%p126, %r57, %r769;
	selp.b32 	%r799, 0, %r771, %p126;
	add.s32 	%r777, %r772, %r799;
	mov.b32 	%r778, 4;
	// begin inline asm
	shfl.sync.down.b32 %r776, %r777, %r778, %r769, %r790;
	// end inline asm
	add.s32 	%r58, %r639, 4;
	setp.gt.s32 	%p127, %r58, %r769;
	selp.b32 	%r800, 0, %r776, %p127;
	add.s32 	%r782, %r777, %r800;
	mov.b32 	%r783, 8;
	// begin inline asm
	shfl.sync.down.b32 %r781, %r782, %r783, %r769, %r790;
	// end inline asm
	add.s32 	%r59, %r639, 8;
	setp.gt.s32 	%p128, %r59, %r769;
	selp.b32 	%r801, 0, %r781, %p128;
	add.s32 	%r787, %r782, %r801;
	mov.b32 	%r788, 16;
	// begin inline asm
	shfl.sync.down.b32 %r786, %r787, %r788, %r769, %r790;
	// end inline asm
	add.s32 	%r60, %r639, 16;
	setp.gt.s32 	%p129, %r60, %r769;
	selp.b32 	%r802, 0, %r786, %p129;
	add.s32 	%r1005, %r787, %r802;
	add.s64 	%rd8, %rd16, 256;
	mov.b32 	%r1002, 952;
$L__BB16_18:
	setp.ne.s32 	%p130, %r1008, 101;
	mov.b32 	%r803, -1;
	vote.sync.all.pred 	%p131, %p130, %r803;
	not.pred 	%p132, %p131;
	@%p132 bra 	$L__BB16_23;
	shr.u32 	%r1002, %r1002, 1;
	mul.wide.s32 	%rd51, %r1006, 8;
	add.s64 	%rd52, %rd8, %rd51;
	add.s64 	%rd50, %rd52, -256;
	// begin inline asm
	ld.relaxed.gpu.v2.u32 {%r1008, %r1009}, [%rd50];
	// end inline asm
	mov.u32 	%r1010, %r1002;
$L__BB16_20:
	setp.eq.s32 	%p136, %r1008, 99;
	mov.b32 	%r811, -1;
	vote.sync.any.pred 	%p137, %p136, %r811;
	not.pred 	%p138, %p137;
	@%p138 bra 	$L__BB16_22;
	mul.lo.s32 	%r853, %r998, 16807;
	and.b32  	%r998, %r853, 2147483647;
	add.s32 	%r854, %r1010, 1;
	rem.u32 	%r850, %r998, %r854;
	// begin inline asm
	nanosleep.u32 %r850;
	// end inline asm
	shr.u32 	%r1010, %r1010, 1;
	// begin inline asm
	ld.relaxed.gpu.v2.u32 {%r1008, %r1009}, [%rd50];
	// end inline asm
	bra.uni 	$L__BB16_20;
$L__BB16_22:
	setp.eq.s32 	%p139, %r1008, 101;
	mov.b32 	%r837, -1;
	vote.sync.ballot.b32 	%r838, %p139, %r837;
	and.b32  	%r839, %r838, %r765;
	or.b32  	%r840, %r839, -2147483648;
	add.s32 	%r841, %r840, -1;
	not.b32 	%r842, %r840;
	and.b32  	%r843, %r842, %r841;
	popc.b32 	%r816, %r843;
	mov.b32 	%r815, 1;
	// begin inline asm
	shfl.sync.down.b32 %r813, %r1009, %r815, %r816, %r837;
	// end inline asm
	setp.lt.s32 	%p141, %r639, %r816;
	selp.b32 	%r844, %r813, 0, %p141;
	add.s32 	%r819, %r844, %r1009;
	mov.b32 	%r820, 2;
	// begin inline asm
	shfl.sync.down.b32 %r818, %r819, %r820, %r816, %r837;
	// end inline asm
	setp.gt.s32 	%p142, %r57, %r816;
	selp.b32 	%r845, 0, %r818, %p142;
	add.s32 	%r824, %r819, %r845;
	mov.b32 	%r825, 4;
	// begin inline asm
	shfl.sync.down.b32 %r823, %r824, %r825, %r816, %r837;
	// end inline asm
	setp.gt.s32 	%p143, %r58, %r816;
	selp.b32 	%r846, 0, %r823, %p143;
	add.s32 	%r829, %r824, %r846;
	mov.b32 	%r830, 8;
	// begin inline asm
	shfl.sync.down.b32 %r828, %r829, %r830, %r816, %r837;
	// end inline asm
	setp.gt.s32 	%p144, %r59, %r816;
	selp.b32 	%r847, 0, %r828, %p144;
	add.s32 	%r834, %r829, %r847;
	mov.b32 	%r835, 16;
	// begin inline asm
	shfl.sync.down.b32 %r833, %r834, %r835, %r816, %r837;
	// end inline asm
	setp.gt.s32 	%p145, %r60, %r816;
	selp.b32 	%r848, 0, %r833, %p145;
	add.s32 	%r849, %r848, %r1005;
	add.s32 	%r1005, %r849, %r834;
	add.s32 	%r1006, %r1006, -32;
	bra.uni 	$L__BB16_18;
$L__BB16_23:
	@%p119 bra 	$L__BB16_25;
	add.s32 	%r806, %r1005, %r40;
	add.s64 	%rd49, %rd6, 256;
	mov.b32 	%r805, 101;
	// begin inline asm
	st.relaxed.gpu.v2.u32 [%rd49], {%r805, %r806};
	// end inline asm
	st.shared.u32 	[_ZZN3cub18CUB_300001_SM_10006detail4scan16DeviceScanKernelINS2_10policy_hubIiiijN4cuda3std3__44plusIvEEE10Policy1000EN6thrust24THRUST_300001_SM_1000_NS6detail15normal_iteratorINSD_10device_ptrIiEEEESI_NS0_13ScanTileStateIiLb1EEES9_NS1_10InputValueIiPiEEjiLb0EiEEvT0_T1_T2_iT3_T4_T5_E12temp_storage+4], %r1005;
	st.shared.u32 	[_ZZN3cub18CUB_300001_SM_10006detail4scan16DeviceScanKernelINS2_10policy_hubIiiijN4cuda3std3__44plusIvEEE10Policy1000EN6thrust24THRUST_300001_SM_1000_NS6detail15normal_iteratorINSD_10device_ptrIiEEEESI_NS0_13ScanTileStateIiLb1EEES9_NS1_10InputValueIiPiEEjiLb0EiEEvT0_T1_T2_iT3_T4_T5_E12temp_storage+8], %r806;
$L__BB16_25:
	setp.ne.s32 	%p134, %r639, 0;
	mov.u32 	%r1011, %r42;
	@%p134 bra 	$L__BB16_27;
	st.shared.u32 	[_ZZN3cub18CUB_300001_SM_10006detail4scan16DeviceScanKernelINS2_10policy_hubIiiijN4cuda3std3__44plusIvEEE10Policy1000EN6thrust24THRUST_300001_SM_1000_NS6detail15normal_iteratorINSD_10device_ptrIiEEEESI_NS0_13ScanTileStateIiLb1EEES9_NS1_10InputValueIiPiEEjiLb0EiEEvT0_T1_T2_iT3_T4_T5_E12temp_storage+76], %r1005;
	mov.u32 	%r1011, %r1005;
$L__BB16_27:
	bar.sync 	0;
	setp.eq.s32 	%p135, %r7, 0;
	ld.shared.u32 	%r807, [_ZZN3cub18CUB_300001_SM_10006detail4scan16DeviceScanKernelINS2_10policy_hubIiiijN4cuda3std3__44plusIvEEE10Policy1000EN6thrust24THRUST_300001_SM_1000_NS6detail15normal_iteratorINSD_10device_ptrIiEEEESI_NS0_13ScanTileStateIiLb1EEES9_NS1_10InputValueIiPiEEjiLb0EiEEvT0_T1_T2_iT3_T4_T5_E12temp_storage+76];
	selp.b32 	%r808, 0, %r807, %p135;
	add.s32 	%r1012, %r808, %r1011;
$L__BB16_28:
	add.s32 	%r952, %r1012, %r12;
	add.s32 	%r953, %r13, %r952;
	add.s32 	%r954, %r14, %r953;
	add.s32 	%r955, %r15, %r954;
	add.s32 	%r956, %r16, %r955;
	add.s32 	%r957, %r17, %r956;
	add.s32 	%r958, %r18, %r957;
	add.s32 	%r959, %r19, %r958;
	add.s32 	%r960, %r20, %r959;
	add.s32 	%r961, %r21, %r960;
	add.s32 	%r962, %r22, %r961;
	add.s32 	%r963, %r23, %r962;
	add.s32 	%r964, %r24, %r963;
	add.s32 	%r965, %r25, %r964;
	add.s32 	%r966, %r26, %r965;
	add.s32 	%r967, %r27, %r966;
	add.s32 	%r968, %r28, %r967;
	add.s32 	%r969, %r29, %r968;
	add.s32 	%r970, %r30, %r969;
	add.s32 	%r971, %r31, %r970;
	add.s32 	%r972, %r32, %r971;
	bar.sync 	0;
	st.shared.v2.u32 	[%r11], {%r1012, %r952};
	st.shared.v2.u32 	[%r11+8], {%r953, %r954};
	st.shared.v2.u32 	[%r11+16], {%r955, %r956};
	st.shared.v2.u32 	[%r11+24], {%r957, %r958};
	st.shared.v2.u32 	[%r11+32], {%r959, %r960};
	st.shared.v2.u32 	[%r11+40], {%r961, %r962};
	st.shared.v2.u32 	[%r11+48], {%r963, %r964};
	st.shared.v2.u32 	[%r11+56], {%r965, %r966};
	st.shared.v2.u32 	[%r11+64], {%r967, %r968};
	st.shared.v2.u32 	[%r11+72], {%r969, %r970};
	st.shared.v2.u32 	[%r11+80], {%r971, %r972};
	bar.warp.sync 	-1;
	ld.shared.u32 	%r973, [%r10];
	ld.shared.u32 	%r974, [%r10+128];
	ld.shared.u32 	%r975, [%r10+256];
	ld.shared.u32 	%r976, [%r10+384];
	ld.shared.u32 	%r977, [%r10+512];
	ld.shared.u32 	%r978, [%r10+640];
	ld.shared.u32 	%r979, [%r10+768];
	ld.shared.u32 	%r980, [%r10+896];
	ld.shared.u32 	%r981, [%r10+1024];
	ld.shared.u32 	%r982, [%r10+1152];
	ld.shared.u32 	%r983, [%r10+1280];
	ld.shared.u32 	%r984, [%r10+1408];
	ld.shared.u32 	%r985, [%r10+1536];
	ld.shared.u32 	%r986, [%r10+1664];
	ld.shared.u32 	%r987, [%r10+1792];
	ld.shared.u32 	%r988, [%r10+1920];
	ld.shared.u32 	%r989, [%r10+2048];
	ld.shared.u32 	%r990, [%r10+2176];
	ld.shared.u32 	%r991, [%r10+2304];
	ld.shared.u32 	%r992, [%r10+2432];
	ld.shared.u32 	%r993, [%r10+2560];
	ld.shared.u32 	%r994, [%r10+2688];
	add.s64 	%rd57, %rd4, %rd42;
	st.global.u32 	[%rd57], %r973;
	st.global.u32 	[%rd57+128], %r974;
	st.global.u32 	[%rd57+256], %r975;
	st.global.u32 	[%rd57+384], %r976;
	st.global.u32 	[%rd57+512], %r977;
	st.global.u32 	[%rd57+640], %r978;
	st.global.u32 	[%rd57+768], %r979;
	st.global.u32 	[%rd57+896], %r980;
	st.global.u32 	[%rd57+1024], %r981;
	st.global.u32 	[%rd57+1152], %r982;
	st.global.u32 	[%rd57+1280], %r983;
	st.global.u32 	[%rd57+1408], %r984;
	st.global.u32 	[%rd57+1536], %r985;
	st.global.u32 	[%rd57+1664], %r986;
	st.global.u32 	[%rd57+1792], %r987;
	st.global.u32 	[%rd57+1920], %r988;
	st.global.u32 	[%rd57+2048], %r989;
	st.global.u32 	[%rd57+2176], %r990;
	st.global.u32 	[%rd57+2304], %r991;
	st.global.u32 	[%rd57+2432], %r992;
	st.global.u32 	[%rd57+2560], %r993;
	st.global.u32 	[%rd57+2688], %r994;
	bra.uni 	$L__BB16_143;
$L__BB16_29:
	setp.eq.s32 	%p3, %r6, 0;
	@%p3 bra 	$L__BB16_143;
	mul.wide.u32 	%rd18, %r5, 4;
	add.s64 	%rd19, %rd3, %rd18;
	mov.u32 	%r85, %tid.x;
	ld.global.u32 	%r1034, [%rd19];
	and.b32  	%r242, %r85, 31;
	and.b32  	%r243, %r85, 992;
	mul.lo.s32 	%r244, %r243, 22;
	or.b32  	%r87, %r244, %r242;
	setp.ge.u32 	%p4, %r87, %r6;
	shl.b32 	%r245, %r87, 2;
	cvt.u64.u32 	%rd20, %r245;
	add.s64 	%rd10, %rd19, %rd20;
	mov.u32 	%r1013, %r1034;
	@%p4 bra 	$L__BB16_32;
	ld.global.u32 	%r1013, [%rd10];
$L__BB16_32:
	add.s32 	%r90, %r87, 32;
	setp.ge.u32 	%p5, %r90, %r6;
	mov.u32 	%r1014, %r1034;
	@%p5 bra 	$L__BB16_34;
	ld.global.u32 	%r1014, [%rd10+128];
$L__BB16_34:
	add.s32 	%r93, %r87, 64;
	setp.ge.u32 	%p6, %r93, %r6;
	mov.u32 	%r1015, %r1034;
	@%p6 bra 	$L__BB16_36;
	ld.global.u32 	%r1015, [%rd10+256];
$L__BB16_36:
	add.s32 	%r96, %r87, 96;
	setp.ge.u32 	%p7, %r96, %r6;
	mov.u32 	%r1016, %r1034;
	@%p7 bra 	$L__BB16_38;
	ld.global.u32 	%r1016, [%rd10+384];
$L__BB16_38:
	add.s32 	%r246, %r87, 128;
	setp.ge.u32 	%p8, %r246, %r6;
	mov.u32 	%r1017, %r1034;
	@%p8 bra 	$L__BB16_40;
	ld.global.u32 	%r1017, [%rd10+512];
$L__BB16_40:
	add.s32 	%r247, %r87, 160;
	setp.ge.u32 	%p9, %r247, %r6;
	mov.u32 	%r1018, %r1034;
	@%p9 bra 	$L__BB16_42;
	ld.global.u32 	%r1018, [%rd10+640];
$L__BB16_42:
	add.s32 	%r248, %r87, 192;
	setp.ge.u32 	%p10, %r248, %r6;
	mov.u32 	%r1019, %r1034;
	@%p10 bra 	$L__BB16_44;
	ld.global.u32 	%r1019, [%rd10+768];
$L__BB16_44:
	add.s32 	%r249, %r87, 224;
	setp.ge.u32 	%p11, %r249, %r6;
	mov.u32 	%r1020, %r1034;
	@%p11 bra 	$L__BB16_46;
	ld.global.u32 	%r1020, [%rd10+896];
$L__BB16_46:
	add.s32 	%r250, %r87, 256;
	setp.ge.u32 	%p12, %r250, %r6;
	mov.u32 	%r1021, %r1034;
	@%p12 bra 	$L__BB16_48;
	ld.global.u32 	%r1021, [%rd10+1024];
$L__BB16_48:
	add.s32 	%r251, %r87, 288;
	setp.ge.u32 	%p13, %r251, %r6;
	mov.u32 	%r1022, %r1034;
	@%p13 bra 	$L__BB16_50;
	ld.global.u32 	%r1022, [%rd10+1152];
$L__BB16_50:
	add.s32 	%r111, %r87, 320;
	setp.ge.u32 	%p14, %r111, %r6;
	mov.u32 	%r1023, %r1034;
	@%p14 bra 	$L__BB16_52;
	ld.global.u32 	%r1023, [%rd10+1280];
$L__BB16_52:
	add.s32 	%r114, %r87, 352;
	setp.ge.u32 	%p15, %r114, %r6;
	mov.u32 	%r1024, %r1034;
	@%p15 bra 	$L__BB16_54;
	ld.global.u32 	%r1024, [%rd10+1408];
$L__BB16_54:
	add.s32 	%r117, %r87, 384;
	setp.ge.u32 	%p16, %r117, %r6;
	mov.u32 	%r1025, %r1034;
	@%p16 bra 	$L__BB16_56;
	ld.global.u32 	%r1025, [%rd10+1536];
$L__BB16_56:
	add.s32 	%r120, %r87, 416;
	setp.ge.u32 	%p17, %r120, %r6;
	mov.u32 	%r1026, %r1034;
	@%p17 bra 	$L__BB16_58;
	ld.global.u32 	%r1026, [%rd10+1664];
$L__BB16_58:
	add.s32 	%r252, %r87, 448;
	setp.ge.u32 	%p18, %r252, %r6;
	mov.u32 	%r1027, %r1034;
	@%p18 bra 	$L__BB16_60;
	ld.global.u32 	%r1027, [%rd10+1792];
$L__BB16_60:
	add.s32 	%r253, %r87, 480;
	setp.ge.u32 	%p19, %r253, %r6;
	mov.u32 	%r1028, %r1034;
	@%p19 bra 	$L__BB16_62;
	ld.global.u32 	%r1028, [%rd10+1920];
$L__BB16_62:
	add.s32 	%r254, %r87, 512;
	setp.ge.u32 	%p20, %r254, %r6;
	mov.u32 	%r1029, %r1034;
	@%p20 bra 	$L__BB16_64;
	ld.global.u32 	%r1029, [%rd10+2048];
$L__BB16_64:
	add.s32 	%r129, %r87, 544;
	setp.ge.u32 	%p21, %r129, %r6;
	mov.u32 	%r1030, %r1034;
	@%p21 bra 	$L__BB16_66;
	ld.global.u32 	%r1030, [%rd10+2176];
$L__BB16_66:
	add.s32 	%r132, %r87, 576;
	setp.ge.u32 	%p22, %r132, %r6;
	mov.u32 	%r1031, %r1034;
	@%p22 bra 	$L__BB16_68;
	ld.global.u32 	%r1031, [%rd10+2304];
$L__BB16_68:
	add.s32 	%r255, %r87, 608;
	setp.ge.u32 	%p23, %r255, %r6;
	mov.u32 	%r1032, %r1034;
	@%p23 bra 	$L__BB16_70;
	ld.global.u32 	%r1032, [%rd10+2432];
$L__BB16_70:
	add.s32 	%r256, %r87, 640;
	setp.ge.u32 	%p24, %r256, %r6;
	mov.u32 	%r1033, %r1034;
	@%p24 bra 	$L__BB16_72;
	ld.global.u32 	%r1033, [%rd10+2560];
$L__BB16_72:
	add.s32 	%r139, %r87, 672;
	setp.ge.u32 	%p25, %r139, %r6;
	@%p25 bra 	$L__BB16_74;
	ld.global.u32 	%r1034, [%rd10+2688];
$L__BB16_74:
	// begin inline asm
	mov.u32 %r257, %laneid;
	// end inline asm
	shr.u32 	%r143, %r85, 5;
	mad.lo.s32 	%r258, %r143, 704, %r257;
	shl.b32 	%r259, %r258, 2;
	mov.u32 	%r260, _ZZN3cub18CUB_300001_SM_10006detail4scan16DeviceScanKernelINS2_10policy_hubIiiijN4cuda3std3__44plusIvEEE10Policy1000EN6thrust24THRUST_300001_SM_1000_NS6detail15normal_iteratorINSD_10device_ptrIiEEEESI_NS0_13ScanTileStateIiLb1EEES9_NS1_10InputValueIiPiEEjiLb0EiEEvT0_T1_T2_iT3_T4_T5_E12temp_storage;
	add.s32 	%r144, %r260, %r259;
	st.shared.u32 	[%r144], %r1013;
	st.shared.u32 	[%r144+128], %r1014;
	st.shared.u32 	[%r144+256], %r1015;
	st.shared.u32 	[%r144+384], %r1016;
	st.shared.u32 	[%r144+512], %r1017;
	st.shared.u32 	[%r144+640], %r1018;
	st.shared.u32 	[%r144+768], %r1019;
	st.shared.u32 	[%r144+896], %r1020;
	st.shared.u32 	[%r144+1024], %r1021;
	st.shared.u32 	[%r144+1152], %r1022;
	st.shared.u32 	[%r144+1280], %r1023;
	st.shared.u32 	[%r144+1408], %r1024;
	st.shared.u32 	[%r144+1536], %r1025;
	st.shared.u32 	[%r144+1664], %r1026;
	st.shared.u32 	[%r144+1792], %r1027;
	st.shared.u32 	[%r144+1920], %r1028;
	st.shared.u32 	[%r144+2048], %r1029;
	st.shared.u32 	[%r144+2176], %r1030;
	st.shared.u32 	[%r144+2304], %r1031;
	st.shared.u32 	[%r144+2432], %r1032;
	st.shared.u32 	[%r144+2560], %r1033;
	st.shared.u32 	[%r144+2688], %r1034;
	bar.warp.sync 	-1;
	mad.lo.s32 	%r145, %r257, 84, %r144;
	ld.shared.v2.u32 	{%r146, %r147}, [%r145];
	ld.shared.v2.u32 	{%r148, %r149}, [%r145+8];
	ld.shared.v2.u32 	{%r150, %r151}, [%r145+16];
	ld.shared.v2.u32 	{%r152, %r153}, [%r145+24];
	ld.shared.v2.u32 	{%r154, %r155}, [%r145+32];
	ld.shared.v2.u32 	{%r156, %r157}, [%r145+40];
	ld.shared.v2.u32 	{%r158, %r159}, [%r145+48];
	ld.shared.v2.u32 	{%r160, %r161}, [%r145+56];
	ld.shared.v2.u32 	{%r162, %r163}, [%r145+64];
	ld.shared.v2.u32 	{%r164, %r165}, [%r145+72];
	ld.shared.v2.u32 	{%r166, %r167}, [%r145+80];
	bar.sync 	0;
	setp.ne.s32 	%p26, %r998, 0;
	@%p26 bra 	$L__BB16_78;
	add.s32 	%r490, %r147, %r146;
	add.s32 	%r491, %r148, %r490;
	add.s32 	%r492, %r149, %r491;
	add.s32 	%r493, %r150, %r492;
	add.s32 	%r494, %r151, %r493;
	add.s32 	%r495, %r152, %r494;
	add.s32 	%r496, %r153, %r495;
	add.s32 	%r497, %r154, %r496;
	add.s32 	%r498, %r155, %r497;
	add.s32 	%r499, %r156, %r498;
	add.s32 	%r500, %r157, %r499;
	add.s32 	%r501, %r158, %r500;
	add.s32 	%r502, %r159, %r501;
	add.s32 	%r503, %r160, %r502;
	add.s32 	%r504, %r161, %r503;
	add.s32 	%r505, %r162, %r504;
	add.s32 	%r506, %r163, %r505;
	add.s32 	%r507, %r164, %r506;
	add.s32 	%r508, %r165, %r507;
	add.s32 	%r509, %r166, %r508;
	add.s32 	%r464, %r167, %r509;
	mov.b32 	%r462, 1;
	mov.b32 	%r487, 0;
	mov.b32 	%r489, -1;
	// begin inline asm
	{  .reg .s32 r0;  .reg .pred p;  shfl.sync.up.b32 r0|p, %r464, %r462, %r487, %r489;  @p add.s32 r0, r0, %r464;  mov.s32 %r460, r0;}
	// end inline asm
	mov.b32 	%r468, 2;
	// begin inline asm
	{  .reg .s32 r0;  .reg .pred p;  shfl.sync.up.b32 r0|p, %r460, %r468, %r487, %r489;  @p add.s32 r0, r0, %r460;  mov.s32 %r466, r0;}
	// end inline asm
	mov.b32 	%r474, 4;
	// begin inline asm
	{  .reg .s32 r0;  .reg .pred p;  shfl.sync.up.b32 r0|p, %r466, %r474, %r487, %r489;  @p add.s32 r0, r0, %r466;  mov.s32 %r472, r0;}
	// end inline asm
	mov.b32 	%r480, 8;
	// begin inline asm
	{  .reg .s32 r0;  .reg .pred p;  shfl.sync.up.b32 r0|p, %r472, %r480, %r487, %r489;  @p add.s32 r0, r0, %r472;  mov.s32 %r478, r0;}
	// end inline asm
	mov.b32 	%r486, 16;
	// begin inline asm
	{  .reg .s32 r0;  .reg .pred p;  shfl.sync.up.b32 r0|p, %r478, %r486, %r487, %r489;  @p add.s32 r0, r0, %r478;  mov.s32 %r484, r0;}
	// end inline asm
	setp.ne.s32 	%p68, %r257, 31;
	@%p68 bra 	$L__BB16_77;
	shl.b32 	%r510, %r143, 2;
	mov.u32 	%r511, _ZZN3cub18CUB_300001_SM_10006detail4scan16DeviceScanKernelINS2_10policy_hubIiiijN4cuda3std3__44plusIvEEE10Policy1000EN6thrust24THRUST_300001_SM_1000_NS6detail15normal_iteratorINSD_10device_ptrIiEEEESI_NS0_13ScanTileStateIiLb1EEES9_NS1_10InputValueIiPiEEjiLb0EiEEvT0_T1_T2_iT3_T4_T5_E12temp_storage;
	add.s32 	%r512, %r511, %r510;
	st.shared.u32 	[%r512+16], %r484;
$L__BB16_77:
	bar.sync 	0;
	ld.shared.v4.u32 	{%r513, %r514, %r515, %r516}, [_ZZN3cub18CUB_300001_SM_10006detail4scan16DeviceScanKernelINS2_10policy_hubIiiijN4cuda3std3__44plusIvEEE10Policy1000EN6thrust24THRUST_300001_SM_1000_NS6detail15normal_iteratorINSD_10device_ptrIiEEEESI_NS0_13ScanTileStateIiLb1EEES9_NS1_10InputValueIiPiEEjiLb0EiEEvT0_T1_T2_iT3_T4_T5_E12temp_storage+16];
	add.s32 	%r517, %r514, %r513;
	setp.eq.s32 	%p69, %r143, 2;
	selp.b32 	%r518, %r517, %r513, %p69;
	add.s32 	%r519, %r517, %r515;
	setp.eq.s32 	%p70, %r143, 3;
	selp.b32 	%r520, %r519, %r518, %p70;
	add.s32 	%r521, %r519, %r516;
	setp.eq.s32 	%p71, %r143, 4;
	selp.b32 	%r522, %r521, %r520, %p71;
	ld.shared.v4.u32 	{%r523, %r524, %r525, %r526}, [_ZZN3cub18CUB_300001_SM_10006detail4scan16DeviceScanKernelINS2_10policy_hubIiiijN4cuda3std3__44plusIvEEE10Policy1000EN6thrust24THRUST_300001_SM_1000_NS6detail15normal_iteratorINSD_10device_ptrIiEEEESI_NS0_13ScanTileStateIiLb1EEES9_NS1_10InputValueIiPiEEjiLb0EiEEvT0_T1_T2_iT3_T4_T5_E12temp_storage+32];
	add.s32 	%r527, %r521, %r523;
	setp.eq.s32 	%p72, %r143, 5;
	selp.b32 	%r528, %r527, %r522, %p72;
	add.s32 	%r529, %r527, %r524;
	setp.eq.s32 	%p73, %r143, 6;
	selp.b32 	%r530, %r529, %r528, %p73;
	add.s32 	%r531, %r529, %r525;
	setp.eq.s32 	%p74, %r143, 7;
	selp.b32 	%r532, %r531, %r530, %p74;
	add.s32 	%r533, %r531, %r526;
	setp.eq.s32 	%p75, %r143, 8;
	selp.b32 	%r534, %r533, %r532, %p75;
	.pragma "used_bytes_mask 4095";
	ld.shared.v4.u32 	{%r535, %r536, %r537, %r538}, [_ZZN3cub18CUB_300001_SM_10006detail4scan16DeviceScanKernelINS2_10policy_hubIiiijN4cuda3std3__44plusIvEEE10Policy1000EN6thrust24THRUST_300001_SM_1000_NS6detail15normal_iteratorINSD_10device_ptrIiEEEESI_NS0_13ScanTileStateIiLb1EEES9_NS1_10InputValueIiPiEEjiLb0EiEEvT0_T1_T2_iT3_T4_T5_E12temp_storage+48];
	add.s32 	%r539, %r533, %r535;
	setp.eq.s32 	%p76, %r143, 9;
	selp.b32 	%r540, %r539, %r534, %p76;
	add.s32 	%r541, %r539, %r536;
	setp.eq.s32 	%p77, %r143, 10;
	selp.b32 	%r542, %r541, %r540, %p77;
	add.s32 	%r543, %r541, %r537;
	setp.eq.s32 	%p78, %r143, 11;
	selp.b32 	%r544, %r543, %r542, %p78;
	setp.lt.u32 	%p79, %r85, 32;
	selp.b32 	%r545, 0, %r544, %p79;
	setp.eq.s32 	%p80, %r257, 0;
	sub.s32 	%r546, %r484, %r464;
	selp.b32 	%r547, 0, %r546, %p80;
	add.s32 	%r548, %r547, %r997;
	add.s32 	%r1049, %r548, %r545;
	bra.uni 	$L__BB16_97;
$L__BB16_78:
	add.s32 	%r291, %r147, %r146;
	add.s32 	%r292, %r148, %r291;
	add.s32 	%r293, %r149, %r292;
	add.s32 	%r294, %r150, %r293;
	add.s32 	%r295, %r151, %r294;
	add.s32 	%r296, %r152, %r295;
	add.s32 	%r297, %r153, %r296;
	add.s32 	%r298, %r154, %r297;
	add.s32 	%r299, %r155, %r298;
	add.s32 	%r300, %r156, %r299;
	add.s32 	%r301, %r157, %r300;
	add.s32 	%r302, %r158, %r301;
	add.s32 	%r303, %r159, %r302;
	add.s32 	%r304, %r160, %r303;
	add.s32 	%r305, %r161, %r304;
	add.s32 	%r306, %r162, %r305;
	add.s32 	%r307, %r163, %r306;
	add.s32 	%r308, %r164, %r307;
	add.s32 	%r309, %r165, %r308;
	add.s32 	%r310, %r166, %r309;
	add.s32 	%r265, %r167, %r310;
	mov.b32 	%r263, 1;
	mov.b32 	%r288, 0;
	mov.b32 	%r290, -1;
	// begin inline asm
	{  .reg .s32 r0;  .reg .pred p;  shfl.sync.up.b32 r0|p, %r265, %r263, %r288, %r290;  @p add.s32 r0, r0, %r265;  mov.s32 %r261, r0;}
	// end inline asm
	mov.b32 	%r269, 2;
	// begin inline asm
	{  .reg .s32 r0;  .reg .pred p;  shfl.sync.up.b32 r0|p, %r261, %r269, %r288, %r290;  @p add.s32 r0, r0, %r261;  mov.s32 %r267, r0;}
	// end inline asm
	mov.b32 	%r275, 4;
	// begin inline asm
	{  .reg .s32 r0;  .reg .pred p;  shfl.sync.up.b32 r0|p, %r267, %r275, %r288, %r290;  @p add.s32 r0, r0, %r267;  mov.s32 %r273, r0;}
	// end inline asm
	mov.b32 	%r281, 8;
	// begin inline asm
	{  .reg .s32 r0;  .reg .pred p;  shfl.sync.up.b32 r0|p, %r273, %r281, %r288, %r290;  @p add.s32 r0, r0, %r273;  mov.s32 %r279, r0;}
	// end inline asm
	mov.b32 	%r287, 16;
	// begin inline asm
	{  .reg .s32 r0;  .reg .pred p;  shfl.sync.up.b32 r0|p, %r279, %r287, %r288, %r290;  @p add.s32 r0, r0, %r279;  mov.s32 %r285, r0;}
	// end inline asm
	setp.ne.s32 	%p27, %r257, 31;
	@%p27 bra 	$L__BB16_80;
	shl.b32 	%r311, %r143, 2;
	mov.u32 	%r312, _ZZN3cub18CUB_300001_SM_10006detail4scan16DeviceScanKernelINS2_10policy_hubIiiijN4cuda3std3__44plusIvEEE10Policy1000EN6thrust24THRUST_300001_SM_1000_NS6detail15normal_iteratorINSD_10device_ptrIiEEEESI_NS0_13ScanTileStateIiLb1EEES9_NS1_10InputValueIiPiEEjiLb0EiEEvT0_T1_T2_iT3_T4_T5_E12temp_storage;
	add.s32 	%r313, %r312, %r311;
	st.shared.u32 	[%r313+16], %r285;
$L__BB16_80:
	sub.s32 	%r314, %r285, %r265;
	bar.sync 	0;
	ld.shared.v4.u32 	{%r315, %r316, %r317, %r318}, [_ZZN3cub18CUB_300001_SM_10006detail4scan16DeviceScanKernelINS2_10policy_hubIiiijN4cuda3std3__44plusIvEEE10Policy1000EN6thrust24THRUST_300001_SM_1000_NS6detail15normal_iteratorINSD_10device_ptrIiEEEESI_NS0_13ScanTileStateIiLb1EEES9_NS1_10InputValueIiPiEEjiLb0EiEEvT0_T1_T2_iT3_T4_T5_E12temp_storage+16];
	add.s32 	%r319, %r316, %r315;
	setp.eq.s32 	%p28, %r143, 2;
	selp.b32 	%r320, %r319, %r315, %p28;
	add.s32 	%r321, %r319, %r317;
	setp.eq.s32 	%p29, %r143, 3;
	selp.b32 	%r322, %r321, %r320, %p29;
	add.s32 	%r323, %r321, %r318;
	setp.eq.s32 	%p30, %r143, 4;
	selp.b32 	%r324, %r323, %r322, %p30;
	ld.shared.v4.u32 	{%r325, %r326, %r327, %r328}, [_ZZN3cub18CUB_300001_SM_10006detail4scan16DeviceScanKernelINS2_10policy_hubIiiijN4cuda3std3__44plusIvEEE10Policy1000EN6thrust24THRUST_300001_SM_1000_NS6detail15normal_iteratorINSD_10device_ptrIiEEEESI_NS0_13ScanTileStateIiLb1EEES9_NS1_10InputValueIiPiEEjiLb0EiEEvT0_T1_T2_iT3_T4_T5_E12temp_storage+32];
	add.s32 	%r329, %r323, %r325;
	setp.eq.s32 	%p31, %r143, 5;
	selp.b32 	%r330, %r329, %r324, %p31;
	add.s32 	%r331, %r329, %r326;
	setp.eq.s32 	%p32, %r143, 6;
	selp.b32 	%r332, %r331, %r330, %p32;
	add.s32 	%r333, %r331, %r327;
	setp.eq.s32 	%p33, %r143, 7;
	selp.b32 	%r334, %r333, %r332, %p33;
	add.s32 	%r335, %r333, %r328;
	setp.eq.s32 	%p34, %r143, 8;
	selp.b32 	%r336, %r335, %r334, %p34;
	ld.shared.v4.u32 	{%r337, %r338, %r339, %r340}, [_ZZN3cub18CUB_300001_SM_10006detail4scan16DeviceScanKernelINS2_10policy_hubIiiijN4cuda3std3__44plusIvEEE10Policy1000EN6thrust24THRUST_300001_SM_1000_NS6detail15normal_iteratorINSD_10device_ptrIiEEEESI_NS0_13ScanTileStateIiLb1EEES9_NS1_10InputValueIiPiEEjiLb0EiEEvT0_T1_T2_iT3_T4_T5_E12temp_storage+48];
	add.s32 	%r341, %r335, %r337;
	setp.eq.s32 	%p35, %r143, 9;
	selp.b32 	%r342, %r341, %r336, %p35;
	add.s32 	%r343, %r341, %r338;
	setp.eq.s32 	%p36, %r143, 10;
	selp.b32 	%r344, %r343, %r342, %p36;
	add.s32 	%r345, %r343, %r339;
	setp.eq.s32 	%p37, %r143, 11;
	selp.b32 	%r346, %r345, %r344, %p37;
	add.s32 	%r173, %r345, %r340;
	setp.gt.u32 	%p38, %r85, 31;
	setp.lt.u32 	%p39, %r85, 32;
	setp.eq.s32 	%p40, %r257, 0;
	selp.b32 	%r347, 0, %r314, %p40;
	add.s32 	%r1048, %r346, %r347;
	selp.b32 	%r175, %r314, %r1048, %p39;
	@%p38 bra 	$L__BB16_96;
	setp.ne.s32 	%p41, %r85, 0;
	mul.wide.s32 	%rd21, %r998, 8;
	add.s64 	%rd11, %rd16, %rd21;
	@%p41 bra 	$L__BB16_83;
	st.shared.u32 	[_ZZN3cub18CUB_300001_SM_10006detail4scan16DeviceScanKernelINS2_10policy_hubIiiijN4cuda3std3__44plusIvEEE10Policy1000EN6thrust24THRUST_300001_SM_1000_NS6detail15normal_iteratorINSD_10device_ptrIiEEEESI_NS0_13ScanTileStateIiLb1EEES9_NS1_10InputValueIiPiEEjiLb0EiEEvT0_T1_T2_iT3_T4_T5_E12temp_storage+12], %r173;
	add.s64 	%rd22, %rd11, 256;
	mov.b32 	%r348, 100;
	// begin inline asm
	st.relaxed.gpu.v2.u32 [%rd22], {%r348, %r173};
	// end inline asm
$L__BB16_83:
	not.b32 	%r354, %r85;
	add.s32 	%r1043, %r998, %r354;
	mov.b32 	%r350, 830;
	// begin inline asm
	nanosleep.u32 %r350;
	// end inline asm
	mul.wide.s32 	%rd24, %r1043, 8;
	add.s64 	%rd25, %rd16, %rd24;
	add.s64 	%rd23, %rd25, 256;
	// begin inline asm
	ld.relaxed.gpu.v2.u32 {%r1045, %r1037}, [%rd23];
	// end inline asm
	mov.b32 	%r1038, 952;
$L__BB16_84:
	setp.eq.s32 	%p42, %r1045, 99;
	mov.b32 	%r355, -1;
	vote.sync.any.pred 	%p43, %p42, %r355;
	not.pred 	%p44, %p43;
	@%p44 bra 	$L__BB16_86;
	mul.lo.s32 	%r458, %r998, 16807;
	and.b32  	%r998, %r458, 2147483647;
	add.s32 	%r459, %r1038, 1;
	rem.u32 	%r455, %r998, %r459;
	// begin inline asm
	nanosleep.u32 %r455;
	// end inline asm
	shr.u32 	%r1038, %r1038, 1;
	// begin inline asm
	ld.relaxed.gpu.v2.u32 {%r1045, %r1037}, [%rd23];
	// end inline asm
	bra.uni 	$L__BB16_84;
$L__BB16_86:
	setp.eq.s32 	%p45, %r1045, 101;
	mov.b32 	%r382, -1;
	vote.sync.ballot.b32 	%r384, %p45, %r382;
	// begin inline asm
	mov.u32 %r357, %lanemask_ge;
	// end inline asm
	and.b32  	%r385, %r384, %r357;
	or.b32  	%r386, %r385, -2147483648;
	add.s32 	%r387, %r386, -1;
	not.b32 	%r388, %r386;
	and.b32  	%r389, %r388, %r387;
	popc.b32 	%r361, %r389;
	mov.b32 	%r360, 1;
	// begin inline asm
	shfl.sync.down.b32 %r358, %r1037, %r360, %r361, %r382;
	// end inline asm
	setp.lt.s32 	%p47, %r257, %r361;
	selp.b32 	%r390, %r358, 0, %p47;
	add.s32 	%r364, %r390, %r1037;
	mov.b32 	%r365, 2;
	// begin inline asm
	shfl.sync.down.b32 %r363, %r364, %r365, %r361, %r382;
	// end inline asm
	add.s32 	%r391, %r257, 2;
	setp.gt.s32 	%p48, %r391, %r361;
	selp.b32 	%r392, 0, %r363, %p48;
	add.s32 	%r369, %r364, %r392;
	mov.b32 	%r370, 4;
	// begin inline asm
	shfl.sync.down.b32 %r368, %r369, %r370, %r361, %r382;
	// end inline asm
	add.s32 	%r393, %r257, 4;
	setp.gt.s32 	%p49, %r393, %r361;
	selp.b32 	%r394, 0, %r368, %p49;
	add.s32 	%r374, %r369, %r394;
	mov.b32 	%r375, 8;
	// begin inline asm
	shfl.sync.down.b32 %r373, %r374, %r375, %r361, %r382;
	// end inline asm
	add.s32 	%r395, %r257, 8;
	setp.gt.s32 	%p50, %r395, %r361;
	selp.b32 	%r396, 0, %r373, %p50;
	add.s32 	%r379, %r374, %r396;
	mov.b32 	%r380, 16;
	// begin inline asm
	shfl.sync.down.b32 %r378, %r379, %r380, %r361, %r382;
	// end inline asm
	add.s32 	%r397, %r257, 16;
	setp.gt.s32 	%p51, %r397, %r361;
	selp.b32 	%r398, 0, %r378, %p51;
	add.s32 	%r1041, %r379, %r398;
	add.s64 	%rd12, %rd16, 256;
	mov.b32 	%r1039, 952;
$L__BB16_87:
	setp.ne.s32 	%p52, %r1045, 101;
	mov.b32 	%r399, -1;
	vote.sync.all.pred 	%p53, %p52, %r399;
	not.pred 	%p54, %p53;
	@%p54 bra 	$L__BB16_92;
	shr.u32 	%r1039, %r1039, 1;
	mul.wide.s32 	%rd28, %r1043, 8;
	add.s64 	%rd29, %rd12, %rd28;
	add.s64 	%rd27, %rd29, -256;
	// begin inline asm
	ld.relaxed.gpu.v2.u32 {%r1045, %r1046}, [%rd27];
	// end inline asm
	mov.u32 	%r1047, %r1039;
$L__BB16_89:
	setp.eq.s32 	%p58, %r1045, 99;
	mov.b32 	%r407, -1;
	vote.sync.any.pred 	%p59, %p58, %r407;
	not.pred 	%p60, %p59;
	@%p60 bra 	$L__BB16_91;
	mul.lo.s32 	%r453, %r998, 16807;
	and.b32  	%r998, %r453, 2147483647;
	add.s32 	%r454, %r1047, 1;
	rem.u32 	%r450, %r998, %r454;
	// begin inline asm
	nanosleep.u32 %r450;
	// end inline asm
	shr.u32 	%r1047, %r1047, 1;
	// begin inline asm
	ld.relaxed.gpu.v2.u32 {%r1045, %r1046}, [%rd27];
	// end inline asm
	bra.uni 	$L__BB16_89;
$L__BB16_91:
	setp.eq.s32 	%p61, %r1045, 101;
	mov.b32 	%r433, -1;
	vote.sync.ballot.b32 	%r434, %p61, %r433;
	and.b32  	%r435, %r434, %r357;
	or.b32  	%r436, %r435, -2147483648;
	add.s32 	%r437, %r436, -1;
	not.b32 	%r438, %r436;
	and.b32  	%r439, %r438, %r437;
	popc.b32 	%r412, %r439;
	mov.b32 	%r411, 1;
	// begin inline asm
	shfl.sync.down.b32 %r409, %r1046, %r411, %r412, %r433;
	// end inline asm
	setp.lt.s32 	%p63, %r257, %r412;
	selp.b32 	%r440, %r409, 0, %p63;
	add.s32 	%r415, %r440, %r1046;
	mov.b32 	%r416, 2;
	// begin inline asm
	shfl.sync.down.b32 %r414, %r415, %r416, %r412, %r433;
	// end inline asm
	add.s32 	%r441, %r257, 2;
	setp.gt.s32 	%p64, %r441, %r412;
	selp.b32 	%r442, 0, %r414, %p64;
	add.s32 	%r420, %r415, %r442;
	mov.b32 	%r421, 4;
	// begin inline asm
	shfl.sync.down.b32 %r419, %r420, %r421, %r412, %r433;
	// end inline asm
	add.s32 	%r443, %r257, 4;
	setp.gt.s32 	%p65, %r443, %r412;
	selp.b32 	%r444, 0, %r419, %p65;
	add.s32 	%r425, %r420, %r444;
	mov.b32 	%r426, 8;
	// begin inline asm
	shfl.sync.down.b32 %r424, %r425, %r426, %r412, %r433;
	// end inline asm
	add.s32 	%r445, %r257, 8;
	setp.gt.s32 	%p66, %r445, %r412;
	selp.b32 	%r446, 0, %r424, %p66;
	add.s32 	%r430, %r425, %r446;
	mov.b32 	%r431, 16;
	// begin inline asm
	shfl.sync.down.b32 %r429, %r430, %r431, %r412, %r433;
	// end inline asm
	add.s32 	%r447, %r257, 16;
	setp.gt.s32 	%p67, %r447, %r412;
	selp.b32 	%r448, 0, %r429, %p67;
	add.s32 	%r449, %r448, %r1041;
	add.s32 	%r1041, %r449, %r430;
	add.s32 	%r1043, %r1043, -32;
	bra.uni 	$L__BB16_87;
$L__BB16_92:
	@%p41 bra 	$L__BB16_94;
	add.s32 	%r402, %r1041, %r173;
	add.s64 	%rd26, %rd11, 256;
	mov.b32 	%r401, 101;
	// begin inline asm
	st.relaxed.gpu.v2.u32 [%rd26], {%r401, %r402};
	// end inline asm
	st.shared.u32 	[_ZZN3cub18CUB_300001_SM_10006detail4scan16DeviceScanKernelINS2_10policy_hubIiiijN4cuda3std3__44plusIvEEE10Policy1000EN6thrust24THRUST_300001_SM_1000_NS6detail15normal_iteratorINSD_10device_ptrIiEEEESI_NS0_13ScanTileStateIiLb1EEES9_NS1_10InputValueIiPiEEjiLb0EiEEvT0_T1_T2_iT3_T4_T5_E12temp_storage+4], %r1041;
	st.shared.u32 	[_ZZN3cub18CUB_300001_SM_10006detail4scan16DeviceScanKernelINS2_10policy_hubIiiijN4cuda3std3__44plusIvEEE10Policy1000EN6thrust24THRUST_300001_SM_1000_NS6detail15normal_iteratorINSD_10device_ptrIiEEEESI_NS0_13ScanTileStateIiLb1EEES9_NS1_10InputValueIiPiEEjiLb0EiEEvT0_T1_T2_iT3_T4_T5_E12temp_storage+8], %r402;
$L__BB16_94:
	setp.ne.s32 	%p56, %r257, 0;
	mov.u32 	%r1048, %r175;
	@%p56 bra 	$L__BB16_96;
	st.shared.u32 	[_ZZN3cub18CUB_300001_SM_10006detail4scan16DeviceScanKernelINS2_10policy_hubIiiijN4cuda3std3__44plusIvEEE10Policy1000EN6thrust24THRUST_300001_SM_1000_NS6detail15normal_iteratorINSD_10device_ptrIiEEEESI_NS0_13ScanTileStateIiLb1EEES9_NS1_10InputValueIiPiEEjiLb0EiEEvT0_T1_T2_iT3_T4_T5_E12temp_storage+76], %r1041;
	mov.u32 	%r1048, %r1041;
$L__BB16_96:
	bar.sync 	0;
	setp.eq.s32 	%p57, %r85, 0;
	ld.shared.u32 	%r403, [_ZZN3cub18CUB_300001_SM_10006detail4scan16DeviceScanKernelINS2_10policy_hubIiiijN4cuda3std3__44plusIvEEE10Policy1000EN6thrust24THRUST_300001_SM_1000_NS6detail15normal_iteratorINSD_10device_ptrIiEEEESI_NS0_13ScanTileStateIiLb1EEES9_NS1_10InputValueIiPiEEjiLb0EiEEvT0_T1_T2_iT3_T4_T5_E12temp_storage+76];
	selp.b32 	%r404, 0, %r403, %p57;
	add.s32 	%r1049, %r404, %r1048;
$L__BB16_97:
	add.s32 	%r549, %r1049, %r146;
	add.s32 	%r550, %r147, %r549;
	add.s32 	%r551, %r148, %r550;
	add.s32 	%r552, %r149, %r551;
	add.s32 	%r553, %r150, %r552;
	add.s32 	%r554, %r151, %r553;
	add.s32 	%r555, %r152, %r554;
	add.s32 	%r556, %r153, %r555;
	add.s32 	%r557, %r154, %r556;
	add.s32 	%r558, %r155, %r557;
	add.s32 	%r559, %r156, %r558;
	add.s32 	%r560, %r157, %r559;
	add.s32 	%r561, %r158, %r560;
	add.s32 	%r562, %r159, %r561;
	add.s32 	%r563, %r160, %r562;
	add.s32 	%r564, %r161, %r563;
	add.s32 	%r565, %r162, %r564;
	add.s32 	%r566, %r163, %r565;
	add.s32 	%r567, %r164, %r566;
	add.s32 	%r568, %r165, %r567;
	add.s32 	%r569, %r166, %r568;
	bar.sync 	0;
	st.shared.v2.u32 	[%r145], {%r1049, %r549};
	st.shared.v2.u32 	[%r145+8], {%r550, %r551};
	st.shared.v2.u32 	[%r145+16], {%r552, %r553};
	st.shared.v2.u32 	[%r145+24], {%r554, %r555};
	st.shared.v2.u32 	[%r145+32], {%r556, %r557};
	st.shared.v2.u32 	[%r145+40], {%r558, %r559};
	st.shared.v2.u32 	[%r145+48], {%r560, %r561};
	st.shared.v2.u32 	[%r145+56], {%r562, %r563};
	st.shared.v2.u32 	[%r145+64], {%r564, %r565};
	st.shared.v2.u32 	[%r145+72], {%r566, %r567};
	st.shared.v2.u32 	[%r145+80], {%r568, %r569};
	bar.warp.sync 	-1;
	ld.shared.u32 	%r214, [%r144];
	ld.shared.u32 	%r215, [%r144+128];
	ld.shared.u32 	%r216, [%r144+256];
	ld.shared.u32 	%r217, [%r144+384];
	ld.shared.u32 	%r218, [%r144+512];
	ld.shared.u32 	%r219, [%r144+640];
	ld.shared.u32 	%r220, [%r144+768];
	ld.shared.u32 	%r221, [%r144+896];
	ld.shared.u32 	%r222, [%r144+1024];
	ld.shared.u32 	%r223, [%r144+1152];
	ld.shared.u32 	%r224, [%r144+1280];
	ld.shared.u32 	%r225, [%r144+1408];
	ld.shared.u32 	%r226, [%r144+1536];
	ld.shared.u32 	%r227, [%r144+1664];
	ld.shared.u32 	%r228, [%r144+1792];
	ld.shared.u32 	%r229, [%r144+1920];
	ld.shared.u32 	%r230, [%r144+2048];
	ld.shared.u32 	%r231, [%r144+2176];
	ld.shared.u32 	%r232, [%r144+2304];
	ld.shared.u32 	%r233, [%r144+2432];
	ld.shared.u32 	%r234, [%r144+2560];
	ld.shared.u32 	%r235, [%r144+2688];
	setp.ne.s32 	%p81, %r85, 0;
	@%p81 bra 	$L__BB16_99;
	st.volatile.shared.u32 	[_ZZN3cub18CUB_300001_SM_10006detail4scan16DeviceScanKernelINS2_10policy_hubIiiijN4cuda3std3__44plusIvEEE10Policy1000EN6thrust24THRUST_300001_SM_1000_NS6detail15normal_iteratorINSD_10device_ptrIiEEEESI_NS0_13ScanTileStateIiLb1EEES9_NS1_10InputValueIiPiEEjiLb0EiEEvT0_T1_T2_iT3_T4_T5_E12temp_storage+33792], %r6;
$L__BB16_99:
	ld.param.u32 	%r996, [_ZN3cub18CUB_300001_SM_10006detail4scan16DeviceScanKernelINS2_10policy_hubIiiijN4cuda3std3__44plusIvEEE10Policy1000EN6thrust24THRUST_300001_SM_1000_NS6detail15normal_iteratorINSD_10device_ptrIiEEEESI_NS0_13ScanTileStateIiLb1EEES9_NS1_10InputValueIiPiEEjiLb0EiEEvT0_T1_T2_iT3_T4_T5__param_3];
	bar.sync 	0;
	ld.volatile.shared.u32 	%r236, [_ZZN3cub18CUB_300001_SM_10006detail4scan16DeviceScanKernelINS2_10policy_hubIiiijN4cuda3std3__44plusIvEEE10Policy1000EN6thrust24THRUST_300001_SM_1000_NS6detail15normal_iteratorINSD_10device_ptrIiEEEESI_NS0_13ScanTileStateIiLb1EEES9_NS1_10InputValueIiPiEEjiLb0EiEEvT0_T1_T2_iT3_T4_T5_E12temp_storage+33792];
	cvt.u64.u32 	%rd36, %r87;
	mov.u32 	%r570, %ctaid.x;
	add.s32 	%r571, %r996, %r570;
	mul.lo.s32 	%r572, %r571, 8448;
	cvt.u64.u32 	%rd37, %r572;
	add.s64 	%rd38, %rd36, %rd37;
	setp.ge.s32 	%p82, %r87, %r236;
	shl.b64 	%rd39, %rd38, 2;
	add.s64 	%rd13, %rd4, %rd39;
	@%p82 bra 	$L__BB16_101;
	st.global.u32 	[%rd13], %r214;
$L__BB16_101:
	setp.ge.s32 	%p83, %r90, %r236;
	@%p83 bra 	$L__BB16_103;
	st.global.u32 	[%rd13+128], %r215;
$L__BB16_103:
	setp.ge.s32 	%p84, %r93, %r236;
	@%p84 bra 	$L__BB16_105;
	st.global.u32 	[%rd13+256], %r216;
$L__BB16_105:
	setp.ge.s32 	%p85, %r96, %r236;
	@%p85 bra 	$L__BB16_107;
	st.global.u32 	[%rd13+384], %r217;
$L__BB16_107:
	mov.u32 	%r573, %tid.x;
	and.b32  	%r574, %r573, 992;
	mul.lo.s32 	%r575, %r574, 22;
	and.b32  	%r576, %r573, 31;
	or.b32  	%r577, %r575, %r576;
	add.s32 	%r578, %r577, 128;
	setp.ge.s32 	%p86, %r578, %r236;
	@%p86 bra 	$L__BB16_109;
	st.global.u32 	[%rd13+512], %r218;
$L__BB16_109:
	add.s32 	%r584, %r577, 160;
	setp.ge.s32 	%p87, %r584, %r236;
	@%p87 bra 	$L__BB16_111;
	st.global.u32 	[%rd13+640], %r219;
$L__BB16_111:
	add.s32 	%r590, %r577, 192;
	setp.ge.s32 	%p88, %r590, %r236;
	@%p88 bra 	$L__BB16_113;
	st.global.u32 	[%rd13+768], %r220;
$L__BB16_113:
	add.s32 	%r596, %r577, 224;
	setp.ge.s32 	%p89, %r596, %r236;
	@%p89 bra 	$L__BB16_115;
	st.global.u32 	[%rd13+896], %r221;
$L__BB16_115:
	add.s32 	%r602, %r577, 256;
	setp.ge.s32 	%p90, %r602, %r236;
	@%p90 bra 	$L__BB16_117;
	st.global.u32 	[%rd13+1024], %r222;
$L__BB16_117:
	add.s32 	%r608, %r577, 288;
	setp.ge.s32 	%p91, %r608, %r236;
	@%p91 bra 	$L__BB16_119;
	st.global.u32 	[%rd13+1152], %r223;
$L__BB16_119:
	setp.ge.s32 	%p92, %r111, %r236;
	@%p92 bra 	$L__BB16_121;
	st.global.u32 	[%rd13+1280], %r224;
$L__BB16_121:
	setp.ge.s32 	%p93, %r114, %r236;
	@%p93 bra 	$L__BB16_123;
	st.global.u32 	[%rd13+1408], %r225;
$L__BB16_123:
	setp.ge.s32 	%p94, %r117, %r236;
	@%p94 bra 	$L__BB16_125;
	st.global.u32 	[%rd13+1536], %r226;
$L__BB16_125:
	setp.ge.s32 	%p95, %r120, %r236;
	@%p95 bra 	$L__BB16_127;
	st.global.u32 	[%rd13+1664], %r227;
$L__BB16_127:
	add.s32 	%r614, %r577, 448;
	setp.ge.s32 	%p96, %r614, %r236;
	@%p96 bra 	$L__BB16_129;
	st.global.u32 	[%rd13+1792], %r228;
$L__BB16_129:
	add.s32 	%r620, %r577, 480;
	setp.ge.s32 	%p97, %r620, %r236;
	@%p97 bra 	$L__BB16_131;
	st.global.u32 	[%rd13+1920], %r229;
$L__BB16_131:
	add.s32 	%r626, %r577, 512;
	setp.ge.s32 	%p98, %r626, %r236;
	@%p98 bra 	$L__BB16_133;
	st.global.u32 	[%rd13+2048], %r230;
$L__BB16_133:
	setp.ge.s32 	%p99, %r129, %r236;
	@%p99 bra 	$L__BB16_135;
	st.global.u32 	[%rd13+2176], %r231;
$L__BB16_135:
	setp.ge.s32 	%p100, %r132, %r236;
	@%p100 bra 	$L__BB16_137;
	st.global.u32 	[%rd13+2304], %r232;
$L__BB16_137:
	add.s32 	%r632, %r577, 608;
	setp.ge.s32 	%p101, %r632, %r236;
	@%p101 bra 	$L__BB16_139;
	st.global.u32 	[%rd13+2432], %r233;
$L__BB16_139:
	add.s32 	%r638, %r577, 640;
	setp.ge.s32 	%p102, %r638, %r236;
	@%p102 bra 	$L__BB16_141;
	st.global.u32 	[%rd13+2560], %r234;
$L__BB16_141:
	setp.ge.s32 	%p103, %r139, %r236;
	@%p103 bra 	$L__BB16_143;
	st.global.u32 	[%rd13+2688], %r235;
$L__BB16_143:
	ret;

}
	// .globl	_ZN3cub18CUB_300001_SM_10006detail4scan16DeviceScanKernelINS2_10policy_hubIiiimN4cuda3std3__44plusIvEEE10Policy1000EN6thrust24THRUST_300001_SM_1000_NS6detail15normal_iteratorINSD_10device_ptrIiEEEESI_NS0_13ScanTileStateIiLb1EEES9_NS1_10InputValueIiPiEEmiLb0EiEEvT0_T1_T2_iT3_T4_T5_
.visible .entry _ZN3cub18CUB_300001_SM_10006detail4scan16DeviceScanKernelINS2_10policy_hubIiiimN4cuda3std3__44plusIvEEE10Policy1000EN6thrust24THRUST_300001_SM_1000_NS6detail15normal_iteratorINSD_10device_ptrIiEEEESI_NS0_13ScanTileStateIiLb1EEES9_NS1_10InputValueIiPiEEmiLb0EiEEvT0_T1_T2_iT3_T4_T5_(
	.param .align 8 .b8 _ZN3cub18CUB_300001_SM_10006detail4scan16DeviceScanKernelINS2_10policy_hubIiiimN4cuda3std3__44plusIvEEE10Policy1000EN6thrust24THRUST_300001_SM_1000_NS6detail15normal_iteratorINSD_10device_ptrIiEEEESI_NS0_13ScanTileStateIiLb1EEES9_NS1_10InputValueIiPiEEmiLb0EiEEvT0_T1_T2_iT3_T4_T5__param_0[8],
	.param .align 8 .b8 _ZN3cub18CUB_300001_SM_10006detail4scan16DeviceScanKernelINS2_10policy_hubIiiimN4cuda3std3__44plusIvEEE10Policy1000EN6thrust24THRUST_300001_SM_1000_NS6detail15normal_iteratorINSD_10device_ptrIiEEEESI_NS0_13ScanTileStateIiLb1EEES9_NS1_10InputValueIiPiEEmiLb0EiEEvT0_T1_T2_iT3_T4_T5__param_1[8],
	.param .align 8 .b8 _ZN3cub18CUB_300001_SM_10006detail4scan16DeviceScanKernelINS2_10policy_hubIiiimN4cuda3std3__44plusIvEEE10Policy1000EN6thrust24THRUST_300001_SM_1000_NS6detail15normal_iteratorINSD_10device_ptrIiEEEESI_NS0_13ScanTileStateIiLb1EEES9_NS1_10InputValueIiPiEEmiLb0EiEEvT0_T1_T2_iT3_T4_T5__param_2[8],
	.param .u32 _ZN3cub18CUB_300001_SM_10006detail4scan16DeviceScanKernelINS2_10policy_hubIiiimN4cuda3std3__44plusIvEEE10Policy1000EN6thrust24THRUST_300001_SM_1000_NS6detail15normal_iteratorINSD_10device_ptrIiEEEESI_NS0_13ScanTileStateIiLb1EEES9_NS1_10InputValueIiPiEEmiLb0EiEEvT0_T1_T2_iT3_T4_T5__param_3,
	.param .align 1 .b8 _ZN3cub18CUB_300001_SM_10006detail4scan16DeviceScanKernelINS2_10policy_hubIiiimN4cuda3std3__44plusIvEEE10Policy1000EN6thrust24THRUST_300001_SM_1000_NS6detail15normal_iteratorINSD_10device_ptrIiEEEESI_NS0_13ScanTileStateIiLb1EEES9_NS1_10InputValueIiPiEEmiLb0EiEEvT0_T1_T2_iT3_T4_T5__param_4[1],
	.param .align 8 .b8 _ZN3cub18CUB_300001_SM_10006detail4scan16DeviceScanKernelINS2_10policy_hubIiiimN4cuda3std3__44plusIvEEE10Policy1000EN6thrust24THRUST_300001_SM_1000_NS6detail15normal_iteratorINSD_10device_ptrIiEEEESI_NS0_13ScanTileStateIiLb1EEES9_NS1_10InputValueIiPiEEmiLb0EiEEvT0_T1_T2_iT3_T4_T5__param_5[16],
	.param .u64 _ZN3cub18CUB_300001_SM_10006detail4scan16DeviceScanKernelINS2_10policy_hubIiiimN4cuda3std3__44plusIvEEE10Policy1000EN6thrust24THRUST_300001_SM_1000_NS6detail15normal_iteratorINSD_10device_ptrIiEEEESI_NS0_13ScanTileStateIiLb1EEES9_NS1_10InputValueIiPiEEmiLb0EiEEvT0_T1_T2_iT3_T4_T5__param_6
)
.maxntid 416
{
	.reg .pred 	%p<158>;
	.reg .b16 	%rs<3>;
	.reg .b32 	%r<1003>;
	.reg .b64 	%rd<59>;
	// demoted variable
	.shared .align 16 .b8 _ZZN3cub18CUB_300001_SM_10006detail4scan16DeviceScanKernelINS2_10policy_hubIiiimN4cuda3std3__44plusIvEEE10Policy1000EN6thrust24THRUST_300001_SM_1000_NS6detail15normal_iteratorINSD_10device_ptrIiEEEESI_NS0_13ScanTileStateIiLb1EEES9_NS1_10InputValueIiPiEEmiLb0EiEEvT0_T1_T2_iT3_T4_T5_E12temp_storage[31632];
	ld.param.u32 	%r206, [_ZN3cub18CUB_300001_SM_10006detail4scan16DeviceScanKernelINS2_10policy_hubIiiimN4cuda3std3__44plusIvEEE10Policy1000EN6thrust24THRUST_300001_SM_1000_NS6detail15normal_iteratorINSD_10device_ptrIiEEEESI_NS0_13ScanTileStateIiLb1EEES9_NS1_10InputValueIiPiEEmiLb0EiEEvT0_T1_T2_iT3_T4_T5__param_5];
	bfe.u32 	%r207, %r206, 0, 8;
	cvt.u16.u32 	%rs1, %r207;
	and.b16  	%rs2, %rs1, 255;
	ld.param.u64 	%rd18, [_ZN3cub18CUB_300001_SM_10006detail4scan16DeviceScanKernelINS2_10policy_hubIiiimN4cuda3std3__44plusIvEEE10Policy1000EN6thrust24THRUST_300001_SM_1000_NS6detail15normal_iteratorINSD_10device_ptrIiEEEESI_NS0_13ScanTileStateIiLb1EEES9_NS1_10InputValueIiPiEEmiLb0EiEEvT0_T1_T2_iT3_T4_T5__param_2];
	ld.param.u64 	%rd17, [_ZN3cub18CUB_300001_SM_10006detail4scan16DeviceScanKernelINS2_10policy_hubIiiimN4cuda3std3__44plusIvEEE10Policy1000EN6thrust24THRUST_300001_SM_1000_NS6detail15normal_iteratorINSD_10device_ptrIiEEEESI_NS0_13ScanTileStateIiLb1EEES9_NS1_10InputValueIiPiEEmiLb0EiEEvT0_T1_T2_iT3_T4_T5__param_1];
	ld.param.u64 	%rd16, [_ZN3cub18CUB_300001_SM_10006detail4scan16DeviceScanKernelINS2_10policy_hubIiiimN4cuda3std3__44plusIvEEE10Policy1000EN6thrust24THRUST_300001_SM_1000_NS6detail15normal_iteratorINSD_10device_ptrIiEEEESI_NS0_13ScanTileStateIiLb1EEES9_NS1_10InputValueIiPiEEmiLb0EiEEvT0_T1_T2_iT3_T4_T5__param_0];
	ld.param.u64 	%rd1, [_ZN3cub18CUB_300001_SM_10006detail4scan16DeviceScanKernelINS2_10policy_hubIiiimN4cuda3std3__44plusIvEEE10Policy1000EN6thrust24THRUST_300001_SM_1000_NS6detail15normal_iteratorINSD_10device_ptrIiEEEESI_NS0_13ScanTileStateIiLb1EEES9_NS1_10InputValueIiPiEEmiLb0EiEEvT0_T1_T2_iT3_T4_T5__param_5+8];
	ld.param.u32 	%r205, [_ZN3cub18CUB_300001_SM_10006detail4scan16DeviceScanKernelINS2_10policy_hubIiiimN4cuda3std3__44plusIvEEE10Policy1000EN6thrust24THRUST_300001_SM_1000_NS6detail15normal_iteratorINSD_10device_ptrIiEEEESI_NS0_13ScanTileStateIiLb1EEES9_NS1_10InputValueIiPiEEmiLb0EiEEvT0_T1_T2_iT3_T4_T5__param_3];
	ld.param.u64 	%rd19, [_ZN3cub18CUB_300001_SM_10006detail4scan16DeviceScanKernelINS2_10policy_hubIiiimN4cuda3std3__44plusIvEEE10Policy1000EN6thrust24THRUST_300001_SM_1000_NS6detail15normal_iteratorINSD_10device_ptrIiEEEESI_NS0_13ScanTileStateIiLb1EEES9_NS1_10InputValueIiPiEEmiLb0EiEEvT0_T1_T2_iT3_T4_T5__param_6];
	setp.eq.s16 	%p1, %rs2, 0;
	@%p1 bra 	$L__BB17_2;
	cvta.to.global.u64 	%rd20, %rd1;
	ld.global.u32 	%r959, [%rd20];
	bra.uni 	$L__BB17_3;
$L__BB17_2:
	cvt.u32.u64 	%r959, %rd1;
$L__BB17_3:
	cvta.to.global.u64 	%rd3, %rd16;
	cvta.to.global.u64 	%rd4, %rd17;
	mov.u32 	%r208, %ctaid.x;
	add.s32 	%r4, %r205, %r208;
	mul.wide.s32 	%rd5, %r4, 7904;
	sub.s64 	%rd6, %rd19, %rd5;
	setp.lt.u64 	%p2, %rd6, 7905;
	@%p2 bra 	$L__BB17_29;
	mov.u32 	%r5, %tid.x;
	and.b32  	%r617, %r5, 31;
	and.b32  	%r618, %r5, 992;
	mul.lo.s32 	%r619, %r618, 19;
	or.b32  	%r620, %r619, %r617;
	cvt.u64.u32 	%rd42, %r620;
	add.s64 	%rd7, %rd5, %rd42;
	shl.b64 	%rd43, %rd7, 2;
	add.s64 	%rd44, %rd3, %rd43;
	ld.global.u32 	%r621, [%rd44];
	ld.global.u32 	%r622, [%rd44+128];
	ld.global.u32 	%r623, [%rd44+256];
	ld.global.u32 	%r624, [%rd44+384];
	ld.global.u32 	%r625, [%rd44+512];
	ld.global.u32 	%r626, [%rd44+640];
	ld.global.u32 	%r627, [%rd44+768];
	ld.global.u32 	%r628, [%rd44+896];
	ld.global.u32 	%r629, [%rd44+1024];
	ld.global.u32 	%r630, [%rd44+1152];
	ld.global.u32 	%r631, [%rd44+1280];
	ld.global.u32 	%r632, [%rd44+1408];
	ld.global.u32 	%r633, [%rd44+1536];
	ld.global.u32 	%r634, [%rd44+1664];
	ld.global.u32 	%r635, [%rd44+1792];
	ld.global.u32 	%r636, [%rd44+1920];
	ld.global.u32 	%r637, [%rd44+2048];
	ld.global.u32 	%r638, [%rd44+2176];
	ld.global.u32 	%r639, [%rd44+2304];
	// begin inline asm
	mov.u32 %r616, %laneid;
	// end inline asm
	shr.u32 	%r7, %r5, 5;
	mad.lo.s32 	%r640, %r7, 608, %r616;
	shl.b32 	%r641, %r640, 2;
	mov.u32 	%r642, _ZZN3cub18CUB_300001_SM_10006detail4scan16DeviceScanKernelINS2_10policy_hubIiiimN4cuda3std3__44plusIvEEE10Policy1000EN6thrust24THRUST_300001_SM_1000_NS6detail15normal_iteratorINSD_10device_ptrIiEEEESI_NS0_13ScanTileStateIiLb1EEES9_NS1_10InputValueIiPiEEmiLb0EiEEvT0_T1_T2_iT3_T4_T5_E12temp_storage;
	add.s32 	%r8, %r642, %r641;
	st.shared.u32 	[%r8], %r621;
	st.shared.u32 	[%r8+128], %r622;
	st.shared.u32 	[%r8+256], %r623;
	st.shared.u32 	[%r8+384], %r624;
	st.shared.u32 	[%r8+512], %r625;
	st.shared.u32 	[%r8+640], %r626;
	st.shared.u32 	[%r8+768], %r627;
	st.shared.u32 	[%r8+896], %r628;
	st.shared.u32 	[%r8+1024], %r629;
	st.shared.u32 	[%r8+1152], %r630;
	st.shared.u32 	[%r8+1280], %r631;
	st.shared.u32 	[%r8+1408], %r632;
	st.shared.u32 	[%r8+1536], %r633;
	st.shared.u32 	[%r8+1664], %r634;
	st.shared.u32 	[%r8+1792], %r635;
	st.shared.u32 	[%r8+1920], %r636;
	st.shared.u32 	[%r8+2048], %r637;
	st.shared.u32 	[%r8+2176], %r638;
	st.shared.u32 	[%r8+2304], %r639;
	bar.warp.sync 	-1;
	mad.lo.s32 	%r9, %r616, 72, %r8;
	ld.shared.u32 	%r10, [%r9];
	ld.shared.u32 	%r11, [%r9+4];
	ld.shared.u32 	%r12, [%r9+8];
	ld.shared.u32 	%r13, [%r9+12];
	ld.shared.u32 	%r14, [%r9+16];
	ld.shared.u32 	%r15, [%r9+20];
	ld.shared.u32 	%r16, [%r9+24];
	ld.shared.u32 	%r17, [%r9+28];
	ld.shared.u32 	%r18, [%r9+32];
	ld.shared.u32 	%r19, [%r9+36];
	ld.shared.u32 	%r20, [%r9+40];
	ld.shared.u32 	%r21, [%r9+44];
	ld.shared.u32 	%r22, [%r9+48];
	ld.shared.u32 	%r23, [%r9+52];
	ld.shared.u32 	%r24, [%r9+56];
	ld.shared.u32 	%r25, [%r9+60];
	ld.shared.u32 	%r26, [%r9+64];
	ld.shared.u32 	%r27, [%r9+68];
	ld.shared.u32 	%r28, [%r9+72];
	bar.sync 	0;
	setp.ne.s32 	%p100, %r4, 0;
	@%p100 bra 	$L__BB17_9;
	add.s32 	%r860, %r11, %r10;
	add.s32 	%r861, %r12, %r860;
	add.s32 	%r862, %r13, %r861;
	add.s32 	%r863, %r14, %r862;
	add.s32 	%r864, %r15, %r863;
	add.s32 	%r865, %r16, %r864;
	add.s32 	%r866, %r17, %r865;
	add.s32 	%r867, %r18, %r866;
	add.s32 	%r868, %r19, %r867;
	add.s32 	%r869, %r20, %r868;
	add.s32 	%r870, %r21, %r869;
	add.s32 	%r871, %r22, %r870;
	add.s32 	%r872, %r23, %r871;
	add.s32 	%r873, %r24, %r872;
	add.s32 	%r874, %r25, %r873;
	add.s32 	%r875, %r26, %r874;
	add.s32 	%r876, %r27, %r875;
	add.s32 	%r834, %r28, %r876;
	mov.b32 	%r832, 1;
	mov.b32 	%r857, 0;
	mov.b32 	%r859, -1;
	// begin inline asm
	{  .reg .s32 r0;  .reg .pred p;  shfl.sync.up.b32 r0|p, %r834, %r832, %r857, %r859;  @p add.s32 r0, r0, %r834;  mov.s32 %r830, r0;}
	// end inline asm
	mov.b32 	%r838, 2;
	// begin inline asm
	{  .reg .s32 r0;  .reg .pred p;  shfl.sync.up.b32 r0|p, %r830, %r838, %r857, %r859;  @p add.s32 r0, r0, %r830;  mov.s32 %r836, r0;}
	// end inline asm
	mov.b32 	%r844, 4;
	// begin inline asm
	{  .reg .s32 r0;  .reg .pred p;  shfl.sync.up.b32 r0|p, %r836, %r844, %r857, %r859;  @p add.s32 r0, r0, %r836;  mov.s32 %r842, r0;}
	// end inline asm
	mov.b32 	%r850, 8;
	// begin inline asm
	{  .reg .s32 r0;  .reg .pred p;  shfl.sync.up.b32 r0|p, %r842, %r850, %r857, %r859;  @p add.s32 r0, r0, %r842;  mov.s32 %r848, r0;}
	// end inline asm
	mov.b32 	%r856, 16;
	// begin inline asm
	{  .reg .s32 r0;  .reg .pred p;  shfl.sync.up.b32 r0|p, %r848, %r856, %r857, %r859;  @p add.s32 r0, r0, %r848;  mov.s32 %r854, r0;}
	// end inline asm
	setp.ne.s32 	%p143, %r616, 31;
	@%p143 bra 	$L__BB17_7;
	shl.b32 	%r877, %r7, 2;
	mov.u32 	%r878, _ZZN3cub18CUB_300001_SM_10006detail4scan16DeviceScanKernelINS2_10policy_hubIiiimN4cuda3std3__44plusIvEEE10Policy1000EN6thrust24THRUST_300001_SM_1000_NS6detail15normal_iteratorINSD_10device_ptrIiEEEESI_NS0_13ScanTileStateIiLb1EEES9_NS1_10InputValueIiPiEEmiLb0EiEEvT0_T1_T2_iT3_T4_T5_E12temp_storage;
	add.s32 	%r879, %r878, %r877;
	st.shared.u32 	[%r879+16], %r854;
$L__BB17_7:
	bar.sync 	0;
	ld.shared.v4.u32 	{%r880, %r881, %r882, %r883}, [_ZZN3cub18CUB_300001_SM_10006detail4scan16DeviceScanKernelINS2_10policy_hubIiiimN4cuda3std3__44plusIvEEE10Policy1000EN6thrust24THRUST_300001_SM_1000_NS6detail15normal_iteratorINSD_10device_ptrIiEEEESI_NS0_13ScanTileStateIiLb1EEES9_NS1_10InputValueIiPiEEmiLb0EiEEvT0_T1_T2_iT3_T4_T5_E12temp_storage+16];
	add.s32 	%r884, %r881, %r880;
	setp.eq.s32 	%p144, %r7, 2;
	selp.b32 	%r885, %r884, %r880, %p144;
	add.s32 	%r886, %r884, %r882;
	setp.eq.s32 	%p145, %r7, 3;
	selp.b32 	%r887, %r886, %r885, %p145;
	add.s32 	%r888, %r886, %r883;
	setp.eq.s32 	%p146, %r7, 4;
	selp.b32 	%r889, %r888, %r887, %p146;
	ld.shared.v4.u32 	{%r890, %r891, %r892, %r893}, [_ZZN3cub18CUB_300001_SM_10006detail4scan16DeviceScanKernelINS2_10policy_hubIiiimN4cuda3std3__44plusIvEEE10Policy1000EN6thrust24THRUST_300001_SM_1000_NS6detail15normal_iteratorINSD_10device_ptrIiEEEESI_NS0_13ScanTileStateIiLb1EEES9_NS1_10InputValueIiPiEEmiLb0EiEEvT0_T1_T2_iT3_T4_T5_E12temp_storage+32];
	add.s32 	%r894, %r888, %r890;
	setp.eq.s32 	%p147, %r7, 5;
	selp.b32 	%r895, %r894, %r889, %p147;
	add.s32 	%r896, %r894, %r891;
	setp.eq.s32 	%p148, %r7, 6;
	selp.b32 	%r897, %r896, %r895, %p148;
	add.s32 	%r898, %r896, %r892;
	setp.eq.s32 	%p149, %r7, 7;
	selp.b32 	%r899, %r898, %r897, %p149;
	add.s32 	%r900, %r898, %r893;
	setp.eq.s32 	%p150, %r7, 8;
	selp.b32 	%r901, %r900, %r899, %p150;
	ld.shared.v4.u32 	{%r902, %r903, %r904, %r905}, [_ZZN3cub18CUB_300001_SM_10006detail4scan16DeviceScanKernelINS2_10policy_hubIiiimN4cuda3std3__44plusIvEEE10Policy1000EN6thrust24THRUST_300001_SM_1000_NS6detail15normal_iteratorINSD_10device_ptrIiEEEESI_NS0_13ScanTileStateIiLb1EEES9_NS1_10InputValueIiPiEEmiLb0EiEEvT0_T1_T2_iT3_T4_T5_E12temp_storage+48];
	add.s32 	%r906, %r900, %r902;
	setp.eq.s32 	%p151, %r7, 9;
	selp.b32 	%r907, %r906, %r901, %p151;
	add.s32 	%r908, %r906, %r903;
	setp.eq.s32 	%p152, %r7, 10;
	selp.b32 	%r909, %r908, %r907, %p152;
	add.s32 	%r910, %r908, %r904;
	setp.eq.s32 	%p153, %r7, 11;
	selp.b32 	%r911, %r910, %r909, %p153;
	add.s32 	%r912, %r910, %r905;
	setp.eq.s32 	%p154, %r7, 12;
	selp.b32 	%r913, %r912, %r911, %p154;
	ld.shared.u32 	%r914, [_ZZN3cub18CUB_300001_SM_10006detail4scan16DeviceScanKernelINS2_10policy_hubIiiimN4cuda3std3__44plusIvEEE10Policy1000EN6thrust24THRUST_300001_SM_1000_NS6detail15normal_iteratorINSD_10device_ptrIiEEEESI_NS0_13ScanTileStateIiLb1EEES9_NS1_10InputValueIiPiEEmiLb0EiEEvT0_T1_T2_iT3_T4_T5_E12temp_storage+64];
	setp.lt.u32 	%p155, %r5, 32;
	selp.b32 	%r915, 0, %r913, %p155;
	setp.eq.s32 	%p156, %r616, 0;
	sub.s32 	%r916, %r854, %r834;
	selp.b32 	%r917, 0, %r916, %p156;
	add.s32 	%r918, %r917, %r959;
	add.s32 	%r971, %r918, %r915;
	add.s32 	%r919, %r914, %r959;
	add.s32 	%r32, %r919, %r912;
	setp.ne.s32 	%p157, %r5, 0;
	@%p157 bra 	$L__BB17_28;
	add.s64 	%rd56, %rd18, 256;
	mov.b32 	%r920, 101;
	// begin inline asm
	st.relaxed.gpu.v2.u32 [%rd56], {%r920, %r32};
	// end inline asm
	bra.uni 	$L__BB17_28;
$L__BB17_9:
	add.s32 	%r673, %r11, %r10;
	add.s32 	%r674, %r12, %r673;
	add.s32 	%r675, %r13, %r674;
	add.s32 	%r676, %r14, %r675;
	add.s32 	%r677, %r15, %r676;
	add.s32 	%r678, %r16, %r677;
	add.s32 	%r679, %r17, %r678;
	add.s32 	%r680, %r18, %r679;
	add.s32 	%r681, %r19, %r680;
	add.s32 	%r682, %r20, %r681;
	add.s32 	%r683, %r21, %r682;
	add.s32 	%r684, %r22, %r683;
	add.s32 	%r685, %r23, %r684;
	add.s32 	%r686, %r24, %r685;
	add.s32 	%r687, %r25, %r686;
	add.s32 	%r688, %r26, %r687;
	add.s32 	%r689, %r27, %r688;
	add.s32 	%r647, %r28, %r689;
	mov.b32 	%r645, 1;
	mov.b32 	%r670, 0;
	mov.b32 	%r672, -1;
	// begin inline asm
	{  .reg .s32 r0;  .reg .pred p;  shfl.sync.up.b32 r0|p, %r647, %r645, %r670, %r672;  @p add.s32 r0, r0, %r647;  mov.s32 %r643, r0;}
	// end inline asm
	mov.b32 	%r651, 2;
	// begin inline asm
	{  .reg .s32 r0;  .reg .pred p;  shfl.sync.up.b32 r0|p, %r643, %r651, %r670, %r672;  @p add.s32 r0, r0, %r643;  mov.s32 %r649, r0;}
	// end inline asm
	mov.b32 	%r657, 4;
	// begin inline asm
	{  .reg .s32 r0;  .reg .pred p;  shfl.sync.up.b32 r0|p, %r649, %r657, %r670, %r672;  @p add.s32 r0, r0, %r649;  mov.s32 %r655, r0;}
	// end inline asm
	mov.b32 	%r663, 8;
	// begin inline asm
	{  .reg .s32 r0;  .reg .pred p;  shfl.sync.up.b32 r0|p, %r655, %r663, %r670, %r672;  @p add.s32 r0, r0, %r655;  mov.s32 %r661, r0;}
	// end inline asm
	mov.b32 	%r669, 16;
	// begin inline asm
	{  .reg .s32 r0;  .reg .pred p;  shfl.sync.up.b32 r0|p, %r661, %r669, %r670, %r672;  @p add.s32 r0, r0, %r661;  mov.s32 %r667, r0;}
	// end inline asm
	setp.ne.s32 	%p101, %r616, 31;
	@%p101 bra 	$L__BB17_11;
	shl.b32 	%r690, %r7, 2;
	mov.u32 	%r691, _ZZN3cub18CUB_300001_SM_10006detail4scan16DeviceScanKernelINS2_10policy_hubIiiimN4cuda3std3__44plusIvEEE10Policy1000EN6thrust24THRUST_300001_SM_1000_NS6detail15normal_iteratorINSD_10device_ptrIiEEEESI_NS0_13ScanTileStateIiLb1EEES9_NS1_10InputValueIiPiEEmiLb0EiEEvT0_T1_T2_iT3_T4_T5_E12temp_storage;
	add.s32 	%r692, %r691, %r690;
	st.shared.u32 	[%r692+16], %r667;
$L__BB17_11:
	sub.s32 	%r693, %r667, %r647;
	bar.sync 	0;
	ld.shared.v4.u32 	{%r694, %r695, %r696, %r697}, [_ZZN3cub18CUB_300001_SM_10006detail4scan16DeviceScanKernelINS2_10policy_hubIiiimN4cuda3std3__44plusIvEEE10Policy1000EN6thrust24THRUST_300001_SM_1000_NS6detail15normal_iteratorINSD_10device_ptrIiEEEESI_NS0_13ScanTileStateIiLb1EEES9_NS1_10InputValueIiPiEEmiLb0EiEEvT0_T1_T2_iT3_T4_T5_E12temp_storage+16];
	add.s32 	%r698, %r695, %r694;
	setp.eq.s32 	%p102, %r7, 2;
	selp.b32 	%r699, %r698, %r694, %p102;
	add.s32 	%r700, %r698, %r696;
	setp.eq.s32 	%p103, %r7, 3;
	selp.b32 	%r701, %r700, %r699, %p103;
	add.s32 	%r702, %r700, %r697;
	setp.eq.s32 	%p104, %r7, 4;
	selp.b32 	%r703, %r702, %r701, %p104;
	ld.shared.v4.u32 	{%r704, %r705, %r706, %r707}, [_ZZN3cub18CUB_300001_SM_10006detail4scan16DeviceScanKernelINS2_10policy_hubIiiimN4cuda3std3__44plusIvEEE10Policy1000EN6thrust24THRUST_300001_SM_1000_NS6detail15normal_iteratorINSD_10device_ptrIiEEEESI_NS0_13ScanTileStateIiLb1EEES9_NS1_10InputValueIiPiEEmiLb0EiEEvT0_T1_T2_iT3_T4_T5_E12temp_storage+32];
	add.s32 	%r708, %r702, %r704;
	setp.eq.s32 	%p105, %r7, 5;
	selp.b32 	%r709, %r708, %r703, %p105;
	add.s32 	%r710, %r708, %r705;
	setp.eq.s32 	%p106, %r7, 6;
	selp.b32 	%r711, %r710, %r709, %p106;
	add.s32 	%r712, %r710, %r706;
	setp.eq.s32 	%p107, %r7, 7;
	selp.b32 	%r713, %r712, %r711, %p107;
	add.s32 	%r714, %r712, %r707;
	setp.eq.s32 	%p108, %r7, 8;
	selp.b32 	%r715, %r714, %r713, %p108;
	ld.shared.v4.u32 	{%r716, %r717, %r718, %r719}, [_ZZN3cub18CUB_300001_SM_10006detail4scan16DeviceScanKernelINS2_10policy_hubIiiimN4cuda3std3__44plusIvEEE10Policy1000EN6thrust24THRUST_300001_SM_1000_NS6detail15normal_iteratorINSD_10device_ptrIiEEEESI_NS0_13ScanTileStateIiLb1EEES9_NS1_10InputValueIiPiEEmiLb0EiEEvT0_T1_T2_iT3_T4_T5_E12temp_storage+48];
	add.s32 	%r720, %r714, %r716;
	setp.eq.s32 	%p109, %r7, 9;
	selp.b32 	%r721, %r720, %r715, %p109;
	add.s32 	%r722, %r720, %r717;
	setp.eq.s32 	%p110, %r7, 10;
	selp.b32 	%r723, %r722, %r721, %p110;
	add.s32 	%r724, %r722, %r718;
	setp.eq.s32 	%p111, %r7, 11;
	selp.b32 	%r725, %r724, %r723, %p111;
	add.s32 	%r726, %r724, %r719;
	setp.eq.s32 	%p112, %r7, 12;
	selp.b32 	%r727, %r726, %r725, %p112;
	ld.shared.u32 	%r728, [_ZZN3cub18CUB_300001_SM_10006detail4scan16DeviceScanKernelINS2_10policy_hubIiiimN4cuda3std3__44plusIvEEE10Policy1000EN6thrust24THRUST_300001_SM_1000_NS6detail15normal_iteratorINSD_10device_ptrIiEEEESI_NS0_13ScanTileStateIiLb1EEES9_NS1_10InputValueIiPiEEmiLb0EiEEvT0_T1_T2_iT3_T4_T5_E12temp_storage+64];
	add.s32 	%r35, %r726, %r728;
	setp.gt.u32 	%p113, %r5, 31;
	setp.lt.u32 	%p114, %r5, 32;
	setp.eq.s32 	%p115, %r616, 0;
	selp.b32 	%r729, 0, %r693, %p115;
	add.s32 	%r970, %r727, %r729;
	selp.b32 	%r37, %r693, %r970, %p114;
	@%p113 bra 	$L__BB17_27;
	setp.ne.s32 	%p116, %r5, 0;
	mul.wide.s32 	%rd45, %r4, 8;
	add.s64 	%rd8, %rd18, %rd45;
	@%p116 bra 	$L__BB17_14;
	st.shared.u32 	[_ZZN3cub18CUB_300001_SM_10006detail4scan16DeviceScanKernelINS2_10policy_hubIiiimN4cuda3std3__44plusIvEEE10Policy1000EN6thrust24THRUST_300001_SM_1000_NS6detail15normal_iteratorINSD_10device_ptrIiEEEESI_NS0_13ScanTileStateIiLb1EEES9_NS1_10InputValueIiPiEEmiLb0EiEEvT0_T1_T2_iT3_T4_T5_E12temp_storage+12], %r35;
	add.s64 	%rd46, %rd8, 256;
	mov.b32 	%r730, 100;
	// begin inline asm
	st.relaxed.gpu.v2.u32 [%rd46], {%r730, %r35};
	// end inline asm
$L__BB17_14:
	not.b32 	%r736, %r5;
	add.s32 	%r966, %r4, %r736;
	mov.b32 	%r732, 550;
	// begin inline asm
	nanosleep.u32 %r732;
	// end inline asm
	mul.wide.s32 	%rd48, %r966, 8;
	add.s64 	%rd49, %rd18, %rd48;
	add.s64 	%rd47, %rd49, 256;
	// begin inline asm
	ld.relaxed.gpu.v2.u32 {%r967, %r961}, [%rd47];
	// end inline asm
	mov.b32 	%r962, 478;
$L__BB17_15:
	setp.eq.s32 	%p117, %r967, 99;
	mov.b32 	%r737, -1;
	vote.sync.any.pred 	%p118, %p117, %r737;
	not.pred 	%p119, %p118;
	@%p119 bra 	$L__BB17_17;
	// begin inline asm
	nanosleep.u32 %r962;
	// end inline asm
	shr.u32 	%r962, %r962, 1;
	// begin inline asm
	ld.relaxed.gpu.v2.u32 {%r967, %r961}, [%rd47];
	// end inline asm
	bra.uni 	$L__BB17_15;
$L__BB17_17:
	setp.eq.s32 	%p120, %r967, 101;
	mov.b32 	%r764, -1;
	vote.sync.ballot.b32 	%r766, %p120, %r764;
	// begin inline asm
	mov.u32 %r739, %lanemask_ge;
	// end inline asm
	and.b32  	%r767, %r766, %r739;
	or.b32  	%r768, %r767, -2147483648;
	add.s32 	%r769, %r768, -1;
	not.b32 	%r770, %r768;
	and.b32  	%r771, %r770, %r769;
	popc.b32 	%r743, %r771;
	mov.b32 	%r742, 1;
	// begin inline asm
	shfl.sync.down.b32 %r740, %r961, %r742, %r743, %r764;
	// end inline asm
	setp.lt.s32 	%p122, %r616, %r743;
	selp.b32 	%r772, %r740, 0, %p122;
	add.s32 	%r746, %r772, %r961;
	mov.b32 	%r747, 2;
	// begin inline asm
	shfl.sync.down.b32 %r745, %r746, %r747, %r743, %r764;
	// end inline asm
	add.s32 	%r50, %r616, 2;
	setp.gt.s32 	%p123, %r50, %r743;
	selp.b32 	%r773, 0, %r745, %p123;
	add.s32 	%r751, %r746, %r773;
	mov.b32 	%r752, 4;
	// begin inline asm
	shfl.sync.down.b32 %r750, %r751, %r752, %r743, %r764;
	// end inline asm
	add.s32 	%r51, %r616, 4;
	setp.gt.s32 	%p124, %r51, %r743;
	selp.b32 	%r774, 0, %r750, %p124;
	add.s32 	%r756, %r751, %r774;
	mov.b32 	%r757, 8;
	// begin inline asm
	shfl.sync.down.b32 %r755, %r756, %r757, %r743, %r764;
	// end inline asm
	add.s32 	%r52, %r616, 8;
	setp.gt.s32 	%p125, %r52, %r743;
	selp.b32 	%r775, 0, %r755, %p125;
	add.s32 	%r761, %r756, %r775;
	mov.b32 	%r762, 16;
	// begin inline asm
	shfl.sync.down.b32 %r760, %r761, %r762, %r743, %r764;
	// end inline asm
	add.s32 	%r53, %r616, 16;
	setp.gt.s32 	%p126, %r53, %r743;
	selp.b32 	%r776, 0, %r760, %p126;
	add.s32 	%r965, %r761, %r776;
	add.s64 	%rd10, %rd18, 256;
	mov.b32 	%r963, 478;
$L__BB17_18:
	setp.ne.s32 	%p127, %r967, 101;
	mov.b32 	%r777, -1;
	vote.sync.all.pred 	%p128, %p127, %r777;
	not.pred 	%p129, %p128;
	@%p129 bra 	$L__BB17_23;
	shr.u32 	%r963, %r963, 1;
	mul.wide.s32 	%rd52, %r966, 8;
	add.s64 	%rd53, %rd10, %rd52;
	add.s64 	%rd51, %rd53, -256;
	// begin inline asm
	ld.relaxed.gpu.v2.u32 {%r967, %r968}, [%rd51];
	// end inline asm
	mov.u32 	%r969, %r963;
$L__BB17_20:
	setp.eq.s32 	%p133, %r967, 99;
	mov.b32 	%r785, -1;
	vote.sync.any.pred 	%p134, %p133, %r785;
	not.pred 	%p135, %p134;
	@%p135 bra 	$L__BB17_22;
	// begin inline asm
	nanosleep.u32 %r969;
	// end inline asm
	shr.u32 	%r969, %r969, 1;
	// begin inline asm
	ld.relaxed.gpu.v2.u32 {%r967, %r968}, [%rd51];
	// end inline asm
	bra.uni 	$L__BB17_20;
$L__BB17_22:
	setp.eq.s32 	%p136, %r967, 101;
	mov.b32 	%r811, -1;
	vote.sync.ballot.b32 	%r812, %p136, %r811;
	and.b32  	%r813, %r812, %r739;
	or.b32  	%r814, %r813, -2147483648;
	add.s32 	%r815, %r814, -1;
	not.b32 	%r816, %r814;
	and.b32  	%r817, %r816, %r815;
	popc.b32 	%r790, %r817;
	mov.b32 	%r789, 1;
	// begin inline asm
	shfl.sync.down.b32 %r787, %r968, %r789, %r790, %r811;
	// end inline asm
	setp.lt.s32 	%p138, %r616, %r790;
	selp.b32 	%r818, %r787, 0, %p138;
	add.s32 	%r793, %r818, %r968;
	mov.b32 	%r794, 2;
	// begin inline asm
	shfl.sync.down.b32 %r792, %r793, %r794, %r790, %r811;
	// end inline asm
	setp.gt.s32 	%p139, %r50, %r790;
	selp.b32 	%r819, 0, %r792, %p139;
	add.s32 	%r798, %r793, %r819;
	mov.b32 	%r799, 4;
	// begin inline asm
	shfl.sync.down.b32 %r797, %r798, %r799, %r790, %r811;
	// end inline asm
	setp.gt.s32 	%p140, %r51, %r790;
	selp.b32 	%r820, 0, %r797, %p140;
	add.s32 	%r803, %r798, %r820;
	mov.b32 	%r804, 8;
	// begin inline asm
	shfl.sync.down.b32 %r802, %r803, %r804, %r790, %r811;
	// end inline asm
	setp.gt.s32 	%p141, %r52, %r790;
	selp.b32 	%r821, 0, %r802, %p141;
	add.s32 	%r808, %r803, %r821;
	mov.b32 	%r809, 16;
	// begin inline asm
	shfl.sync.down.b32 %r807, %r808, %r809, %r790, %r811;
	// end inline asm
	setp.gt.s32 	%p142, %r53, %r790;
	selp.b32 	%r822, 0, %r807, %p142;
	add.s32 	%r823, %r822, %r965;
	add.s32 	%r965, %r823, %r808;
	add.s32 	%r966, %r966, -32;
	bra.uni 	$L__BB17_18;
$L__BB17_23:
	@%p116 bra 	$L__BB17_25;
	add.s32 	%r780, %r965, %r35;
	add.s64 	%rd50, %rd8, 256;
	mov.b32 	%r779, 101;
	// begin inline asm
	st.relaxed.gpu.v2.u32 [%rd50], {%r779, %r780};
	// end inline asm
	st.shared.u32 	[_ZZN3cub18CUB_300001_SM_10006detail4scan16DeviceScanKernelINS2_10policy_hubIiiimN4cuda3std3__44plusIvEEE10Policy1000EN6thrust24THRUST_300001_SM_1000_NS6detail15normal_iteratorINSD_10device_ptrIiEEEESI_NS0_13ScanTileStateIiLb1EEES9_NS1_10InputValueIiPiEEmiLb0EiEEvT0_T1_T2_iT3_T4_T5_E12temp_storage+4], %r965;
	st.shared.u32 	[_ZZN3cub18CUB_300001_SM_10006detail4scan16DeviceScanKernelINS2_10policy_hubIiiimN4cuda3std3__44plusIvEEE10Policy1000EN6thrust24THRUST_300001_SM_1000_NS6detail15normal_iteratorINSD_10device_ptrIiEEEESI_NS0_13ScanTileStateIiLb1EEES9_NS1_10InputValueIiPiEEmiLb0EiEEvT0_T1_T2_iT3_T4_T5_E12temp_storage+8], %r780;
$L__BB17_25:
	setp.ne.s32 	%p131, %r616, 0;
	mov.u32 	%r970, %r37;
	@%p131 bra 	$L__BB17_27;
	st.shared.u32 	[_ZZN3cub18CUB_300001_SM_10006detail4scan16DeviceScanKernelINS2_10policy_hubIiiimN4cuda3std3__44plusIvEEE10Policy1000EN6thrust24THRUST_300001_SM_1000_NS6detail15normal_iteratorINSD_10device_ptrIiEEEESI_NS0_13ScanTileStateIiLb1EEES9_NS1_10InputValueIiPiEEmiLb0EiEEvT0_T1_T2_iT3_T4_T5_E12temp_storage+84], %r965;
	mov.u32 	%r970, %r965;
$L__BB17_27:
	bar.sync 	0;
	setp.eq.s32 	%p132, %r5, 0;
	ld.shared.u32 	%r781, [_ZZN3cub18CUB_300001_SM_10006detail4scan16DeviceScanKernelINS2_10policy_hubIiiimN4cuda3std3__44plusIvEEE10Policy1000EN6thrust24THRUST_300001_SM_1000_NS6detail15normal_iteratorINSD_10device_ptrIiEEEESI_NS0_13ScanTileStateIiLb1EEES9_NS1_10InputValueIiPiEEmiLb0EiEEvT0_T1_T2_iT3_T4_T5_E12temp_storage+84];
	selp.b32 	%r782, 0, %r781, %p132;
	add.s32 	%r971, %r782, %r970;
$L__BB17_28:
	add.s32 	%r922, %r971, %r10;
	add.s32 	%r923, %r11, %r922;
	add.s32 	%r924, %r12, %r923;
	add.s32 	%r925, %r13, %r924;
	add.s32 	%r926, %r14, %r925;
	add.s32 	%r927, %r15, %r926;
	add.s32 	%r928, %r16, %r927;
	add.s32 	%r929, %r17, %r928;
	add.s32 	%r930, %r18, %r929;
	add.s32 	%r931, %r19, %r930;
	add.s32 	%r932, %r20, %r931;
	add.s32 	%r933, %r21, %r932;
	add.s32 	%r934, %r22, %r933;
	add.s32 	%r935, %r23, %r934;
	add.s32 	%r936, %r24, %r935;
	add.s32 	%r937, %r25, %r936;
	add.s32 	%r938, %r26, %r937;
	add.s32 	%r939, %r27, %r938;
	bar.sync 	0;
	st.shared.u32 	[%r9], %r971;
	st.shared.u32 	[%r9+4], %r922;
	st.shared.u32 	[%r9+8], %r923;
	st.shared.u32 	[%r9+12], %r924;
	st.shared.u32 	[%r9+16], %r925;
	st.shared.u32 	[%r9+20], %r926;
	st.shared.u32 	[%r9+24], %r927;
	st.shared.u32 	[%r9+28], %r928;
	st.shared.u32 	[%r9+32], %r929;
	st.shared.u32 	[%r9+36], %r930;
	st.shared.u32 	[%r9+40], %r931;
	st.shared.u32 	[%r9+44], %r932;
	st.shared.u32 	[%r9+48], %r933;
	st.shared.u32 	[%r9+52], %r934;
	st.shared.u32 	[%r9+56], %r935;
	st.shared.u32 	[%r9+60], %r936;
	st.shared.u32 	[%r9+64], %r937;
	st.shared.u32 	[%r9+68], %r938;
	st.shared.u32 	[%r9+72], %r939;
	bar.warp.sync 	-1;
	ld.shared.u32 	%r940, [%r8];
	ld.shared.u32 	%r941, [%r8+128];
	ld.shared.u32 	%r942, [%r8+256];
	ld.shared.u32 	%r943, [%r8+384];
	ld.shared.u32 	%r944, [%r8+512];
	ld.shared.u32 	%r945, [%r8+640];
	ld.shared.u32 	%r946, [%r8+768];
	ld.shared.u32 	%r947, [%r8+896];
	ld.shared.u32 	%r948, [%r8+1024];
	ld.shared.u32 	%r949, [%r8+1152];
	ld.shared.u32 	%r950, [%r8+1280];
	ld.shared.u32 	%r951, [%r8+1408];
	ld.shared.u32 	%r952, [%r8+1536];
	ld.shared.u32 	%r953, [%r8+1664];
	ld.shared.u32 	%r954, [%r8+1792];
	ld.shared.u32 	%r955, [%r8+1920];
	ld.shared.u32 	%r956, [%r8+2048];
	ld.shared.u32 	%r957, [%r8+2176];
	ld.shared.u32 	%r958, [%r8+2304];
	add.s64 	%rd58, %rd4, %rd43;
	st.global.u32 	[%rd58], %r940;
	st.global.u32 	[%rd58+128], %r941;
	st.global.u32 	[%rd58+256], %r942;
	st.global.u32 	[%rd58+384], %r943;
	st.global.u32 	[%rd58+512], %r944;
	st.global.u32 	[%rd58+640], %r945;
	st.global.u32 	[%rd58+768], %r946;
	st.global.u32 	[%rd58+896], %r947;
	st.global.u32 	[%rd58+1024], %r948;
	st.global.u32 	[%rd58+1152], %r949;
	st.global.u32 	[%rd58+1280], %r950;
	st.global.u32 	[%rd58+1408], %r951;
	st.global.u32 	[%rd58+1536], %r952;
	st.global.u32 	[%rd58+1664], %r953;
	st.global.u32 	[%rd58+1792], %r954;
	st.global.u32 	[%rd58+1920], %r955;
	st.global.u32 	[%rd58+2048], %r956;
	st.global.u32 	[%rd58+2176], %r957;
	st.global.u32 	[%rd58+2304], %r958;
	bra.uni 	$L__BB17_131;
$L__BB17_29:
	setp.eq.s64 	%p3, %rd6, 0;
	@%p3 bra 	$L__BB17_131;
	cvt.u32.u64 	%r75, %rd6;
	shl.b64 	%rd21, %rd5, 2;
	add.s64 	%rd22, %rd3, %rd21;
	mov.u32 	%r76, %tid.x;
	ld.global.u32 	%r990, [%rd22];
	and.b32  	%r209, %r76, 31;
	and.b32  	%r210, %r76, 992;
	mul.lo.s32 	%r211, %r210, 19;
	or.b32  	%r78, %r211, %r209;
	setp.ge.u32 	%p4, %r78, %r75;
	shl.b32 	%r212, %r78, 2;
	cvt.u64.u32 	%rd23, %r212;
	add.s64 	%rd12, %rd22, %rd23;
	mov.u32 	%r972, %r990;
	@%p4 bra 	$L__BB17_32;
	ld.global.u32 	%r972, [%rd12];
$L__BB17_32:
	add.s32 	%r213, %r78, 32;
	setp.ge.u32 	%p5, %r213, %r75;
	mov.u32 	%r973, %r990;
	@%p5 bra 	$L__BB17_34;
	ld.global.u32 	%r973, [%rd12+128];
$L__BB17_34:
	add.s32 	%r214, %r78, 64;
	setp.ge.u32 	%p6, %r214, %r75;
	mov.u32 	%r974, %r990;
	@%p6 bra 	$L__BB17_36;
	ld.global.u32 	%r974, [%rd12+256];
$L__BB17_36:
	add.s32 	%r215, %r78, 96;
	setp.ge.u32 	%p7, %r215, %r75;
	mov.u32 	%r975, %r990;
	@%p7 bra 	$L__BB17_38;
	ld.global.u32 	%r975, [%rd12+384];
$L__BB17_38:
	add.s32 	%r216, %r78, 128;
	setp.ge.u32 	%p8, %r216, %r75;
	mov.u32 	%r976, %r990;
	@%p8 bra 	$L__BB17_40;
	ld.global.u32 	%r976, [%rd12+512];
$L__BB17_40:
	add.s32 	%r217, %r78, 160;
	setp.ge.u32 	%p9, %r217, %r75;
	mov.u32 	%r977, %r990;
	@%p9 bra 	$L__BB17_42;
	ld.global.u32 	%r977, [%rd12+640];
$L__BB17_42:
	add.s32 	%r218, %r78, 192;
	setp.ge.u32 	%p10, %r218, %r75;
	mov.u32 	%r978, %r990;
	@%p10 bra 	$L__BB17_44;
	ld.global.u32 	%r978, [%rd12+768];
$L__BB17_44:
	add.s32 	%r219, %r78, 224;
	setp.ge.u32 	%p11, %r219, %r75;
	mov.u32 	%r979, %r990;
	@%p11 bra 	$L__BB17_46;
	ld.global.u32 	%r979, [%rd12+896];
$L__BB17_46:
	add.s32 	%r95, %r78, 256;
	setp.ge.u32 	%p12, %r95, %r75;
	mov.u32 	%r980, %r990;
	@%p12 bra 	$L__BB17_48;
	ld.global.u32 	%r980, [%rd12+1024];
$L__BB17_48:
	add.s32 	%r98, %r78, 288;
	setp.ge.u32 	%p13, %r98, %r75;
	mov.u32 	%r981, %r990;
	@%p13 bra 	$L__BB17_50;
	ld.global.u32 	%r981, [%rd12+1152];
$L__BB17_50:
	add.s32 	%r220, %r78, 320;
	setp.ge.u32 	%p14, %r220, %r75;
	mov.u32 	%r982, %r990;
	@%p14 bra 	$L__BB17_52;
	ld.global.u32 	%r982, [%rd12+1280];
$L__BB17_52:
	add.s32 	%r221, %r78, 352;
	setp.ge.u32 	%p15, %r221, %r75;
	mov.u32 	%r983, %r990;
	@%p15 bra 	$L__BB17_54;
	ld.global.u32 	%r983, [%rd12+1408];
$L__BB17_54:
	add.s32 	%r222, %r78, 384;
	setp.ge.u32 	%p16, %r222, %r75;
	mov.u32 	%r984, %r990;
	@%p16 bra 	$L__BB17_56;
	ld.global.u32 	%r984, [%rd12+1536];
$L__BB17_56:
	add.s32 	%r223, %r78, 416;
	setp.ge.u32 	%p17, %r223, %r75;
	mov.u32 	%r985, %r990;
	@%p17 bra 	$L__BB17_58;
	ld.global.u32 	%r985, [%rd12+1664];
$L__BB17_58:
	add.s32 	%r224, %r78, 448;
	setp.ge.u32 	%p18, %r224, %r75;
	mov.u32 	%r986, %r990;
	@%p18 bra 	$L__BB17_60;
	ld.global.u32 	%r986, [%rd12+1792];
$L__BB17_60:
	add.s32 	%r225, %r78, 480;
	setp.ge.u32 	%p19, %r225, %r75;
	mov.u32 	%r987, %r990;
	@%p19 bra 	$L__BB17_62;
	ld.global.u32 	%r987, [%rd12+1920];
$L__BB17_62:
	add.s32 	%r226, %r78, 512;
	setp.ge.u32 	%p20, %r226, %r75;
	mov.u32 	%r988, %r990;
	@%p20 bra 	$L__BB17_64;
	ld.global.u32 	%r988, [%rd12+2048];
$L__BB17_64:
	add.s32 	%r115, %r78, 544;
	setp.ge.u32 	%p21, %r115, %r75;
	mov.u32 	%r989, %r990;
	@%p21 bra 	$L__BB17_66;
	ld.global.u32 	%r989, [%rd12+2176];
$L__BB17_66:
	add.s32 	%r118, %r78, 576;
	setp.ge.u32 	%p22, %r118, %r75;
	@%p22 bra 	$L__BB17_68;
	ld.global.u32 	%r990, [%rd12+2304];
$L__BB17_68:
	// begin inline asm
	mov.u32 %r227, %laneid;
	// end inline asm
	shr.u32 	%r122, %r76, 5;
	mad.lo.s32 	%r228, %r122, 608, %r227;
	shl.b32 	%r229, %r228, 2;
	mov.u32 	%r230, _ZZN3cub18CUB_300001_SM_10006detail4scan16DeviceScanKernelINS2_10policy_hubIiiimN4cuda3std3__44plusIvEEE10Policy1000EN6thrust24THRUST_300001_SM_1000_NS6detail15normal_iteratorINSD_10device_ptrIiEEEESI_NS0_13ScanTileStateIiLb1EEES9_NS1_10InputValueIiPiEEmiLb0EiEEvT0_T1_T2_iT3_T4_T5_E12temp_storage;
	add.s32 	%r123, %r230, %r229;
	st.shared.u32 	[%r123], %r972;
	st.shared.u32 	[%r123+128], %r973;
	st.shared.u32 	[%r123+256], %r974;
	st.shared.u32 	[%r123+384], %r975;
	st.shared.u32 	[%r123+512], %r976;
	st.shared.u32 	[%r123+640], %r977;
	st.shared.u32 	[%r123+768], %r978;
	st.shared.u32 	[%r123+896], %r979;
	st.shared.u32 	[%r123+1024], %r980;
	st.shared.u32 	[%r123+1152], %r981;
	st.shared.u32 	[%r123+1280], %r982;
	st.shared.u32 	[%r123+1408], %r983;
	st.shared.u32 	[%r123+1536], %r984;
	st.shared.u32 	[%r123+1664], %r985;
	st.shared.u32 	[%r123+1792], %r986;
	st.shared.u32 	[%r123+1920], %r987;
	st.shared.u32 	[%r123+2048], %r988;
	st.shared.u32 	[%r123+2176], %r989;
	st.shared.u32 	[%r123+2304], %r990;
	bar.warp.sync 	-1;
	mad.lo.s32 	%r124, %r227, 72, %r123;
	ld.shared.u32 	%r125, [%r124];
	ld.shared.u32 	%r126, [%r124+4];
	ld.shared.u32 	%r127, [%r124+8];
	ld.shared.u32 	%r128, [%r124+12];
	ld.shared.u32 	%r129, [%r124+16];
	ld.shared.u32 	%r130, [%r124+20];
	ld.shared.u32 	%r131, [%r124+24];
	ld.shared.u32 	%r132, [%r124+28];
	ld.shared.u32 	%r133, [%r124+32];
	ld.shared.u32 	%r134, [%r124+36];
	ld.shared.u32 	%r135, [%r124+40];
	ld.shared.u32 	%r136, [%r124+44];
	ld.shared.u32 	%r137, [%r124+48];
	ld.shared.u32 	%r138, [%r124+52];
	ld.shared.u32 	%r139, [%r124+56];
	ld.shared.u32 	%r140, [%r124+60];
	ld.shared.u32 	%r141, [%r124+64];
	ld.shared.u32 	%r142, [%r124+68];
	ld.shared.u32 	%r143, [%r124+72];
	bar.sync 	0;
	setp.ne.s32 	%p23, %r4, 0;
	@%p23 bra 	$L__BB17_72;
	add.s32 	%r456, %r126, %r125;
	add.s32 	%r457, %r127, %r456;
	add.s32 	%r458, %r128, %r457;
	add.s32 	%r459, %r129, %r458;
	add.s32 	%r460, %r130, %r459;
	add.s32 	%r461, %r131, %r460;
	add.s32 	%r462, %r132, %r461;
	add.s32 	%r463, %r133, %r462;
	add.s32 	%r464, %r134, %r463;
	add.s32 	%r465, %r135, %r464;
	add.s32 	%r466, %r136, %r465;
	add.s32 	%r467, %r137, %r466;
	add.s32 	%r468, %r138, %r467;
	add.s32 	%r469, %r139, %r468;
	add.s32 	%r470, %r140, %r469;
	add.s32 	%r471, %r141, %r470;
	add.s32 	%r472, %r142, %r471;
	add.s32 	%r430, %r143, %r472;
	mov.b32 	%r428, 1;
	mov.b32 	%r453, 0;
	mov.b32 	%r455, -1;
	// begin inline asm
	{  .reg .s32 r0;  .reg .pred p;  shfl.sync.up.b32 r0|p, %r430, %r428, %r453, %r455;  @p add.s32 r0, r0, %r430;  mov.s32 %r426, r0;}
	// end inline asm
	mov.b32 	%r434, 2;
	// begin inline asm
	{  .reg .s32 r0;  .reg .pred p;  shfl.sync.up.b32 r0|p, %r426, %r434, %r453, %r455;  @p add.s32 r0, r0, %r426;  mov.s32 %r432, r0;}
	// end inline asm
	mov.b32 	%r440, 4;
	// begin inline asm
	{  .reg .s32 r0;  .reg .pred p;  shfl.sync.up.b32 r0|p, %r432, %r440, %r453, %r455;  @p add.s32 r0, r0, %r432;  mov.s32 %r438, r0;}
	// end inline asm
	mov.b32 	%r446, 8;
	// begin inline asm
	{  .reg .s32 r0;  .reg .pred p;  shfl.sync.up.b32 r0|p, %r438, %r446, %r453, %r455;  @p add.s32 r0, r0, %r438;  mov.s32 %r444, r0;}
	// end inline asm
	mov.b32 	%r452, 16;
	// begin inline asm
	{  .reg .s32 r0;  .reg .pred p;  shfl.sync.up.b32 r0|p, %r444, %r452, %r453, %r455;  @p add.s32 r0, r0, %r444;  mov.s32 %r450, r0;}
	// end inline asm
	setp.ne.s32 	%p66, %r227, 31;
	@%p66 bra 	$L__BB17_71;
	shl.b32 	%r473, %r122, 2;
	mov.u32 	%r474, _ZZN3cub18CUB_300001_SM_10006detail4scan16DeviceScanKernelINS2_10policy_hubIiiimN4cuda3std3__44plusIvEEE10Policy1000EN6thrust24THRUST_300001_SM_1000_NS6detail15normal_iteratorINSD_10device_ptrIiEEEESI_NS0_13ScanTileStateIiLb1EEES9_NS1_10InputValueIiPiEEmiLb0EiEEvT0_T1_T2_iT3_T4_T5_E12temp_storage;
	add.s32 	%r475, %r474, %r473;
	st.shared.u32 	[%r475+16], %r450;
$L__BB17_71:
	bar.sync 	0;
	ld.shared.v4.u32 	{%r476, %r477, %r478, %r479}, [_ZZN3cub18CUB_300001_SM_10006detail4scan16DeviceScanKernelINS2_10policy_hubIiiimN4cuda3std3__44plusIvEEE10Policy1000EN6thrust24THRUST_300001_SM_1000_NS6detail15normal_iteratorINSD_10device_ptrIiEEEESI_NS0_13ScanTileStateIiLb1EEES9_NS1_10InputValueIiPiEEmiLb0EiEEvT0_T1_T2_iT3_T4_T5_E12temp_storage+16];
	add.s32 	%r480, %r477, %r476;
	setp.eq.s32 	%p67, %r122, 2;
	selp.b32 	%r481, %r480, %r476, %p67;
	add.s32 	%r482, %r480, %r478;
	setp.eq.s32 	%p68, %r122, 3;
	selp.b32 	%r483, %r482, %r481, %p68;
	add.s32 	%r484, %r482, %r479;
	setp.eq.s32 	%p69, %r122, 4;
	selp.b32 	%r485, %r484, %r483, %p69;
	ld.shared.v4.u32 	{%r486, %r487, %r488, %r489}, [_ZZN3cub18CUB_300001_SM_10006detail4scan16DeviceScanKernelINS2_10policy_hubIiiimN4cuda3std3__44plusIvEEE10Policy1000EN6thrust24THRUST_300001_SM_1000_NS6detail15normal_iteratorINSD_10device_ptrIiEEEESI_NS0_13ScanTileStateIiLb1EEES9_NS1_10InputValueIiPiEEmiLb0EiEEvT0_T1_T2_iT3_T4_T5_E12temp_storage+32];
	add.s32 	%r490, %r484, %r486;
	setp.eq.s32 	%p70, %r122, 5;
	selp.b32 	%r491, %r490, %r485, %p70;
	add.s32 	%r492, %r490, %r487;
	setp.eq.s32 	%p71, %r122, 6;
	selp.b32 	%r493, %r492, %r491, %p71;
	add.s32 	%r494, %r492, %r488;
	setp.eq.s32 	%p72, %r122, 7;
	selp.b32 	%r495, %r494, %r493, %p72;
	add.s32 	%r496, %r494, %r489;
	setp.eq.s32 	%p73, %r122, 8;
	selp.b32 	%r497, %r496, %r495, %p73;
	ld.shared.v4.u32 	{%r498, %r499, %r500, %r501}, [_ZZN3cub18CUB_300001_SM_10006detail4scan16DeviceScanKernelINS2_10policy_hubIiiimN4cuda3std3__44plusIvEEE10Policy1000EN6thrust24THRUST_300001_SM_1000_NS6detail15normal_iteratorINSD_10device_ptrIiEEEESI_NS0_13ScanTileStateIiLb1EEES9_NS1_10InputValueIiPiEEmiLb0EiEEvT0_T1_T2_iT3_T4_T5_E12temp_storage+48];
	add.s32 	%r502, %r496, %r498;
	setp.eq.s32 	%p74, %r122, 9;
	selp.b32 	%r503, %r502, %r497, %p74;
	add.s32 	%r504, %r502, %r499;
	setp.eq.s32 	%p75, %r122, 10;
	selp.b32 	%r505, %r504, %r503, %p75;
	add.s32 	%r506, %r504, %r500;
	setp.eq.s32 	%p76, %r122, 11;
	selp.b32 	%r507, %r506, %r505, %p76;
	add.s32 	%r508, %r506, %r501;
	setp.eq.s32 	%p77, %r122, 12;
	selp.b32 	%r509, %r508, %r507, %p77;
	setp.lt.u32 	%p78, %r76, 32;
	selp.b32 	%r510, 0, %r509, %p78;
	setp.eq.s32 	%p79, %r227, 0;
	sub.s32 	%r511, %r450, %r430;
	selp.b32 	%r512, 0, %r511, %p79;
	add.s32 	%r513, %r512, %r959;
	add.s32 	%r1002, %r513, %r510;
	bra.uni 	$L__BB17_91;
$L__BB17_72:
	add.s32 	%r261, %r126, %r125;
	add.s32 	%r262, %r127, %r261;
	add.s32 	%r263, %r128, %r262;
	add.s32 	%r264, %r129, %r263;
	add.s32 	%r265, %r130, %r264;
	add.s32 	%r266, %r131, %r265;
	add.s32 	%r267, %r132, %r266;
	add.s32 	%r268, %r133, %r267;
	add.s32 	%r269, %r134, %r268;
	add.s32 	%r270, %r135, %r269;
	add.s32 	%r271, %r136, %r270;
	add.s32 	%r272, %r137, %r271;
	add.s32 	%r273, %r138, %r272;
	add.s32 	%r274, %r139, %r273;
	add.s32 	%r275, %r140, %r274;
	add.s32 	%r276, %r141, %r275;
	add.s32 	%r277, %r142, %r276;
	add.s32 	%r235, %r143, %r277;
	mov.b32 	%r233, 1;
	mov.b32 	%r258, 0;
	mov.b32 	%r260, -1;
	// begin inline asm
	{  .reg .s32 r0;  .reg .pred p;  shfl.sync.up.b32 r0|p, %r235, %r233, %r258, %r260;  @p add.s32 r0, r0, %r235;  mov.s32 %r231, r0;}
	// end inline asm
	mov.b32 	%r239, 2;
	// begin inline asm
	{  .reg .s32 r0;  .reg .pred p;  shfl.sync.up.b32 r0|p, %r231, %r239, %r258, %r260;  @p add.s32 r0, r0, %r231;  mov.s32 %r237, r0;}
	// end inline asm
	mov.b32 	%r245, 4;
	// begin inline asm
	{  .reg .s32 r0;  .reg .pred p;  shfl.sync.up.b32 r0|p, %r237, %r245, %r258, %r260;  @p add.s32 r0, r0, %r237;  mov.s32 %r243, r0;}
	// end inline asm
	mov.b32 	%r251, 8;
	// begin inline asm
	{  .reg .s32 r0;  .reg .pred p;  shfl.sync.up.b32 r0|p, %r243, %r251, %r258, %r260;  @p add.s32 r0, r0, %r243;  mov.s32 %r249, r0;}
	// end inline asm
	mov.b32 	%r257, 16;
	// begin inline asm
	{  .reg .s32 r0;  .reg .pred p;  shfl.sync.up.b32 r0|p, %r249, %r257, %r258, %r260;  @p add.s32 r0, r0, %r249;  mov.s32 %r255, r0;}
	// end inline asm
	setp.ne.s32 	%p24, %r227, 31;
	@%p24 bra 	$L__BB17_74;
	shl.b32 	%r278, %r122, 2;
	mov.u32 	%r279, _ZZN3cub18CUB_300001_SM_10006detail4scan16DeviceScanKernelINS2_10policy_hubIiiimN4cuda3std3__44plusIvEEE10Policy1000EN6thrust24THRUST_300001_SM_1000_NS6detail15normal_iteratorINSD_10device_ptrIiEEEESI_NS0_13ScanTileStateIiLb1EEES9_NS1_10InputValueIiPiEEmiLb0EiEEvT0_T1_T2_iT3_T4_T5_E12temp_storage;
	add.s32 	%r280, %r279, %r278;
	st.shared.u32 	[%r280+16], %r255;
$L__BB17_74:
	sub.s32 	%r281, %r255, %r235;
	bar.sync 	0;
	ld.shared.v4.u32 	{%r282, %r283, %r284, %r285}, [_ZZN3cub18CUB_300001_SM_10006detail4scan16DeviceScanKernelINS2_10policy_hubIiiimN4cuda3std3__44plusIvEEE10Policy1000EN6thrust24THRUST_300001_SM_1000_NS6detail15normal_iteratorINSD_10device_ptrIiEEEESI_NS0_13ScanTileStateIiLb1EEES9_NS1_10InputValueIiPiEEmiLb0EiEEvT0_T1_T2_iT3_T4_T5_E12temp_storage+16];
	add.s32 	%r286, %r283, %r282;
	setp.eq.s32 	%p25, %r122, 2;
	selp.b32 	%r287, %r286, %r282, %p25;
	add.s32 	%r288, %r286, %r284;
	setp.eq.s32 	%p26, %r122, 3;
	selp.b32 	%r289, %r288, %r287, %p26;
	add.s32 	%r290, %r288, %r285;
	setp.eq.s32 	%p27, %r122, 4;
	selp.b32 	%r291, %r290, %r289, %p27;
	ld.shared.v4.u32 	{%r292, %r293, %r294, %r295}, [_ZZN3cub18CUB_300001_SM_10006detail4scan16DeviceScanKernelINS2_10policy_hubIiiimN4cuda3std3__44plusIvEEE10Policy1000EN6thrust24THRUST_300001_SM_1000_NS6detail15normal_iteratorINSD_10device_ptrIiEEEESI_NS0_13ScanTileStateIiLb1EEES9_NS1_10InputValueIiPiEEmiLb0EiEEvT0_T1_T2_iT3_T4_T5_E12temp_storage+32];
	add.s32 	%r296, %r290, %r292;
	setp.eq.s32 	%p28, %r122, 5;
	selp.b32 	%r297, %r296, %r291, %p28;
	add.s32 	%r298, %r296, %r293;
	setp.eq.s32 	%p29, %r122, 6;
	selp.b32 	%r299, %r298, %r297, %p29;
	add.s32 	%r300, %r298, %r294;
	setp.eq.s32 	%p30, %r122, 7;
	selp.b32 	%r301, %r300, %r299, %p30;
	add.s32 	%r302, %r300, %r295;
	setp.eq.s32 	%p31, %r122, 8;
	selp.b32 	%r303, %r302, %r301, %p31;
	ld.shared.v4.u32 	{%r304, %r305, %r306, %r307}, [_ZZN3cub18CUB_300001_SM_10006detail4scan16DeviceScanKernelINS2_10policy_hubIiiimN4cuda3std3__44plusIvEEE10Policy1000EN6thrust24THRUST_300001_SM_1000_NS6detail15normal_iteratorINSD_10device_ptrIiEEEESI_NS0_13ScanTileStateIiLb1EEES9_NS1_10InputValueIiPiEEmiLb0EiEEvT0_T1_T2_iT3_T4_T5_E12temp_storage+48];
	add.s32 	%r308, %r302, %r304;
	setp.eq.s32 	%p32, %r122, 9;
	selp.b32 	%r309, %r308, %r303, %p32;
	add.s32 	%r310, %r308, %r305;
	setp.eq.s32 	%p33, %r122, 10;
	selp.b32 	%r311, %r310, %r309, %p33;
	add.s32 	%r312, %r310, %r306;
	setp.eq.s32 	%p34, %r122, 11;
	selp.b32 	%r313, %r312, %r311, %p34;
	add.s32 	%r314, %r312, %r307;
	setp.eq.s32 	%p35, %r122, 12;
	selp.b32 	%r315, %r314, %r313, %p35;
	ld.shared.u32 	%r316, [_ZZN3cub18CUB_300001_SM_10006detail4scan16DeviceScanKernelINS2_10policy_hubIiiimN4cuda3std3__44plusIvEEE10Policy1000EN6thrust24THRUST_300001_SM_1000_NS6detail15normal_iteratorINSD_10device_ptrIiEEEESI_NS0_13ScanTileStateIiLb1EEES9_NS1_10InputValueIiPiEEmiLb0EiEEvT0_T1_T2_iT3_T4_T5_E12temp_storage+64];
	add.s32 	%r149, %r314, %r316;
	setp.gt.u32 	%p36, %r76, 31;
	setp.lt.u32 	%p37, %r76, 32;
	setp.eq.s32 	%p38, %r227, 0;
	selp.b32 	%r317, 0, %r281, %p38;
	add.s32 	%r1001, %r315, %r317;
	selp.b32 	%r151, %r281, %r1001, %p37;
	@%p36 bra 	$L__BB17_90;
	setp.ne.s32 	%p39, %r76, 0;
	mul.wide.s32 	%rd24, %r4, 8;
	add.s64 	%rd13, %rd18, %rd24;
	@%p39 bra 	$L__BB17_77;
	st.shared.u32 	[_ZZN3cub18CUB_300001_SM_10006detail4scan16DeviceScanKernelINS2_10policy_hubIiiimN4cuda3std3__44plusIvEEE10Policy1000EN6thrust24THRUST_300001_SM_1000_NS6detail15normal_iteratorINSD_10device_ptrIiEEEESI_NS0_13ScanTileStateIiLb1EEES9_NS1_10InputValueIiPiEEmiLb0EiEEvT0_T1_T2_iT3_T4_T5_E12temp_storage+12], %r149;
	add.s64 	%rd25, %rd13, 256;
	mov.b32 	%r318, 100;
	// begin inline asm
	st.relaxed.gpu.v2.u32 [%rd25], {%r318, %r149};
	// end inline asm
$L__BB17_77:
	not.b32 	%r324, %r76;
	add.s32 	%r997, %r4, %r324;
	mov.b32 	%r320, 550;
	// begin inline asm
	nanosleep.u32 %r320;
	// end inline asm
	mul.wide.s32 	%rd27, %r997, 8;
	add.s64 	%rd28, %rd18, %rd27;
	add.s64 	%rd26, %rd28, 256;
	// begin inline asm
	ld.relaxed.gpu.v2.u32 {%r998, %r992}, [%rd26];
	// end inline asm
	mov.b32 	%r993, 478;
$L__BB17_78:
	setp.eq.s32 	%p40, %r998, 99;
	mov.b32 	%r325, -1;
	vote.sync.any.pred 	%p41, %p40, %r325;
	not.pred 	%p42, %p41;
	@%p42 bra 	$L__BB17_80;
	// begin inline asm
	nanosleep.u32 %r993;
	// end inline asm
	shr.u32 	%r993, %r993, 1;
	// begin inline asm
	ld.relaxed.gpu.v2.u32 {%r998, %r992}, [%rd26];
	// end inline asm
	bra.uni 	$L__BB17_78;
$L__BB17_80:
	setp.eq.s32 	%p43, %r998, 101;
	mov.b32 	%r352, -1;
	vote.sync.ballot.b32 	%r354, %p43, %r352;
	// begin inline asm
	mov.u32 %r327, %lanemask_ge;
	// end inline asm
	and.b32  	%r355, %r354, %r327;
	or.b32  	%r356, %r355, -2147483648;
	add.s32 	%r357, %r356, -1;
	not.b32 	%r358, %r356;
	and.b32  	%r359, %r358, %r357;
	popc.b32 	%r331, %r359;
	mov.b32 	%r330, 1;
	// begin inline asm
	shfl.sync.down.b32 %r328, %r992, %r330, %r331, %r352;
	// end inline asm
	setp.lt.s32 	%p45, %r227, %r331;
	selp.b32 	%r360, %r328, 0, %p45;
	add.s32 	%r334, %r360, %r992;
	mov.b32 	%r335, 2;
	// begin inline asm
	shfl.sync.down.b32 %r333, %r334, %r335, %r331, %r352;
	// end inline asm
	add.s32 	%r361, %r227, 2;
	setp.gt.s32 	%p46, %r361, %r331;
	selp.b32 	%r362, 0, %r333, %p46;
	add.s32 	%r339, %r334, %r362;
	mov.b32 	%r340, 4;
	// begin inline asm
	shfl.sync.down.b32 %r338, %r339, %r340, %r331, %r352;
	// end inline asm
	add.s32 	%r363, %r227, 4;
	setp.gt.s32 	%p47, %r363, %r331;
	selp.b32 	%r364, 0, %r338, %p47;
	add.s32 	%r344, %r339, %r364;
	mov.b32 	%r345, 8;
	// begin inline asm
	shfl.sync.down.b32 %r343, %r344, %r345, %r331, %r352;
	// end inline asm
	add.s32 	%r365, %r227, 8;
	setp.gt.s32 	%p48, %r365, %r331;
	selp.b32 	%r366, 0, %r343, %p48;
	add.s32 	%r349, %r344, %r366;
	mov.b32 	%r350, 16;
	// begin inline asm
	shfl.sync.down.b32 %r348, %r349, %r350, %r331, %r352;
	// end inline asm
	add.s32 	%r367, %r227, 16;
	setp.gt.s32 	%p49, %r367, %r331;
	selp.b32 	%r368, 0, %r348, %p49;
	add.s32 	%r994, %r349, %r368;
	add.s64 	%rd14, %rd18, 256;
	mov.b32 	%r995, 478;
$L__BB17_81:
	setp.ne.s32 	%p50, %r998, 101;
	mov.b32 	%r369, -1;
	vote.sync.all.pred 	%p51, %p50, %r369;
	not.pred 	%p52, %p51;
	@%p52 bra 	$L__BB17_86;
	shr.u32 	%r995, %r995, 1;
	mul.wide.s32 	%rd31, %r997, 8;
	add.s64 	%rd32, %rd14, %rd31;
	add.s64 	%rd30, %rd32, -256;
	// begin inline asm
	ld.relaxed.gpu.v2.u32 {%r998, %r999}, [%rd30];
	// end inline asm
	mov.u32 	%r1000, %r995;
$L__BB17_83:
	setp.eq.s32 	%p56, %r998, 99;
	mov.b32 	%r377, -1;
	vote.sync.any.pred 	%p57, %p56, %r377;
	not.pred 	%p58, %p57;
	@%p58 bra 	$L__BB17_85;
	// begin inline asm
	nanosleep.u32 %r1000;
	// end inline asm
	shr.u32 	%r1000, %r1000, 1;
	// begin inline asm
	ld.relaxed.gpu.v2.u32 {%r998, %r999}, [%rd30];
	// end inline asm
	bra.uni 	$L__BB17_83;
$L__BB17_85:
	setp.eq.s32 	%p59, %r998, 101;
	mov.b32 	%r403, -1;
	vote.sync.ballot.b32 	%r404, %p59, %r403;
	and.b32  	%r405, %r404, %r327;
	or.b32  	%r406, %r405, -2147483648;
	add.s32 	%r407, %r406, -1;
	not.b32 	%r408, %r406;
	and.b32  	%r409, %r408, %r407;
	popc.b32 	%r382, %r409;
	mov.b32 	%r381, 1;
	// begin inline asm
	shfl.sync.down.b32 %r379, %r999, %r381, %r382, %r403;
	// end inline asm
	setp.lt.s32 	%p61, %r227, %r382;
	selp.b32 	%r410, %r379, 0, %p61;
	add.s32 	%r385, %r410, %r999;
	mov.b32 	%r386, 2;
	// begin inline asm
	shfl.sync.down.b32 %r384, %r385, %r386, %r382, %r403;
	// end inline asm
	add.s32 	%r411, %r227, 2;
	setp.gt.s32 	%p62, %r411, %r382;
	selp.b32 	%r412, 0, %r384, %p62;
	add.s32 	%r390, %r385, %r412;
	mov.b32 	%r391, 4;
	// begin inline asm
	shfl.sync.down.b32 %r389, %r390, %r391, %r382, %r403;
	// end inline asm
	add.s32 	%r413, %r227, 4;
	setp.gt.s32 	%p63, %r413, %r382;
	selp.b32 	%r414, 0, %r389, %p63;
	add.s32 	%r395, %r390, %r414;
	mov.b32 	%r396, 8;
	// begin inline asm
	shfl.sync.down.b32 %r394, %r395, %r396, %r382, %r403;
	// end inline asm
	add.s32 	%r415, %r227, 8;
	setp.gt.s32 	%p64, %r415, %r382;
	selp.b32 	%r416, 0, %r394, %p64;
	add.s32 	%r400, %r395, %r416;
	mov.b32 	%r401, 16;
	// begin inline asm
	shfl.sync.down.b32 %r399, %r400, %r401, %r382, %r403;
	// end inline asm
	add.s32 	%r417, %r227, 16;
	setp.gt.s32 	%p65, %r417, %r382;
	selp.b32 	%r418, 0, %r399, %p65;
	add.s32 	%r419, %r418, %r994;
	add.s32 	%r994, %r419, %r400;
	add.s32 	%r997, %r997, -32;
	bra.uni 	$L__BB17_81;
$L__BB17_86:
	@%p39 bra 	$L__BB17_88;
	add.s32 	%r372, %r994, %r149;
	add.s64 	%rd29, %rd13, 256;
	mov.b32 	%r371, 101;
	// begin inline asm
	st.relaxed.gpu.v2.u32 [%rd29], {%r371, %r372};
	// end inline asm
	st.shared.u32 	[_ZZN3cub18CUB_300001_SM_10006detail4scan16DeviceScanKernelINS2_10policy_hubIiiimN4cuda3std3__44plusIvEEE10Policy1000EN6thrust24THRUST_300001_SM_1000_NS6detail15normal_iteratorINSD_10device_ptrIiEEEESI_NS0_13ScanTileStateIiLb1EEES9_NS1_10InputValueIiPiEEmiLb0EiEEvT0_T1_T2_iT3_T4_T5_E12temp_storage+4], %r994;
	st.shared.u32 	[_ZZN3cub18CUB_300001_SM_10006detail4scan16DeviceScanKernelINS2_10policy_hubIiiimN4cuda3std3__44plusIvEEE10Policy1000EN6thrust24THRUST_300001_SM_1000_NS6detail15normal_iteratorINSD_10device_ptrIiEEEESI_NS0_13ScanTileStateIiLb1EEES9_NS1_10InputValueIiPiEEmiLb0EiEEvT0_T1_T2_iT3_T4_T5_E12temp_storage+8], %r372;
$L__BB17_88:
	setp.ne.s32 	%p54, %r227, 0;
	mov.u32 	%r1001, %r151;
	@%p54 bra 	$L__BB17_90;
	st.shared.u32 	[_ZZN3cub18CUB_300001_SM_10006detail4scan16DeviceScanKernelINS2_10policy_hubIiiimN4cuda3std3__44plusIvEEE10Policy1000EN6thrust24THRUST_300001_SM_1000_NS6detail15normal_iteratorINSD_10device_ptrIiEEEESI_NS0_13ScanTileStateIiLb1EEES9_NS1_10InputValueIiPiEEmiLb0EiEEvT0_T1_T2_iT3_T4_T5_E12temp_storage+84], %r994;
	mov.u32 	%r1001, %r994;
$L__BB17_90:
	bar.sync 	0;
	setp.eq.s32 	%p55, %r76, 0;
	ld.shared.u32 	%r373, [_ZZN3cub18CUB_300001_SM_10006detail4scan16DeviceScanKernelINS2_10policy_hubIiiimN4cuda3std3__44plusIvEEE10Policy1000EN6thrust24THRUST_300001_SM_1000_NS6detail15normal_iteratorINSD_10device_ptrIiEEEESI_NS0_13ScanTileStateIiLb1EEES9_NS1_10InputValueIiPiEEmiLb0EiEEvT0_T1_T2_iT3_T4_T5_E12temp_storage+84];
	selp.b32 	%r374, 0, %r373, %p55;
	add.s32 	%r1002, %r374, %r1001;
$L__BB17_91:
	add.s32 	%r514, %r1002, %r125;
	add.s32 	%r515, %r126, %r514;
	add.s32 	%r516, %r127, %r515;
	add.s32 	%r517, %r128, %r516;
	add.s32 	%r518, %r129, %r517;
	add.s32 	%r519, %r130, %r518;
	add.s32 	%r520, %r131, %r519;
	add.s32 	%r521, %r132, %r520;
	add.s32 	%r522, %r133, %r521;
	add.s32 	%r523, %r134, %r522;
	add.s32 	%r524, %r135, %r523;
	add.s32 	%r525, %r136, %r524;
	add.s32 	%r526, %r137, %r525;
	add.s32 	%r527, %r138, %r526;
	add.s32 	%r528, %r139, %r527;
	add.s32 	%r529, %r140, %r528;
	add.s32 	%r530, %r141, %r529;
	add.s32 	%r531, %r142, %r530;
	bar.sync 	0;
	st.shared.u32 	[%r124], %r1002;
	st.shared.u32 	[%r124+4], %r514;
	st.shared.u32 	[%r124+8], %r515;
	st.shared.u32 	[%r124+12], %r516;
	st.shared.u32 	[%r124+16], %r517;
	st.shared.u32 	[%r124+20], %r518;
	st.shared.u32 	[%r124+24], %r519;
	st.shared.u32 	[%r124+28], %r520;
	st.shared.u32 	[%r124+32], %r521;
	st.shared.u32 	[%r124+36], %r522;
	st.shared.u32 	[%r124+40], %r523;
	st.shared.u32 	[%r124+44], %r524;
	st.shared.u32 	[%r124+48], %r525;
	st.shared.u32 	[%r124+52], %r526;
	st.shared.u32 	[%r124+56], %r527;
	st.shared.u32 	[%r124+60], %r528;
	st.shared.u32 	[%r124+64], %r529;
	st.shared.u32 	[%r124+68], %r530;
	st.shared.u32 	[%r124+72], %r531;
	bar.warp.sync 	-1;
	ld.shared.u32 	%r185, [%r123];
	ld.shared.u32 	%r186, [%r123+128];
	ld.shared.u32 	%r187, [%r123+256];
	ld.shared.u32 	%r188, [%r123+384];
	ld.shared.u32 	%r189, [%r123+512];
	ld.shared.u32 	%r190, [%r123+640];
	ld.shared.u32 	%r191, [%r123+768];
	ld.shared.u32 	%r192, [%r123+896];
	ld.shared.u32 	%r193, [%r123+1024];
	ld.shared.u32 	%r194, [%r123+1152];
	ld.shared.u32 	%r195, [%r123+1280];
	ld.shared.u32 	%r196, [%r123+1408];
	ld.shared.u32 	%r197, [%r123+1536];
	ld.shared.u32 	%r198, [%r123+1664];
	ld.shared.u32 	%r199, [%r123+1792];
	ld.shared.u32 	%r200, [%r123+1920];
	ld.shared.u32 	%r201, [%r123+2048];
	ld.shared.u32 	%r202, [%r123+2176];
	ld.shared.u32 	%r203, [%r123+2304];
	setp.ne.s32 	%p80, %r76, 0;
	@%p80 bra 	$L__BB17_93;
	st.volatile.shared.u32 	[_ZZN3cub18CUB_300001_SM_10006detail4scan16DeviceScanKernelINS2_10policy_hubIiiimN4cuda3std3__44plusIvEEE10Policy1000EN6thrust24THRUST_300001_SM_1000_NS6detail15normal_iteratorINSD_10device_ptrIiEEEESI_NS0_13ScanTileStateIiLb1EEES9_NS1_10InputValueIiPiEEmiLb0EiEEvT0_T1_T2_iT3_T4_T5_E12temp_storage+31616], %r75;
$L__BB17_93:
	bar.sync 	0;
	ld.volatile.shared.u32 	%r204, [_ZZN3cub18CUB_300001_SM_10006detail4scan16DeviceScanKernelINS2_10policy_hubIiiimN4cuda3std3__44plusIvEEE10Policy1000EN6thrust24THRUST_300001_SM_1000_NS6detail15normal_iteratorINSD_10device_ptrIiEEEESI_NS0_13ScanTileStateIiLb1EEES9_NS1_10InputValueIiPiEEmiLb0EiEEvT0_T1_T2_iT3_T4_T5_E12temp_storage+31616];
	cvt.u64.u32 	%rd39, %r78;
	add.s64 	%rd40, %rd5, %rd39;
	setp.ge.s32 	%p81, %r78, %r204;
	shl.b64 	%rd41, %rd40, 2;
	add.s64 	%rd15, %rd4, %rd41;
	@%p81 bra 	$L__BB17_95;
	st.global.u32 	[%rd15], %r185;
$L__BB17_95:
	mov.u32 	%r532, %tid.x;
	and.b32  	%r533, %r532, 992;
	mul.lo.s32 	%r534, %r533, 19;
	and.b32  	%r535, %r532, 31;
	or.b32  	%r536, %r534, %r535;
	add.s32 	%r537, %r536, 32;
	setp.ge.s32 	%p82, %r537, %r204;
	@%p82 bra 	$L__BB17_97;
	st.global.u32 	[%rd15+128], %r186;
$L__BB17_97:
	add.s32 	%r543, %r536, 64;
	setp.ge.s32 	%p83, %r543, %r204;
	@%p83 bra 	$L__BB17_99;
	st.global.u32 	[%rd15+256], %r187;
$L__BB17_99:
	add.s32 	%r549, %r536, 96;
	setp.ge.s32 	%p84, %r549, %r204;
	@%p84 bra 	$L__BB17_101;
	st.global.u32 	[%rd15+384], %r188;
$L__BB17_101:
	add.s32 	%r555, %r536, 128;
	setp.ge.s32 	%p85, %r555, %r204;
	@%p85 bra 	$L__BB17_103;
	st.global.u32 	[%rd15+512], %r189;
$L__BB17_103:
	add.s32 	%r561, %r536, 160;
	setp.ge.s32 	%p86, %r561, %r204;
	@%p86 bra 	$L__BB17_105;
	st.global.u32 	[%rd15+640], %r190;
$L__BB17_105:
	add.s32 	%r567, %r536, 192;
	setp.ge.s32 	%p87, %r567, %r204;
	@%p87 bra 	$L__BB17_107;
	st.global.u32 	[%rd15+768], %r191;
$L__BB17_107:
	add.s32 	%r573, %r536, 224;
	setp.ge.s32 	%p88, %r573, %r204;
	@%p88 bra 	$L__BB17_109;
	st.global.u32 	[%rd15+896], %r192;
$L__BB17_109:
	setp.ge.s32 	%p89, %r95, %r204;
	@%p89 bra 	$L__BB17_111;
	st.global.u32 	[%rd15+1024], %r193;
$L__BB17_111:
	setp.ge.s32 	%p90, %r98, %r204;
	@%p90 bra 	$L__BB17_113;
	st.global.u32 	[%rd15+1152], %r194;
$L__BB17_113:
	add.s32 	%r579, %r536, 320;
	setp.ge.s32 	%p91, %r579, %r204;
	@%p91 bra 	$L__BB17_115;
	st.global.u32 	[%rd15+1280], %r195;
$L__BB17_115:
	add.s32 	%r585, %r536, 352;
	setp.ge.s32 	%p92, %r585, %r204;
	@%p92 bra 	$L__BB17_117;
	st.global.u32 	[%rd15+1408], %r196;
$L__BB17_117:
	add.s32 	%r591, %r536, 384;
	setp.ge.s32 	%p93, %r591, %r204;
	@%p93 bra 	$L__BB17_119;
	st.global.u32 	[%rd15+1536], %r197;
$L__BB17_119:
	add.s32 	%r597, %r536, 416;
	setp.ge.s32 	%p94, %r597, %r204;
	@%p94 bra 	$L__BB17_121;
	st.global.u32 	[%rd15+1664], %r198;
$L__BB17_121:
	add.s32 	%r603, %r536, 448;
	setp.ge.s32 	%p95, %r603, %r204;
	@%p95 bra 	$L__BB17_123;
	st.global.u32 	[%rd15+1792], %r199;
$L__BB17_123:
	add.s32 	%r609, %r536, 480;
	setp.ge.s32 	%p96, %r609, %r204;
	@%p96 bra 	$L__BB17_125;
	st.global.u32 	[%rd15+1920], %r200;
$L__BB17_125:
	add.s32 	%r615, %r536, 512;
	setp.ge.s32 	%p97, %r615, %r204;
	@%p97 bra 	$L__BB17_127;
	st.global.u32 	[%rd15+2048], %r201;
$L__BB17_127:
	setp.ge.s32 	%p98, %r115, %r204;
	@%p98 bra 	$L__BB17_129;
	st.global.u32 	[%rd15+2176], %r202;
$L__BB17_129:
	setp.ge.s32 	%p99, %r118, %r204;
	@%p99 bra 	$L__BB17_131;
	st.global.u32 	[%rd15+2304], %r203;
$L__BB17_131:
	ret;

}
	// .globl	_ZN3cub18CUB_300001_SM_10006detail10radix_sort31DeviceRadixSortSingleTileKernelINS1_5radix10policy_hubIiN4cuda3std3__45tupleIJiifiiEEEyE10Policy1000ELNS0_9SortOrderE0EiSA_yNS1_21identity_decomposer_tEEEvPKT1_PSF_PKT2_PSJ_T3_iiT4_
.visible .entry _ZN3cub18CUB_300001_SM_10006detail10radix_sort31DeviceRadixSortSingleTileKernelINS1_5radix10policy_hubIiN4cuda3std3__45tupleIJiifiiEEEyE10Policy1000ELNS0_9SortOrderE0EiSA_yNS1_21identity_decomposer_tEEEvPKT1_PSF_PKT2_PSJ_T3_iiT4_(
	.param .u64 .ptr .align 1 _ZN3cub18CUB_300001_SM_10006detail10radix_sort31DeviceRadixSortSingleTileKernelINS1_5radix10policy_hubIiN4cuda3std3__45tupleIJiifiiEEEyE10Policy1000ELNS0_9SortOrderE0EiSA_yNS1_21identity_decomposer_tEEEvPKT1_PSF_PKT2_PSJ_T3_iiT4__param_0,
	.param .u64 .ptr .align 1 _ZN3cub18CUB_300001_SM_10006detail10radix_sort31DeviceRadixSortSingleTileKernelINS1_5radix10policy_hubIiN4cuda3std3__45tupleIJiifiiEEEyE10Policy1000ELNS0_9SortOrderE0EiSA_yNS1_21identity_decomposer_tEEEvPKT1_PSF_PKT2_PSJ_T3_iiT4__param_1,
	.param .u64 .ptr .align 1 _ZN3cub18CUB_300001_SM_10006detail10radix_sort31DeviceRadixSortSingleTileKernelINS1_5radix10policy_hubIiN4cuda3std3__45tupleIJiifiiEEEyE10Policy1000ELNS0_9SortOrderE0EiSA_yNS1_21identity_decomposer_tEEEvPKT1_PSF_PKT2_PSJ_T3_iiT4__param_2,
	.param .u64 .ptr .align 1 _ZN3cub18CUB_300001_SM_10006detail10radix_sort31DeviceRadixSortSingleTileKernelINS1_5radix10policy_hubIiN4cuda3std3__45tupleIJiifiiEEEyE10Policy1000ELNS0_9SortOrderE0EiSA_yNS1_21identity_decomposer_tEEEvPKT1_PSF_PKT2_PSJ_T3_iiT4__param_3,
	.param .u64 _ZN3cub18CUB_300001_SM_10006detail10radix_sort31DeviceRadixSortSingleTileKernelINS1_5radix10policy_hubIiN4cuda3std3__45tupleIJiifiiEEEyE10Policy1000ELNS0_9SortOrderE0EiSA_yNS1_21identity_decomposer_tEEEvPKT1_PSF_PKT2_PSJ_T3_iiT4__param_4,
	.param .u32 _ZN3cub18CUB_300001_SM_10006detail10radix_sort31DeviceRadixSortSingleTileKernelINS1_5radix10policy_hubIiN4cuda3std3__45tupleIJiifiiEEEyE10Policy1000ELNS0_9SortOrderE0EiSA_yNS1_21identity_decomposer_tEEEvPKT1_PSF_PKT2_PSJ_T3_iiT4__param_5,
	.param .u32 _ZN3cub18CUB_300001_SM_10006detail10radix_sort31DeviceRadixSortSingleTileKernelINS1_5radix10policy_hubIiN4cuda3std3__45tupleIJiifiiEEEyE10Policy1000ELNS0_9SortOrderE0EiSA_yNS1_21identity_decomposer_tEEEvPKT1_PSF_PKT2_PSJ_T3_iiT4__param_6,
	.param .align 1 .b8 _ZN3cub18CUB_300001_SM_10006detail10radix_sort31DeviceRadixSortSingleTileKernelINS1_5radix10policy_hubIiN4cuda3std3__45tupleIJiifiiEEEyE10Policy1000ELNS0_9SortOrderE0EiSA_yNS1_21identity_decomposer_tEEEvPKT1_PSF_PKT2_PSJ_T3_iiT4__param_7[1]
)
.maxntid 256
.minnctapersm 1
{
	.reg .pred 	%p<25>;
	.reg .b16 	%rs<7>;
	.reg .b32 	%r<386>;
	.reg .b32 	%f<25>;
	.reg .b64 	%rd<22>;
	// demoted variable
	.shared .align 16 .b8 _ZZN3cub18CUB_300001_SM_10006detail10radix_sort31DeviceRadixSortSingleTileKernelINS1_5radix10policy_hubIiN4cuda3std3__45tupleIJiifiiEEEyE10Policy1000ELNS0_9SortOrderE0EiSA_yNS1_21identity_decomposer_tEEEvPKT1_PSF_PKT2_PSJ_T3_iiT4_E12temp_storage[33856];
	ld.param.u64 	%rd10, [_ZN3cub18CUB_300001_SM_10006detail10radix_sort31DeviceRadixSortSingleTileKernelINS1_5radix10policy_hubIiN4cuda3std3__45tupleIJiifiiEEEyE10Policy1000ELNS0_9SortOrderE0EiSA_yNS1_21identity_decomposer_tEEEvPKT1_PSF_PKT2_PSJ_T3_iiT4__param_0];
	ld.param.u64 	%rd6, [_ZN3cub18CUB_300001_SM_10006detail10radix_sort31DeviceRadixSortSingleTileKernelINS1_5radix10policy_hubIiN4cuda3std3__45tupleIJiifiiEEEyE10Policy1000ELNS0_9SortOrderE0EiSA_yNS1_21identity_decomposer_tEEEvPKT1_PSF_PKT2_PSJ_T3_iiT4__param_1];
	ld.param.u64 	%rd7, [_ZN3cub18CUB_300001_SM_10006detail10radix_sort31DeviceRadixSortSingleTileKernelINS1_5radix10policy_hubIiN4cuda3std3__45tupleIJiifiiEEEyE10Policy1000ELNS0_9SortOrderE0EiSA_yNS1_21identity_decomposer_tEEEvPKT1_PSF_PKT2_PSJ_T3_iiT4__param_2];
	ld.param.u64 	%rd8, [_ZN3cub18CUB_300001_SM_10006detail10radix_sort31DeviceRadixSortSingleTileKernelINS1_5radix10policy_hubIiN4cuda3std3__45tupleIJiifiiEEEyE10Policy1000ELNS0_9SortOrderE0EiSA_yNS1_21identity_decomposer_tEEEvPKT1_PSF_PKT2_PSJ_T3_iiT4__param_3];
	ld.param.u64 	%rd9, [_ZN3cub18CUB_300001_SM_10006detail10radix_sort31DeviceRadixSortSingleTileKernelINS1_5radix10policy_hubIiN4cuda3std3__45tupleIJiifiiEEEyE10Policy1000ELNS0_9SortOrderE0EiSA_yNS1_21identity_decomposer_tEEEvPKT1_PSF_PKT2_PSJ_T3_iiT4__param_4];
	ld.param.u32 	%r138, [_ZN3cub18CUB_300001_SM_10006detail10radix_sort31DeviceRadixSortSingleTileKernelINS1_5radix10policy_hubIiN4cuda3std3__45tupleIJiifiiEEEyE10Policy1000ELNS0_9SortOrderE0EiSA_yNS1_21identity_decomposer_tEEEvPKT1_PSF_PKT2_PSJ_T3_iiT4__param_5];
	ld.param.u32 	%r139, [_ZN3cub18CUB_300001_SM_10006detail10radix_sort31DeviceRadixSortSingleTileKernelINS1_5radix10policy_hubIiN4cuda3std3__45tupleIJiifiiEEEyE10Policy1000ELNS0_9SortOrderE0EiSA_yNS1_21identity_decomposer_tEEEvPKT1_PSF_PKT2_PSJ_T3_iiT4__param_6];
	cvta.to.global.u64 	%rd11, %rd10;
	cvt.u32.u64 	%r1, %rd9;
	mov.u32 	%r2, %tid.x;
	mul.lo.s32 	%r3, %r2, 3;
	setp.ge.s32 	%p1, %r3, %r1;
	mul.wide.u32 	%rd12, %r3, 4;
	add.s64 	%rd1, %rd11, %rd12;
	mov.b32 	%r371, -1;
	@%p1 bra 	$L__BB18_2;
	ld.global.u32 	%r141, [%rd1];
	xor.b32  	%r371, %r141, -2147483648;
$L__BB18_2:
	add.s32 	%r6, %r3, 1;
	setp.ge.s32 	%p2, %r6, %r1;
	mov.b32 	%r370, -1;
	@%p2 bra 	$L__BB18_4;
	ld.global.u32 	%r143, [%rd1+4];
	xor.b32  	%r370, %r143, -2147483648;
$L__BB18_4:
	add.s32 	%r9, %r3, 2;
	setp.ge.s32 	%p3, %r9, %r1;
	mov.b32 	%r369, -1;
	@%p3 bra 	$L__BB18_6;
	ld.global.u32 	%r145, [%rd1+8];
	xor.b32  	%r369, %r145, -2147483648;
$L__BB18_6:
	bar.sync 	0;
	mov.b64 	{%r147, %r148}, %rd9;
	shfl.sync.idx.b32	%r12|%p4, %r147, 0, 31, -1;
	shfl.sync.idx.b32	%r149|%p5, %r148, 0, 31, -1;
	mov.b64 	%rd2, {%r12, %r149};
	setp.ge.s32 	%p6, %r3, %r12;
	cvta.to.global.u64 	%rd13, %rd7;
	mul.wide.u32 	%rd14, %r3, 20;
	add.s64 	%rd3, %rd13, %rd14;
	mov.f32 	%f24, 0f00000000;
	mov.b32 	%r380, 0;
	mov.u32 	%r381, %r380;
	mov.u32 	%r382, %r380;
	mov.u32 	%r383, %r380;
	@%p6 bra 	$L__BB18_8;
	ld.global.u32 	%r383, [%rd3];
	ld.global.u32 	%r382, [%rd3+4];
	ld.global.f32 	%f24, [%rd3+8];
	ld.global.u32 	%r381, [%rd3+12];
	ld.global.u32 	%r380, [%rd3+16];
$L__BB18_8:
	setp.ge.s32 	%p7, %r6, %r12;
	mov.f32 	%f23, 0f00000000;
	mov.b32 	%r376, 0;
	mov.u32 	%r377, %r376;
	mov.u32 	%r378, %r376;
	mov.u32 	%r379, %r376;
	@%p7 bra 	$L__BB18_10;
	ld.global.u32 	%r379, [%rd3+20];
	ld.global.u32 	%r378, [%rd3+24];
	ld.global.f32 	%f23, [%rd3+28];
	ld.global.u32 	%r377, [%rd3+32];
	ld.global.u32 	%r376, [%rd3+36];
$L__BB18_10:
	setp.ge.s32 	%p8, %r9, %r12;
	mov.f32 	%f22, 0f00000000;
	mov.b32 	%r372, 0;
	mov.u32 	%r373, %r372;
	mov.u32 	%r374, %r372;
	mov.u32 	%r375, %r372;
	@%p8 bra 	$L__BB18_12;
	ld.global.u32 	%r375, [%rd3+40];
	ld.global.u32 	%r374, [%rd3+44];
	ld.global.f32 	%f22, [%rd3+48];
	ld.global.u32 	%r373, [%rd3+52];
	ld.global.u32 	%r372, [%rd3+56];
$L__BB18_12:
	bar.sync 	0;
	shr.u32 	%r37, %r2, 5;
	shl.b32 	%r153, %r2, 2;
	mov.u32 	%r154, _ZZN3cub18CUB_300001_SM_10006detail10radix_sort31DeviceRadixSortSingleTileKernelINS1_5radix10policy_hubIiN4cuda3std3__45tupleIJiifiiEEEyE10Policy1000ELNS0_9SortOrderE0EiSA_yNS1_21identity_decomposer_tEEEvPKT1_PSF_PKT2_PSJ_T3_iiT4_E12temp_storage;
	add.s32 	%r38, %r154, %r153;
	shl.b32 	%r155, %r2, 7;
	add.s32 	%r39, %r38, %r155;
	shl.b32 	%r156, %r37, 2;
	add.s32 	%r157, %r154, %r156;
	add.s32 	%r40, %r157, 33792;
	mad.lo.s32 	%r41, %r2, -120, %r39;
	mad.lo.s32 	%r42, %r2, 48, %r41;
	add.s32 	%r368, %r138, 6;
	sub.s32 	%r367, %r139, %r138;
$L__BB18_13:
	add.s32 	%r169, %r368, -6;
	min.s32 	%r160, %r367, 6;
	mov.b32 	%r198, 0;
	st.shared.u32 	[%r38], %r198;
	st.shared.u32 	[%r38+1024], %r198;
	st.shared.u32 	[%r38+2048], %r198;
	st.shared.u32 	[%r38+3072], %r198;
	st.shared.u32 	[%r38+4096], %r198;
	st.shared.u32 	[%r38+5120], %r198;
	st.shared.u32 	[%r38+6144], %r198;
	st.shared.u32 	[%r38+7168], %r198;
	st.shared.u32 	[%r38+8192], %r198;
	st.shared.u32 	[%r38+9216], %r198;
	st.shared.u32 	[%r38+10240], %r198;
	st.shared.u32 	[%r38+11264], %r198;
	st.shared.u32 	[%r38+12288], %r198;
	st.shared.u32 	[%r38+13312], %r198;
	st.shared.u32 	[%r38+14336], %r198;
	st.shared.u32 	[%r38+15360], %r198;
	st.shared.u32 	[%r38+16384], %r198;
	st.shared.u32 	[%r38+17408], %r198;
	st.shared.u32 	[%r38+18432], %r198;
	st.shared.u32 	[%r38+19456], %r198;
	st.shared.u32 	[%r38+20480], %r198;
	st.shared.u32 	[%r38+21504], %r198;
	st.shared.u32 	[%r38+22528], %r198;
	st.shared.u32 	[%r38+23552], %r198;
	st.shared.u32 	[%r38+24576], %r198;
	st.shared.u32 	[%r38+25600], %r198;
	st.shared.u32 	[%r38+26624], %r198;
	st.shared.u32 	[%r38+27648], %r198;
	st.shared.u32 	[%r38+28672], %r198;
	st.shared.u32 	[%r38+29696], %r198;
	st.shared.u32 	[%r38+30720], %r198;
	st.shared.u32 	[%r38+31744], %r198;
	st.shared.u32 	[%r38+32768], %r198;
	// begin inline asm
	bmsk.clamp.b32 %r158, %r198, %r160;
	// end inline asm
	// begin inline asm
	shr.b32 %r161, %r371, %r169;
	// end inline asm
	and.b32  	%r201, %r158, %r161;
	shl.b32 	%r202, %r201, 10;
	and.b32  	%r203, %r202, 31744;
	add.s32 	%r204, %r38, %r203;
	shr.u32 	%r205, %r201, 4;
	and.b32  	%r206, %r205, 268435454;
	add.s32 	%r63, %r204, %r206;
	ld.shared.u16 	%rs1, [%r63];
	add.s16 	%rs4, %rs1, 1;
	st.shared.u16 	[%r63], %rs4;
	// begin inline asm
	shr.b32 %r164, %r370, %r169;
	// end inline asm
	and.b32  	%r207, %r158, %r164;
	shl.b32 	%r208, %r207, 10;
	and.b32  	%r209, %r208, 31744;
	add.s32 	%r210, %r38, %r209;
	shr.u32 	%r211, %r207, 4;
	and.b32  	%r212, %r211, 268435454;
	add.s32 	%r64, %r210, %r212;
	ld.shared.u16 	%rs2, [%r64];
	add.s16 	%rs5, %rs2, 1;
	st.shared.u16 	[%r64], %rs5;
	// begin inline asm
	shr.b32 %r167, %r369, %r169;
	// end inline asm
	and.b32  	%r213, %r158, %r167;
	shl.b32 	%r214, %r213, 10;
	and.b32  	%r215, %r214, 31744;
	add.s32 	%r216, %r38, %r215;
	shr.u32 	%r217, %r213, 4;
	and.b32  	%r218, %r217, 268435454;
	add.s32 	%r65, %r216, %r218;
	ld.shared.u16 	%rs3, [%r65];
	add.s16 	%rs6, %rs3, 1;
	st.shared.u16 	[%r65], %rs6;
	bar.sync 	0;
	ld.shared.u32 	%r66, [%r39];
	ld.shared.u32 	%r219, [%r39+4];
	ld.shared.u32 	%r220, [%r39+8];
	ld.shared.u32 	%r221, [%r39+12];
	ld.shared.u32 	%r222, [%r39+16];
	ld.shared.u32 	%r223, [%r39+20];
	ld.shared.u32 	%r224, [%r39+24];
	ld.shared.u32 	%r225, [%r39+28];
	ld.shared.u32 	%r226, [%r39+32];
	ld.shared.u32 	%r227, [%r39+36];
	ld.shared.u32 	%r228, [%r39+40];
	ld.shared.u32 	%r229, [%r39+44];
	ld.shared.u32 	%r230, [%r39+48];
	ld.shared.u32 	%r231, [%r39+52];
	ld.shared.u32 	%r232, [%r39+56];
	ld.shared.u32 	%r233, [%r39+60];
	ld.shared.u32 	%r234, [%r39+64];
	ld.shared.u32 	%r235, [%r39+68];
	ld.shared.u32 	%r236, [%r39+72];
	ld.shared.u32 	%r237, [%r39+76];
	ld.shared.u32 	%r238, [%r39+80];
	ld.shared.u32 	%r239, [%r39+84];
	ld.shared.u32 	%r240, [%r39+88];
	ld.shared.u32 	%r241, [%r39+92];
	ld.shared.u32 	%r242, [%r39+96];
	ld.shared.u32 	%r243, [%r39+100];
	ld.shared.u32 	%r244, [%r39+104];
	ld.shared.u32 	%r245, [%r39+108];
	ld.shared.u32 	%r246, [%r39+112];
	ld.shared.u32 	%r247, [%r39+116];
	ld.shared.u32 	%r248, [%r39+120];
	ld.shared.u32 	%r249, [%r39+124];
	ld.shared.u32 	%r250, [%r39+128];
	add.s32 	%r67, %r219, %r66;
	add.s32 	%r68, %r220, %r67;
	add.s32 	%r69, %r221, %r68;
	add.s32 	%r70, %r222, %r69;
	add.s32 	%r71, %r223, %r70;
	add.s32 	%r72, %r224, %r71;
	add.s32 	%r73, %r225, %r72;
	add.s32 	%r74, %r226, %r73;
	add.s32 	%r75, %r227, %r74;
	add.s32 	%r76, %r228, %r75;
	add.s32 	%r77, %r229, %r76;
	add.s32 	%r78, %r230, %r77;
	add.s32 	%r79, %r231, %r78;
	add.s32 	%r80, %r232, %r79;
	add.s32 	%r81, %r233, %r80;
	add.s32 	%r82, %r234, %r81;
	add.s32 	%r83, %r235, %r82;
	add.s32 	%r84, %r236, %r83;
	add.s32 	%r85, %r237, %r84;
	add.s32 	%r86, %r238, %r85;
	add.s32 	%r87, %r239, %r86;
	add.s32 	%r88, %r240, %r87;
	add.s32 	%r89, %r241, %r88;
	add.s32 	%r90, %r242, %r89;
	add.s32 	%r91, %r243, %r90;
	add.s32 	%r92, %r244, %r91;
	add.s32 	%r93, %r245, %r92;
	add.s32 	%r94, %r246, %r93;
	add.s32 	%r95, %r247, %r94;
	add.s32 	%r96, %r248, %r95;
	add.s32 	%r97, %r249, %r96;
	add.s32 	%r175, %r250, %r97;
	// begin inline asm
	mov.u32 %r170, %laneid;
	// end inline asm
	mov.b32 	%r173, 1;
	mov.b32 	%r200, -1;
	// begin inline asm
	{  .reg .u32 r0;  .reg .pred p;  shfl.sync.up.b32 r0|p, %r175, %r173, %r198, %r200;  @p add.u32 r0, r0, %r175;  mov.u32 %r171, r0;}
	// end inline asm
	mov.b32 	%r179, 2;
	// begin inline asm
	{  .reg .u32 r0;  .reg .pred p;  shfl.sync.up.b32 r0|p, %r171, %r179, %r198, %r200;  @p add.u32 r0, r0, %r171;  mov.u32 %r177, r0;}
	// end inline asm
	mov.b32 	%r185, 4;
	// begin inline asm
	{  .reg .u32 r0;  .reg .pred p;  shfl.sync.up.b32 r0|p, %r177, %r185, %r198, %r200;  @p add.u32 r0, r0, %r177;  mov.u32 %r183, r0;}
	// end inline asm
	mov.b32 	%r191, 8;
	// begin inline asm
	{  .reg .u32 r0;  .reg .pred p;  shfl.sync.up.b32 r0|p, %r183, %r191, %r198, %r200;  @p add.u32 r0, r0, %r183;  mov.u32 %r189, r0;}
	// end inline asm
	mov.b32 	%r197, 16;
	// begin inline asm
	{  .reg .u32 r0;  .reg .pred p;  shfl.sync.up.b32 r0|p, %r189, %r197, %r198, %r200;  @p add.u32 r0, r0, %r189;  mov.u32 %r195, r0;}
	// end inline asm
	setp.ne.s32 	%p9, %r170, 31;
	@%p9 bra 	$L__BB18_15;
	st.shared.u32 	[%r40], %r195;
$L__BB18_15:
	sub.s32 	%r251, %r195, %r175;
	setp.gt.u32 	%p10, %r2, 31;
	setp.eq.s32 	%p11, %r37, 7;
	setp.eq.s32 	%p12, %r37, 6;
	setp.eq.s32 	%p13, %r37, 5;
	setp.eq.s32 	%p14, %r37, 4;
	setp.eq.s32 	%p15, %r37, 3;
	setp.eq.s32 	%p16, %r37, 2;
	setp.eq.s32 	%p17, %r37, 1;
	bar.sync 	0;
	ld.shared.v4.u32 	{%r252, %r253, %r254, %r255}, [_ZZN3cub18CUB_300001_SM_10006detail10radix_sort31DeviceRadixSortSingleTileKernelINS1_5radix10policy_hubIiN4cuda3std3__45tupleIJiifiiEEEyE10Policy1000ELNS0_9SortOrderE0EiSA_yNS1_21identity_decomposer_tEEEvPKT1_PSF_PKT2_PSJ_T3_iiT4_E12temp_storage+33792];
	selp.b32 	%r256, %r252, %r384, %p17;
	add.s32 	%r257, %r253, %r252;
	selp.b32 	%r258, %r257, %r256, %p16;
	add.s32 	%r259, %r257, %r254;
	selp.b32 	%r260, %r259, %r258, %p15;
	add.s32 	%r261, %r259, %r255;
	selp.b32 	%r262, %r261, %r260, %p14;
	ld.shared.v4.u32 	{%r263, %r264, %r265, %r266}, [_ZZN3cub18CUB_300001_SM_10006detail10radix_sort31DeviceRadixSortSingleTileKernelINS1_5radix10policy_hubIiN4cuda3std3__45tupleIJiifiiEEEyE10Policy1000ELNS0_9SortOrderE0EiSA_yNS1_21identity_decomposer_tEEEvPKT1_PSF_PKT2_PSJ_T3_iiT4_E12temp_storage+33808];
	add.s32 	%r267, %r261, %r263;
	selp.b32 	%r268, %r267, %r262, %p13;
	add.s32 	%r269, %r267, %r264;
	selp.b32 	%r270, %r269, %r268, %p12;
	add.s32 	%r271, %r269, %r265;
	selp.b32 	%r384, %r271, %r270, %p11;
	add.s32 	%r102, %r271, %r266;
	setp.ne.s32 	%p18, %r170, 0;
	selp.b32 	%r272, %r251, 0, %p18;
	add.s32 	%r273, %r384, %r272;
	or.pred  	%p19, %p10, %p18;
	selp.b32 	%r385, %r273, %r251, %p10;
	@%p19 bra 	$L__BB18_17;
	shl.b32 	%r385, %r102, 16;
	st.shared.u32 	[_ZZN3cub18CUB_300001_SM_10006detail10radix_sort31DeviceRadixSortSingleTileKernelINS1_5radix10policy_hubIiN4cuda3std3__45tupleIJiifiiEEEyE10Policy1000ELNS0_9SortOrderE0EiSA_yNS1_21identity_decomposer_tEEEvPKT1_PSF_PKT2_PSJ_T3_iiT4_E12temp_storage+33832], %r385;
$L__BB18_17:
	setp.eq.s32 	%p20, %r2, 0;
	bar.sync 	0;
	ld.shared.u32 	%r274, [_ZZN3cub18CUB_300001_SM_10006detail10radix_sort31DeviceRadixSortSingleTileKernelINS1_5radix10policy_hubIiN4cuda3std3__45tupleIJiifiiEEEyE10Policy1000ELNS0_9SortOrderE0EiSA_yNS1_21identity_decomposer_tEEEvPKT1_PSF_PKT2_PSJ_T3_iiT4_E12temp_storage+33832];
	selp.b32 	%r275, 0, %r274, %p20;
	add.s32 	%r276, %r385, %r275;
	add.s32 	%r277, %r66, %r276;
	add.s32 	%r278, %r67, %r276;
	add.s32 	%r279, %r68, %r276;
	add.s32 	%r280, %r69, %r276;
	add.s32 	%r281, %r70, %r276;
	add.s32 	%r282, %r71, %r276;
	add.s32 	%r283, %r72, %r276;
	add.s32 	%r284, %r73, %r276;
	add.s32 	%r285, %r74, %r276;
	add.s32 	%r286, %r75, %r276;
	add.s32 	%r287, %r76, %r276;
	add.s32 	%r288, %r77, %r276;
	add.s32 	%r289, %r78, %r276;
	add.s32 	%r290, %r79, %r276;
	add.s32 	%r291, %r80, %r276;
	add.s32 	%r292, %r81, %r276;
	add.s32 	%r293, %r82, %r276;
	add.s32 	%r294, %r83, %r276;
	add.s32 	%r295, %r84, %r276;
	add.s32 	%r296, %r85, %r276;
	add.s32 	%r297, %r86, %r276;
	add.s32 	%r298, %r87, %r276;
	add.s32 	%r299, %r88, %r276;
	add.s32 	%r300, %r89, %r276;
	add.s32 	%r301, %r90, %r276;
	add.s32 	%r302, %r91, %r276;
	add.s32 	%r303, %r92, %r276;
	add.s32 	%r304, %r93, %r276;
	add.s32 	%r305, %r94, %r276;
	add.s32 	%r306, %r95, %r276;
	add.s32 	%r307, %r96, %r276;
	add.s32 	%r308, %r97, %r276;
	st.shared.u32 	[%r39], %r276;
	st.shared.u32 	[%r39+4], %r277;
	st.shared.u32 	[%r39+8], %r278;
	st.shared.u32 	[%r39+12], %r279;
	st.shared.u32 	[%r39+16], %r280;
	st.shared.u32 	[%r39+20], %r281;
	st.shared.u32 	[%r39+24], %r282;
	st.shared.u32 	[%r39+28], %r283;
	st.shared.u32 	[%r39+32], %r284;
	st.shared.u32 	[%r39+36], %r285;
	st.shared.u32 	[%r39+40], %r286;
	st.shared.u32 	[%r39+44], %r287;
	st.shared.u32 	[%r39+48], %r288;
	st.shared.u32 	[%r39+52], %r289;
	st.shared.u32 	[%r39+56], %r290;
	st.shared.u32 	[%r39+60], %r291;
	st.shared.u32 	[%r39+64], %r292;
	st.shared.u32 	[%r39+68], %r293;
	st.shared.u32 	[%r39+72], %r294;
	st.shared.u32 	[%r39+76], %r295;
	st.shared.u32 	[%r39+80], %r296;
	st.shared.u32 	[%r39+84], %r297;
	st.shared.u32 	[%r39+88], %r298;
	st.shared.u32 	[%r39+92], %r299;
	st.shared.u32 	[%r39+96], %r300;
	st.shared.u32 	[%r39+100], %r301;
	st.shared.u32 	[%r39+104], %r302;
	st.shared.u32 	[%r39+108], %r303;
	st.shared.u32 	[%r39+112], %r304;
	st.shared.u32 	[%r39+116], %r305;
	st.shared.u32 	[%r39+120], %r306;
	st.shared.u32 	[%r39+124], %r307;
	st.shared.u32 	[%r39+128], %r308;
	bar.sync 	0;
	cvt.u32.u16 	%r309, %rs1;
	ld.shared.u16 	%r310, [%r63];
	add.s32 	%r106, %r310, %r309;
	cvt.u32.u16 	%r311, %rs2;
	ld.shared.u16 	%r312, [%r64];
	add.s32 	%r107, %r312, %r311;
	cvt.u32.u16 	%r313, %rs3;
	ld.shared.u16 	%r314, [%r65];
	add.s32 	%r108, %r314, %r313;
	bar.sync 	0;
	setp.lt.s32 	%p21, %r368, %r139;
	@%p21 bra 	$L__BB18_25;
	cvt.u64.u32 	%rd15, %r2;
	shl.b32 	%r315, %r106, 2;
	mov.u32 	%r316, _ZZN3cub18CUB_300001_SM_10006detail10radix_sort31DeviceRadixSortSingleTileKernelINS1_5radix10policy_hubIiN4cuda3std3__45tupleIJiifiiEEEyE10Policy1000ELNS0_9SortOrderE0EiSA_yNS1_21identity_decomposer_tEEEvPKT1_PSF_PKT2_PSJ_T3_iiT4_E12temp_storage;
	add.s32 	%r317, %r316, %r315;
	st.shared.u32 	[%r317], %r371;
	shl.b32 	%r318, %r107, 2;
	add.s32 	%r319, %r316, %r318;
	st.shared.u32 	[%r319], %r370;
	shl.b32 	%r320, %r108, 2;
	add.s32 	%r321, %r316, %r320;
	st.shared.u32 	[%r321], %r369;
	bar.sync 	0;
	mad.lo.s32 	%r322, %r2, -56, %r42;
	ld.shared.u32 	%r109, [%r322];
	ld.shared.u32 	%r110, [%r322+1024];
	ld.shared.u32 	%r111, [%r322+2048];
	bar.sync 	0;
	shl.b32 	%r323, %r106, 4;
	add.s32 	%r324, %r317, %r323;
	st.shared.u32 	[%r324], %r383;
	st.shared.u32 	[%r324+4], %r382;
	st.shared.f32 	[%r324+8], %f24;
	st.shared.u32 	[%r324+12], %r381;
	st.shared.u32 	[%r324+16], %r380;
	shl.b32 	%r325, %r107, 4;
	add.s32 	%r326, %r319, %r325;
	st.shared.u32 	[%r326], %r379;
	st.shared.u32 	[%r326+4], %r378;
	st.shared.f32 	[%r326+8], %f23;
	st.shared.u32 	[%r326+12], %r377;
	st.shared.u32 	[%r326+16], %r376;
	shl.b32 	%r327, %r108, 4;
	add.s32 	%r328, %r321, %r327;
	st.shared.u32 	[%r328], %r375;
	st.shared.u32 	[%r328+4], %r374;
	st.shared.f32 	[%r328+8], %f22;
	st.shared.u32 	[%r328+12], %r373;
	st.shared.u32 	[%r328+16], %r372;
	bar.sync 	0;
	shl.b32 	%r329, %r2, 4;
	add.s32 	%r112, %r322, %r329;
	ld.shared.u32 	%r113, [%r112+5120];
	ld.shared.u32 	%r114, [%r112+5124];
	ld.shared.f32 	%f10, [%r112+5128];
	ld.shared.u32 	%r115, [%r112+5132];
	ld.shared.u32 	%r116, [%r112+5136];
	ld.shared.u32 	%r117, [%r112+10240];
	ld.shared.u32 	%r118, [%r112+10244];
	ld.shared.f32 	%f11, [%r112+10248];
	ld.shared.u32 	%r119, [%r112+10252];
	ld.shared.u32 	%r120, [%r112+10256];
	setp.gt.u64 	%p22, %rd2, %rd15;
	cvta.to.global.u64 	%rd16, %rd6;
	mul.wide.u32 	%rd17, %r2, 4;
	add.s64 	%rd4, %rd16, %rd17;
	cvta.to.global.u64 	%rd18, %rd8;
	mul.wide.u32 	%rd19, %r2, 20;
	add.s64 	%rd5, %rd18, %rd19;
	@%p22 bra 	$L__BB18_19;
	bra.uni 	$L__BB18_20;
$L__BB18_19:
	xor.b32  	%r330, %r109, -2147483648;
	ld.shared.u32 	%r331, [%r112+16];
	ld.shared.u32 	%r332, [%r112+12];
	ld.shared.f32 	%f18, [%r112+8];
	ld.shared.u32 	%r333, [%r112+4];
	ld.shared.u32 	%r334, [%r112];
	st.global.u32 	[%rd4], %r330;
	st.global.u32 	[%rd5], %r334;
	st.global.u32 	[%rd5+4], %r333;
	st.global.f32 	[%rd5+8], %f18;
	st.global.u32 	[%rd5+12], %r332;
	st.global.u32 	[%rd5+16], %r331;
$L__BB18_20:
	add.s32 	%r335, %r2, 256;
	cvt.u64.u32 	%rd20, %r335;
	setp.le.u64 	%p23, %rd2, %rd20;
	@%p23 bra 	$L__BB18_22;
	xor.b32  	%r336, %r110, -2147483648;
	st.global.u32 	[%rd4+1024], %r336;
	st.global.u32 	[%rd5+5120], %r113;
	st.global.u32 	[%rd5+5124], %r114;
	st.global.f32 	[%rd5+5128], %f10;
	st.global.u32 	[%rd5+5132], %r115;
	st.global.u32 	[%rd5+5136], %r116;
$L__BB18_22:
	add.s32 	%r337, %r2, 512;
	cvt.u64.u32 	%rd21, %r337;
	setp.le.u64 	%p24, %rd2, %rd21;
	@%p24 bra 	$L__BB18_24;
	xor.b32  	%r338, %r111, -2147483648;
	st.global.u32 	[%rd4+2048], %r338;
	st.global.u32 	[%rd5+10240], %r117;
	st.global.u32 	[%rd5+10244], %r118;
	st.global.f32 	[%rd5+10248], %f11;
	st.global.u32 	[%rd5+10252], %r119;
	st.global.u32 	[%rd5+10256], %r120;
$L__BB18_24:
	ret;
$L__BB18_25:
	shl.b32 	%r339, %r106, 2;
	mov.u32 	%r340, _ZZN3cub18CUB_300001_SM_10006detail10radix_sort31DeviceRadixSortSingleTileKernelINS1_5radix10policy_hubIiN4cuda3std3__45tupleIJiifiiEEEyE10Policy1000ELNS0_9SortOrderE0EiSA_yNS1_21identity_decomposer_tEEEvPKT1_PSF_PKT2_PSJ_T3_iiT4_E12temp_storage;
	add.s32 	%r341, %r340, %r339;
	st.shared.u32 	[%r341], %r371;
	shl.b32 	%r342, %r107, 2;
	add.s32 	%r343, %r340, %r342;
	st.shared.u32 	[%r343], %r370;
	shl.b32 	%r344, %r108, 2;
	add.s32 	%r345, %r340, %r344;
	st.shared.u32 	[%r345], %r369;
	bar.sync 	0;
	ld.shared.u32 	%r371, [%r41];
	ld.shared.u32 	%r370, [%r41+4];
	ld.shared.u32 	%r369, [%r41+8];
	bar.sync 	0;
	shl.b32 	%r346, %r106, 4;
	add.s32 	%r347, %r341, %r346;
	st.shared.u32 	[%r347], %r383;
	st.shared.u32 	[%r347+4], %r382;
	st.shared.f32 	[%r347+8], %f24;
	st.shared.u32 	[%r347+12], %r381;
	st.shared.u32 	[%r347+16], %r380;
	shl.b32 	%r348, %r107, 4;
	add.s32 	%r349, %r343, %r348;
	st.shared.u32 	[%r349], %r379;
	st.shared.u32 	[%r349+4], %r378;
	st.shared.f32 	[%r349+8], %f23;
	st.shared.u32 	[%r349+12], %r377;
	st.shared.u32 	[%r349+16], %r376;
	shl.b32 	%r350, %r108, 4;
	add.s32 	%r351, %r345, %r350;
	st.shared.u32 	[%r351], %r375;
	st.shared.u32 	[%r351+4], %r374;
	st.shared.f32 	[%r351+8], %f22;
	st.shared.u32 	[%r351+12], %r373;
	st.shared.u32 	[%r351+16], %r372;
	bar.sync 	0;
	ld.shared.u32 	%r383, [%r42];
	ld.shared.u32 	%r382, [%r42+4];
	ld.shared.f32 	%f24, [%r42+8];
	ld.shared.u32 	%r381, [%r42+12];
	ld.shared.u32 	%r380, [%r42+16];
	ld.shared.u32 	%r379, [%r42+20];
	ld.shared.u32 	%r378, [%r42+24];
	ld.shared.f32 	%f23, [%r42+28];
	ld.shared.u32 	%r377, [%r42+32];
	ld.shared.u32 	%r376, [%r42+36];
	ld.shared.u32 	%r375, [%r42+40];
	ld.shared.u32 	%r374, [%r42+44];
	ld.shared.f32 	%f22, [%r42+48];
	ld.shared.u32 	%r373, [%r42+52];
	ld.shared.u32 	%r372, [%r42+56];
	bar.sync 	0;
	add.s32 	%r368, %r368, 6;
	add.s32 	%r367, %r367, -6;
	bra.uni 	$L__BB18_13;

}
	// .globl	_ZN3cub18CUB_300001_SM_10006detail10radix_sort30DeviceRadixSortHistogramKernelINS1_5radix10policy_hubIiN4cuda3std3__45tupleIJiifiiEEEyE10Policy1000ELNS0_9SortOrderE0EiyNS1_21identity_decomposer_tEEEvPT2_PKT1_SF_iiT3_
.visible .entry _ZN3cub18CUB_300001_SM_10006detail10radix_sort30DeviceRadixSortHistogramKernelINS1_5radix10policy_hubIiN4cuda3std3__45tupleIJiifiiEEEyE10Policy1000ELNS0_9SortOrderE0EiyNS1_21identity_decomposer_tEEEvPT2_PKT1_SF_iiT3_(
	.param .u64 .ptr .align 1 _ZN3cub18CUB_300001_SM_10006detail10radix_sort30DeviceRadixSortHistogramKernelINS1_5radix10policy_hubIiN4cuda3std3__45tupleIJiifiiEEEyE10Policy1000ELNS0_9SortOrderE0EiyNS1_21identity_decomposer_tEEEvPT2_PKT1_SF_iiT3__param_0,
	.param .u64 .ptr .align 1 _ZN3cub18CUB_300001_SM_10006detail10radix_sort30DeviceRadixSortHistogramKernelINS1_5radix10policy_hubIiN4cuda3std3__45tupleIJiifiiEEEyE10Policy1000ELNS0_9SortOrderE0EiyNS1_21identity_decomposer_tEEEvPT2_PKT1_SF_iiT3__param_1,
	.param .u64 _ZN3cub18CUB_300001_SM_10006detail10radix_sort30DeviceRadixSortHistogramKernelINS1_5radix10policy_hubIiN4cuda3std3__45tupleIJiifiiEEEyE10Policy1000ELNS0_9SortOrderE0EiyNS1_21identity_decomposer_tEEEvPT2_PKT1_SF_iiT3__param_2,
	.param .u32 _ZN3cub18CUB_300001_SM_10006detail10radix_sort30DeviceRadixSortHistogramKernelINS1_5radix10policy_hubIiN4cuda3std3__45tupleIJiifiiEEEyE10Policy1000ELNS0_9SortOrderE0EiyNS1_21identity_decomposer_tEEEvPT2_PKT1_SF_iiT3__param_3,
	.param .u32 _ZN3cub18CUB_300001_SM_10006detail10radix_sort30DeviceRadixSortHistogramKernelINS1_5radix10policy_hubIiN4cuda3std3__45tupleIJiifiiEEEyE10Policy1000ELNS0_9SortOrderE0EiyNS1_21identity_decomposer_tEEEvPT2_PKT1_SF_iiT3__param_4,
	.param .align 1 .b8 _ZN3cub18CUB_300001_SM_10006detail10radix_sort30DeviceRadixSortHistogramKernelINS1_5radix10policy_hubIiN4cuda3std3__45tupleIJiifiiEEEyE10Policy1000ELNS0_9SortOrderE0EiyNS1_21identity_decomposer_tEEEvPT2_PKT1_SF_iiT3__param_5[1]
)
.maxntid 128
{
	.reg .pred 	%p<91>;
	.reg .b32 	%r<486>;
	.reg .b64 	%rd<137>;
	// demoted variable
	.shared .align 4 .b8 _ZZN3cub18CUB_300001_SM_10006detail10radix_sort30DeviceRadixSortHistogramKernelINS1_5radix10policy_hubIiN4cuda3std3__45tupleIJiifiiEEEyE10Policy1000ELNS0_9SortOrderE0EiyNS1_21identity_decomposer_tEEEvPT2_PKT1_SF_iiT3_E12temp_storage[4096];
	ld.param.u64 	%rd18, [_ZN3cub18CUB_300001_SM_10006detail10radix_sort30DeviceRadixSortHistogramKernelINS1_5radix10policy_hubIiN4cuda3std3__45tupleIJiifiiEEEyE10Policy1000ELNS0_9SortOrderE0EiyNS1_21identity_decomposer_tEEEvPT2_PKT1_SF_iiT3__param_0];
	ld.param.u64 	%rd19, [_ZN3cub18CUB_300001_SM_10006detail10radix_sort30DeviceRadixSortHistogramKernelINS1_5radix10policy_hubIiN4cuda3std3__45tupleIJiifiiEEEyE10Policy1000ELNS0_9SortOrderE0EiyNS1_21identity_decomposer_tEEEvPT2_PKT1_SF_iiT3__param_1];
	ld.param.u64 	%rd17, [_ZN3cub18CUB_300001_SM_10006detail10radix_sort30DeviceRadixSortHistogramKernelINS1_5radix10policy_hubIiN4cuda3std3__45tupleIJiifiiEEEyE10Policy1000ELNS0_9SortOrderE0EiyNS1_21identity_decomposer_tEEEvPT2_PKT1_SF_iiT3__param_2];
	ld.param.u32 	%r174, [_ZN3cub18CUB_300001_SM_10006detail10radix_sort30DeviceRadixSortHistogramKernelINS1_5radix10policy_hubIiN4cuda3std3__45tupleIJiifiiEEEyE10Policy1000ELNS0_9SortOrderE0EiyNS1_21identity_decomposer_tEEEvPT2_PKT1_SF_iiT3__param_3];
	ld.param.u32 	%r175, [_ZN3cub18CUB_300001_SM_10006detail10radix_sort30DeviceRadixSortHistogramKernelINS1_5radix10policy_hubIiN4cuda3std3__45tupleIJiifiiEEEyE10Policy1000ELNS0_9SortOrderE0EiyNS1_21identity_decomposer_tEEEvPT2_PKT1_SF_iiT3__param_4];
	cvta.to.global.u64 	%rd1, %rd19;
	cvta.to.global.u64 	%rd2, %rd18;
	setp.eq.s64 	%p2, %rd17, 0;
	@%p2 bra 	$L__BB19_153;
	sub.s32 	%r176, %r175, %r174;
	add.s32 	%r177, %r176, 7;
	shr.s32 	%r178, %r177, 31;
	shr.u32 	%r179, %r178, 29;
	add.s32 	%r180, %r177, %r179;
	shr.s32 	%r181, %r180, 3;
	mov.u32 	%r182, %tid.x;
	setp.gt.u32 	%p3, %r182, 255;
	setp.lt.s32 	%p4, %r177, 8;
	mov.u32 	%r183, %ctaid.x;
	shl.b32 	%r184, %r183, 11;
	cvt.u64.u32 	%rd3, %r184;
	mov.u32 	%r185, %nctaid.x;
	shl.b32 	%r186, %r185, 11;
	cvt.u64.u32 	%rd4, %r186;
	add.s32 	%r1, %r181, -1;
	and.b32  	%r2, %r181, 15;
	and.b32  	%r3, %r181, 7;
	add.s32 	%r4, %r3, -1;
	and.b32  	%r5, %r181, 3;
	or.pred  	%p1, %p3, %p4;
	shl.b32 	%r187, %r182, 2;
	mov.u32 	%r188, _ZZN3cub18CUB_300001_SM_10006detail10radix_sort30DeviceRadixSortHistogramKernelINS1_5radix10policy_hubIiN4cuda3std3__45tupleIJiifiiEEEyE10Policy1000ELNS0_9SortOrderE0EiyNS1_21identity_decomposer_tEEEvPT2_PKT1_SF_iiT3_E12temp_storage;
	add.s32 	%r6, %r188, %r187;
	and.b32  	%r7, %r181, 268435440;
	cvt.u64.u32 	%rd5, %r182;
	add.s32 	%r8, %r182, 128;
	add.s32 	%r9, %r182, 256;
	add.s32 	%r10, %r182, 384;
	add.s32 	%r11, %r182, 512;
	add.s32 	%r12, %r182, 640;
	add.s32 	%r13, %r182, 768;
	or.b32  	%r14, %r182, 1024;
	add.s32 	%r15, %r182, 1920;
	and.b32  	%r16, %r181, 268435448;
	and.b32  	%r17, %r181, 1;
	neg.s32 	%r18, %r7;
	add.s32 	%r19, %r6, 8192;
	add.s64 	%rd21, %rd17, -1;
	shr.u64 	%rd22, %rd21, 30;
	add.s64 	%rd23, %rd22, 1;
	min.u64 	%rd6, %rd23, %rd17;
	mov.b64 	%rd135, 0;
$L__BB19_2:
	@%p1 bra 	$L__BB19_30;
	setp.lt.u32 	%p5, %r1, 15;
	mov.b32 	%r439, 0;
	@%p5 bra 	$L__BB19_6;
	mov.u32 	%r436, %r19;
	mov.u32 	%r437, %r18;
$L__BB19_5:
	.pragma "nounroll";
	mov.b32 	%r190, 0;
	st.shared.u32 	[%r436+-8192], %r190;
	st.shared.u32 	[%r436+-7168], %r190;
	st.shared.u32 	[%r436+-6144], %r190;
	st.shared.u32 	[%r436+-5120], %r190;
	st.shared.u32 	[%r436+-4096], %r190;
	st.shared.u32 	[%r436+-3072], %r190;
	st.shared.u32 	[%r436+-2048], %r190;
	st.shared.u32 	[%r436+-1024], %r190;
	st.shared.u32 	[%r436], %r190;
	st.shared.u32 	[%r436+1024], %r190;
	st.shared.u32 	[%r436+2048], %r190;
	st.shared.u32 	[%r436+3072], %r190;
	st.shared.u32 	[%r436+4096], %r190;
	st.shared.u32 	[%r436+5120], %r190;
	st.shared.u32 	[%r436+6144], %r190;
	st.shared.u32 	[%r436+7168], %r190;
	add.s32 	%r437, %r437, 16;
	add.s32 	%r436, %r436, 16384;
	setp.ne.s32 	%p6, %r437, 0;
	mov.u32 	%r439, %r7;
	@%p6 bra 	$L__BB19_5;
$L__BB19_6:
	add.s32 	%r25, %r2, -1;
	setp.eq.s32 	%p7, %r2, 0;
	@%p7 bra 	$L__BB19_16;
	setp.lt.u32 	%p8, %r25, 7;
	@%p8 bra 	$L__BB19_9;
	shl.b32 	%r191, %r439, 10;
	add.s32 	%r192, %r6, %r191;
	mov.b32 	%r193, 0;
	st.shared.u32 	[%r192], %r193;
	st.shared.u32 	[%r192+1024], %r193;
	st.shared.u32 	[%r192+2048], %r193;
	st.shared.u32 	[%r192+3072], %r193;
	st.shared.u32 	[%r192+4096], %r193;
	st.shared.u32 	[%r192+5120], %r193;
	st.shared.u32 	[%r192+6144], %r193;
	st.shared.u32 	[%r192+7168], %r193;
	add.s32 	%r439, %r439, 8;
$L__BB19_9:
	setp.eq.s32 	%p9, %r3, 0;
	@%p9 bra 	$L__BB19_16;
	setp.lt.u32 	%p10, %r4, 3;
	@%p10 bra 	$L__BB19_12;
	shl.b32 	%r194, %r439, 10;
	add.s32 	%r195, %r6, %r194;
	mov.b32 	%r196, 0;
	st.shared.u32 	[%r195], %r196;
	st.shared.u32 	[%r195+1024], %r196;
	st.shared.u32 	[%r195+2048], %r196;
	st.shared.u32 	[%r195+3072], %r196;
	add.s32 	%r439, %r439, 4;
$L__BB19_12:
	setp.eq.s32 	%p11, %r5, 0;
	@%p11 bra 	$L__BB19_16;
	setp.eq.s32 	%p12, %r5, 1;
	shl.b32 	%r197, %r439, 10;
	add.s32 	%r30, %r6, %r197;
	mov.b32 	%r198, 0;
	st.shared.u32 	[%r30], %r198;
	@%p12 bra 	$L__BB19_16;
	setp.eq.s32 	%p13, %r5, 2;
	mov.b32 	%r199, 0;
	st.shared.u32 	[%r30+1024], %r199;
	@%p13 bra 	$L__BB19_16;
	mov.b32 	%r200, 0;
	st.shared.u32 	[%r30+2048], %r200;
$L__BB19_16:
	cvt.u32.u64 	%r201, %rd5;
	setp.gt.u32 	%p14, %r201, 127;
	@%p14 bra 	$L__BB19_30;
	setp.lt.u32 	%p15, %r1, 15;
	mov.b32 	%r443, 0;
	@%p15 bra 	$L__BB19_20;
	mov.b32 	%r441, 0;
$L__BB19_19:
	.pragma "nounroll";
	shl.b32 	%r204, %r441, 10;
	add.s32 	%r205, %r6, %r204;
	mov.b32 	%r206, 0;
	st.shared.u32 	[%r205+512], %r206;
	st.shared.u32 	[%r205+1536], %r206;
	st.shared.u32 	[%r205+2560], %r206;
	st.shared.u32 	[%r205+3584], %r206;
	st.shared.u32 	[%r205+4608], %r206;
	st.shared.u32 	[%r205+5632], %r206;
	st.shared.u32 	[%r205+6656], %r206;
	st.shared.u32 	[%r205+7680], %r206;
	st.shared.u32 	[%r205+8704], %r206;
	st.shared.u32 	[%r205+9728], %r206;
	st.shared.u32 	[%r205+10752], %r206;
	st.shared.u32 	[%r205+11776], %r206;
	st.shared.u32 	[%r205+12800], %r206;
	st.shared.u32 	[%r205+13824], %r206;
	st.shared.u32 	[%r205+14848], %r206;
	st.shared.u32 	[%r205+15872], %r206;
	add.s32 	%r441, %r441, 16;
	setp.ne.s32 	%p16, %r441, %r7;
	mov.u32 	%r443, %r7;
	@%p16 bra 	$L__BB19_19;
$L__BB19_20:
	setp.eq.s32 	%p17, %r2, 0;
	@%p17 bra 	$L__BB19_30;
	setp.lt.u32 	%p18, %r25, 7;
	@%p18 bra 	$L__BB19_23;
	shl.b32 	%r207, %r443, 10;
	add.s32 	%r208, %r6, %r207;
	mov.b32 	%r209, 0;
	st.shared.u32 	[%r208+512], %r209;
	st.shared.u32 	[%r208+1536], %r209;
	st.shared.u32 	[%r208+2560], %r209;
	st.shared.u32 	[%r208+3584], %r209;
	st.shared.u32 	[%r208+4608], %r209;
	st.shared.u32 	[%r208+5632], %r209;
	st.shared.u32 	[%r208+6656], %r209;
	st.shared.u32 	[%r208+7680], %r209;
	add.s32 	%r443, %r443, 8;
$L__BB19_23:
	setp.eq.s32 	%p19, %r3, 0;
	@%p19 bra 	$L__BB19_30;
	setp.lt.u32 	%p20, %r4, 3;
	@%p20 bra 	$L__BB19_26;
	shl.b32 	%r210, %r443, 10;
	add.s32 	%r211, %r6, %r210;
	mov.b32 	%r212, 0;
	st.shared.u32 	[%r211+512], %r212;
	st.shared.u32 	[%r211+1536], %r212;
	st.shared.u32 	[%r211+2560], %r212;
	st.shared.u32 	[%r211+3584], %r212;
	add.s32 	%r443, %r443, 4;
$L__BB19_26:
	setp.eq.s32 	%p21, %r5, 0;
	@%p21 bra 	$L__BB19_30;
	setp.eq.s32 	%p22, %r5, 1;
	shl.b32 	%r213, %r443, 10;
	add.s32 	%r38, %r6, %r213;
	mov.b32 	%r214, 0;
	st.shared.u32 	[%r38+512], %r214;
	@%p22 bra 	$L__BB19_30;
	setp.eq.s32 	%p23, %r5, 2;
	mov.b32 	%r215, 0;
	st.shared.u32 	[%r38+1536], %r215;
	@%p23 bra 	$L__BB19_30;
	mov.b32 	%r216, 0;
	st.shared.u32 	[%r38+2560], %r216;
$L__BB19_30:
	bar.sync 	0;
	bar.sync 	0;
	shl.b64 	%rd8, %rd135, 30;
	sub.s64 	%rd24, %rd17, %rd8;
	min.u64 	%rd9, %rd24, 1073741824;
	setp.le.u64 	%p24, %rd9, %rd3;
	@%p24 bra 	$L__BB19_70;
	mov.u64 	%rd136, %rd3;
$L__BB19_32:
	add.s64 	%rd11, %rd136, %rd8;
	sub.s64 	%rd12, %rd17, %rd11;
	setp.lt.u64 	%p25, %rd12, 2048;
	@%p25 bra 	$L__BB19_34;
	add.s64 	%rd27, %rd11, %rd5;
	shl.b64 	%rd28, %rd27, 2;
	add.s64 	%rd29, %rd1, %rd28;
	ld.global.u32 	%r475, [%rd29];
	ld.global.u32 	%r474, [%rd29+512];
	ld.global.u32 	%r473, [%rd29+1024];
	ld.global.u32 	%r472, [%rd29+1536];
	ld.global.u32 	%r471, [%rd29+2048];
	ld.global.u32 	%r470, [%rd29+2560];
	ld.global.u32 	%r469, [%rd29+3072];
	ld.global.u32 	%r468, [%rd29+3584];
	ld.global.u32 	%r467, [%rd29+4096];
	ld.global.u32 	%r466, [%rd29+4608];
	ld.global.u32 	%r465, [%rd29+5120];
	ld.global.u32 	%r464, [%rd29+5632];
	ld.global.u32 	%r463, [%rd29+6144];
	ld.global.u32 	%r462, [%rd29+6656];
	ld.global.u32 	%r461, [%rd29+7168];
	ld.global.u32 	%r460, [%rd29+7680];
	bra.uni 	$L__BB19_66;
$L__BB19_34:
	cvt.u32.u64 	%r218, %rd5;
	cvt.u32.u64 	%r55, %rd12;
	setp.ge.s32 	%p26, %r218, %r55;
	add.s64 	%rd25, %rd11, %rd5;
	shl.b64 	%rd26, %rd25, 2;
	add.s64 	%rd13, %rd1, %rd26;
	mov.b32 	%r475, 2147483647;
	@%p26 bra 	$L__BB19_36;
	ld.global.u32 	%r475, [%rd13];
$L__BB19_36:
	setp.ge.s32 	%p27, %r8, %r55;
	mov.b32 	%r474, 2147483647;
	@%p27 bra 	$L__BB19_38;
	ld.global.u32 	%r474, [%rd13+512];
$L__BB19_38:
	setp.ge.s32 	%p28, %r9, %r55;
	mov.b32 	%r473, 2147483647;
	@%p28 bra 	$L__BB19_40;
	ld.global.u32 	%r473, [%rd13+1024];
$L__BB19_40:
	setp.ge.s32 	%p29, %r10, %r55;
	mov.b32 	%r472, 2147483647;
	@%p29 bra 	$L__BB19_42;
	ld.global.u32 	%r472, [%rd13+1536];
$L__BB19_42:
	setp.ge.s32 	%p30, %r11, %r55;
	mov.b32 	%r471, 2147483647;
	@%p30 bra 	$L__BB19_44;
	ld.global.u32 	%r471, [%rd13+2048];
$L__BB19_44:
	setp.ge.s32 	%p31, %r12, %r55;
	mov.b32 	%r470, 2147483647;
	@%p31 bra 	$L__BB19_46;
	ld.global.u32 	%r470, [%rd13+2560];
$L__BB19_46:
	setp.ge.s32 	%p32, %r13, %r55;
	mov.b32 	%r469, 2147483647;
	@%p32 bra 	$L__BB19_48;
	ld.global.u32 	%r469, [%rd13+3072];
$L__BB19_48:
	mov.u32 	%r226, %tid.x;
	add.s32 	%r227, %r226, 896;
	setp.ge.s32 	%p33, %r227, %r55;
	mov.b32 	%r468, 2147483647;
	@%p33 bra 	$L__BB19_50;
	ld.global.u32 	%r468, [%rd13+3584];
$L__BB19_50:
	setp.ge.s32 	%p34, %r14, %r55;
	mov.b32 	%r467, 2147483647;
	@%p34 bra 	$L__BB19_52;
	ld.global.u32 	%r467, [%rd13+4096];
$L__BB19_52:
	add.s32 	%r231, %r226, 1152;
	setp.ge.s32 	%p35, %r231, %r55;
	mov.b32 	%r466, 2147483647;
	@%p35 bra 	$L__BB19_54;
	ld.global.u32 	%r466, [%rd13+4608];
$L__BB19_54:
	add.s32 	%r234, %r226, 1280;
	setp.ge.s32 	%p36, %r234, %r55;
	mov.b32 	%r465, 2147483647;
	@%p36 bra 	$L__BB19_56;
	ld.global.u32 	%r465, [%rd13+5120];
$L__BB19_56:
	add.s32 	%r237, %r226, 1408;
	setp.ge.s32 	%p37, %r237, %r55;
	mov.b32 	%r464, 2147483647;
	@%p37 bra 	$L__BB19_58;
	ld.global.u32 	%r464, [%rd13+5632];
$L__BB19_58:
	add.s32 	%r240, %r226, 1536;
	setp.ge.s32 	%p38, %r240, %r55;
	mov.b32 	%r463, 2147483647;
	@%p38 bra 	$L__BB19_60;
	ld.global.u32 	%r463, [%rd13+6144];
$L__BB19_60:
	add.s32 	%r243, %r226, 1664;
	setp.ge.s32 	%p39, %r243, %r55;
	mov.b32 	%r462, 2147483647;
	@%p39 bra 	$L__BB19_62;
	ld.global.u32 	%r462, [%rd13+6656];
$L__BB19_62:
	add.s32 	%r246, %r226, 1792;
	setp.ge.s32 	%p40, %r246, %r55;
	mov.b32 	%r461, 2147483647;
	@%p40 bra 	$L__BB19_64;
	ld.global.u32 	%r461, [%rd13+7168];
$L__BB19_64:
	setp.ge.s32 	%p41, %r15, %r55;
	mov.b32 	%r460, 2147483647;
	@%p41 bra 	$L__BB19_66;
	ld.global.u32 	%r460, [%rd13+7680];
$L__BB19_66:
	setp.le.s32 	%p42, %r175, %r174;
	@%p42 bra 	$L__BB19_69;
	xor.b32  	%r103, %r460, -2147483648;
	xor.b32  	%r104, %r461, -2147483648;
	xor.b32  	%r105, %r462, -2147483648;
	xor.b32  	%r106, %r463, -2147483648;
	xor.b32  	%r107, %r464, -2147483648;
	xor.b32  	%r108, %r465, -2147483648;
	xor.b32  	%r109, %r466, -2147483648;
	xor.b32  	%r110, %r467, -2147483648;
	xor.b32  	%r111, %r468, -2147483648;
	xor.b32  	%r112, %r469, -2147483648;
	xor.b32  	%r113, %r470, -2147483648;
	xor.b32  	%r114, %r471, -2147483648;
	xor.b32  	%r115, %r472, -2147483648;
	xor.b32  	%r116, %r473, -2147483648;
	xor.b32  	%r117, %r474, -2147483648;
	xor.b32  	%r118, %r475, -2147483648;
	mov.b32 	%r476, 0;
	mov.u32 	%r477, %r174;
$L__BB19_68:
	sub.s32 	%r249, %r175, %r477;
	shl.b32 	%r250, %r476, 10;
	mov.u32 	%r251, _ZZN3cub18CUB_300001_SM_10006detail10radix_sort30DeviceRadixSortHistogramKernelINS1_5radix10policy_hubIiN4cuda3std3__45tupleIJiifiiEEEyE10Policy1000ELNS0_9SortOrderE0EiyNS1_21identity_decomposer_tEEEvPT2_PKT1_SF_iiT3_E12temp_storage;
	add.s32 	%r252, %r251, %r250;
	min.s32 	%r253, %r249, 8;
	mov.b32 	%r254, -1;
	shl.b32 	%r255, %r254, %r253;
	not.b32 	%r256, %r255;
	shr.u32 	%r257, %r118, %r477;
	and.b32  	%r258, %r257, %r256;
	shl.b32 	%r259, %r258, 2;
	add.s32 	%r260, %r252, %r259;
	atom.shared.add.u32 	%r261, [%r260], 1;
	shr.u32 	%r262, %r117, %r477;
	and.b32  	%r263, %r262, %r256;
	shl.b32 	%r264, %r263, 2;
	add.s32 	%r265, %r252, %r264;
	atom.shared.add.u32 	%r266, [%r265], 1;
	shr.u32 	%r267, %r116, %r477;
	and.b32  	%r268, %r267, %r256;
	shl.b32 	%r269, %r268, 2;
	add.s32 	%r270, %r252, %r269;
	atom.shared.add.u32 	%r271, [%r270], 1;
	shr.u32 	%r272, %r115, %r477;
	and.b32  	%r273, %r272, %r256;
	shl.b32 	%r274, %r273, 2;
	add.s32 	%r275, %r252, %r274;
	atom.shared.add.u32 	%r276, [%r275], 1;
	shr.u32 	%r277, %r114, %r477;
	and.b32  	%r278, %r277, %r256;
	shl.b32 	%r279, %r278, 2;
	add.s32 	%r280, %r252, %r279;
	atom.shared.add.u32 	%r281, [%r280], 1;
	shr.u32 	%r282, %r113, %r477;
	and.b32  	%r283, %r282, %r256;
	shl.b32 	%r284, %r283, 2;
	add.s32 	%r285, %r252, %r284;
	atom.shared.add.u32 	%r286, [%r285], 1;
	shr.u32 	%r287, %r112, %r477;
	and.b32  	%r288, %r287, %r256;
	shl.b32 	%r289, %r288, 2;
	add.s32 	%r290, %r252, %r289;
	atom.shared.add.u32 	%r291, [%r290], 1;
	shr.u32 	%r292, %r111, %r477;
	and.b32  	%r293, %r292, %r256;
	shl.b32 	%r294, %r293, 2;
	add.s32 	%r295, %r252, %r294;
	atom.shared.add.u32 	%r296, [%r295], 1;
	shr.u32 	%r297, %r110, %r477;
	and.b32  	%r298, %r297, %r256;
	shl.b32 	%r299, %r298, 2;
	add.s32 	%r300, %r252, %r299;
	atom.shared.add.u32 	%r301, [%r300], 1;
	shr.u32 	%r302, %r109, %r477;
	and.b32  	%r303, %r302, %r256;
	shl.b32 	%r304, %r303, 2;
	add.s32 	%r305, %r252, %r304;
	atom.shared.add.u32 	%r306, [%r305], 1;
	shr.u32 	%r307, %r108, %r477;
	and.b32  	%r308, %r307, %r256;
	shl.b32 	%r309, %r308, 2;
	add.s32 	%r310, %r252, %r309;
	atom.shared.add.u32 	%r311, [%r310], 1;
	shr.u32 	%r312, %r107, %r477;
	and.b32  	%r313, %r312, %r256;
	shl.b32 	%r314, %r313, 2;
	add.s32 	%r315, %r252, %r314;
	atom.shared.add.u32 	%r316, [%r315], 1;
	shr.u32 	%r317, %r106, %r477;
	and.b32  	%r318, %r317, %r256;
	shl.b32 	%r319, %r318, 2;
	add.s32 	%r320, %r252, %r319;
	atom.shared.add.u32 	%r321, [%r320], 1;
	shr.u32 	%r322, %r105, %r477;
	and.b32  	%r323, %r322, %r256;
	shl.b32 	%r324, %r323, 2;
	add.s32 	%r325, %r252, %r324;
	atom.shared.add.u32 	%r326, [%r325], 1;
	shr.u32 	%r327, %r104, %r477;
	and.b32  	%r328, %r327, %r256;
	shl.b32 	%r329, %r328, 2;
	add.s32 	%r330, %r252, %r329;
	atom.shared.add.u32 	%r331, [%r330], 1;
	shr.u32 	%r332, %r103, %r477;
	and.b32  	%r333, %r332, %r256;
	shl.b32 	%r334, %r333, 2;
	add.s32 	%r335, %r252, %r334;
	atom.shared.add.u32 	%r336, [%r335], 1;
	add.s32 	%r477, %r477, 8;
	add.s32 	%r476, %r476, 1;
	setp.lt.s32 	%p43, %r477, %r175;
	@%p43 bra 	$L__BB19_68;
$L__BB19_69:
	add.s64 	%rd136, %rd136, %rd4;
	setp.lt.u64 	%p44, %rd136, %rd9;
	@%p44 bra 	$L__BB19_32;
$L__BB19_70:
	bar.sync 	0;
	@%p1 bra 	$L__BB19_152;
	setp.lt.u32 	%p45, %r1, 7;
	mov.b32 	%r480, 0;
	@%p45 bra 	$L__BB19_90;
	mov.b32 	%r478, 0;
$L__BB19_73:
	.pragma "nounroll";
	shl.b32 	%r339, %r478, 10;
	add.s32 	%r124, %r6, %r339;
	ld.shared.u32 	%r125, [%r124];
	setp.eq.s32 	%p46, %r125, 0;
	@%p46 bra 	$L__BB19_75;
	cvt.u32.u64 	%r340, %rd5;
	shl.b32 	%r341, %r478, 8;
	add.s32 	%r342, %r341, %r340;
	mul.wide.u32 	%rd30, %r342, 8;
	add.s64 	%rd31, %rd2, %rd30;
	cvt.u64.u32 	%rd32, %r125;
	atom.global.add.u64 	%rd33, [%rd31], %rd32;
$L__BB19_75:
	ld.shared.u32 	%r126, [%r124+1024];
	setp.eq.s32 	%p47, %r126, 0;
	@%p47 bra 	$L__BB19_77;
	cvt.u32.u64 	%r343, %rd5;
	shl.b32 	%r344, %r478, 8;
	add.s32 	%r345, %r344, %r343;
	add.s32 	%r346, %r345, 256;
	mul.wide.u32 	%rd34, %r346, 8;
	add.s64 	%rd35, %rd2, %rd34;
	cvt.u64.u32 	%rd36, %r126;
	atom.global.add.u64 	%rd37, [%rd35], %rd36;
$L__BB19_77:
	ld.shared.u32 	%r127, [%r124+2048];
	setp.eq.s32 	%p48, %r127, 0;
	@%p48 bra 	$L__BB19_79;
	cvt.u32.u64 	%r347, %rd5;
	shl.b32 	%r348, %r478, 8;
	add.s32 	%r349, %r348, %r347;
	add.s32 	%r350, %r349, 512;
	mul.wide.u32 	%rd38, %r350, 8;
	add.s64 	%rd39, %rd2, %rd38;
	cvt.u64.u32 	%rd40, %r127;
	atom.global.add.u64 	%rd41, [%rd39], %rd40;
$L__BB19_79:
	ld.shared.u32 	%r128, [%r124+3072];
	setp.eq.s32 	%p49, %r128, 0;
	@%p49 bra 	$L__BB19_81;
	cvt.u32.u64 	%r351, %rd5;
	shl.b32 	%r352, %r478, 8;
	add.s32 	%r353, %r352, %r351;
	add.s32 	%r354, %r353, 768;
	mul.wide.u32 	%rd42, %r354, 8;
	add.s64 	%rd43, %rd2, %rd42;
	cvt.u64.u32 	%rd44, %r128;
	atom.global.add.u64 	%rd45, [%rd43], %rd44;
$L__BB19_81:
	ld.shared.u32 	%r129, [%r124+4096];
	setp.eq.s32 	%p50, %r129, 0;
	@%p50 bra 	$L__BB19_83;
	cvt.u32.u64 	%r355, %rd5;
	shl.b32 	%r356, %r478, 8;
	add.s32 	%r357, %r356, %r355;
	add.s32 	%r358, %r357, 1024;
	mul.wide.u32 	%rd46, %r358, 8;
	add.s64 	%rd47, %rd2, %rd46;
	cvt.u64.u32 	%rd48, %r129;
	atom.global.add.u64 	%rd49, [%rd47], %rd48;
$L__BB19_83:
	ld.shared.u32 	%r130, [%r124+5120];
	setp.eq.s32 	%p51, %r130, 0;
	@%p51 bra 	$L__BB19_85;
	cvt.u32.u64 	%r359, %rd5;
	shl.b32 	%r360, %r478, 8;
	add.s32 	%r361, %r360, %r359;
	add.s32 	%r362, %r361, 1280;
	mul.wide.u32 	%rd50, %r362, 8;
	add.s64 	%rd51, %rd2, %rd50;
	cvt.u64.u32 	%rd52, %r130;
	atom.global.add.u64 	%rd53, [%rd51], %rd52;
$L__BB19_85:
	ld.shared.u32 	%r131, [%r124+6144];
	setp.eq.s32 	%p52, %r131, 0;
	@%p52 bra 	$L__BB19_87;
	cvt.u32.u64 	%r363, %rd5;
	shl.b32 	%r364, %r478, 8;
	add.s32 	%r365, %r364, %r363;
	add.s32 	%r366, %r365, 1536;
	mul.wide.u32 	%rd54, %r366, 8;
	add.s64 	%rd55, %rd2, %rd54;
	cvt.u64.u32 	%rd56, %r131;
	atom.global.add.u64 	%rd57, [%rd55], %rd56;
$L__BB19_87:
	ld.shared.u32 	%r132, [%r124+7168];
	setp.eq.s32 	%p53, %r132, 0;
	@%p53 bra 	$L__BB19_89;
	cvt.u32.u64 	%r367, %rd5;
	shl.b32 	%r368, %r478, 8;
	add.s32 	%r369, %r368, %r367;
	add.s32 	%r370, %r369, 1792;
	mul.wide.u32 	%rd58, %r370, 8;
	add.s64 	%rd59, %rd2, %rd58;
	cvt.u64.u32 	%rd60, %r132;
	atom.global.add.u64 	%rd61, [%rd59], %rd60;
$L__BB19_89:
	add.s32 	%r478, %r478, 8;
	setp.ne.s32 	%p54, %r478, %r16;
	mov.u32 	%r480, %r16;
	@%p54 bra 	$L__BB19_73;
$L__BB19_90:
	add.s32 	%r135, %r5, -1;
	setp.eq.s32 	%p55, %r3, 0;
	@%p55 bra 	$L__BB19_111;
	setp.lt.u32 	%p56, %r4, 3;
	@%p56 bra 	$L__BB19_101;
	shl.b32 	%r371, %r480, 10;
	add.s32 	%r136, %r6, %r371;
	ld.shared.u32 	%r137, [%r136];
	setp.eq.s32 	%p57, %r137, 0;
	@%p57 bra 	$L__BB19_94;
	cvt.u32.u64 	%r372, %rd5;
	shl.b32 	%r373, %r480, 8;
	add.s32 	%r374, %r373, %r372;
	mul.wide.u32 	%rd62, %r374, 8;
	add.s64 	%rd63, %rd2, %rd62;
	cvt.u64.u32 	%rd64, %r137;
	atom.global.add.u64 	%rd65, [%rd63], %rd64;
$L__BB19_94:
	ld.shared.u32 	%r138, [%r136+1024];
	setp.eq.s32 	%p58, %r138, 0;
	@%p58 bra 	$L__BB19_96;
	cvt.u32.u64 	%r375, %rd5;
	shl.b32 	%r376, %r480, 8;
	add.s32 	%r377, %r376, %r375;
	add.s32 	%r378, %r377, 256;
	mul.wide.u32 	%rd66, %r378, 8;
	add.s64 	%rd67, %rd2, %rd66;
	cvt.u64.u32 	%rd68, %r138;
	atom.global.add.u64 	%rd69, [%rd67], %rd68;
$L__BB19_96:
	ld.shared.u32 	%r139, [%r136+2048];
	setp.eq.s32 	%p59, %r139, 0;
	@%p59 bra 	$L__BB19_98;
	cvt.u32.u64 	%r379, %rd5;
	shl.b32 	%r380, %r480, 8;
	add.s32 	%r381, %r380, %r379;
	add.s32 	%r382, %r381, 512;
	mul.wide.u32 	%rd70, %r382, 8;
	add.s64 	%rd71, %rd2, %rd70;
	cvt.u64.u32 	%rd72, %r139;
	atom.global.add.u64 	%rd73, [%rd71], %rd72;
$L__BB19_98:
	ld.shared.u32 	%r140, [%r136+3072];
	setp.eq.s32 	%p60, %r140, 0;
	@%p60 bra 	$L__BB19_100;
	cvt.u32.u64 	%r383, %rd5;
	shl.b32 	%r384, %r480, 8;
	add.s32 	%r385, %r384, %r383;
	add.s32 	%r386, %r385, 768;
	mul.wide.u32 	%rd74, %r386, 8;
	add.s64 	%rd75, %rd2, %rd74;
	cvt.u64.u32 	%rd76, %r140;
	atom.global.add.u64 	%rd77, [%rd75], %rd76;
$L__BB19_100:
	add.s32 	%r480, %r480, 4;
$L__BB19_101:
	setp.eq.s32 	%p61, %r5, 0;
	@%p61 bra 	$L__BB19_111;
	setp.eq.s32 	%p62, %r135, 0;
	@%p62 bra 	$L__BB19_108;
	shl.b32 	%r387, %r480, 10;
	add.s32 	%r143, %r6, %r387;
	ld.shared.u32 	%r144, [%r143];
	setp.eq.s32 	%p63, %r144, 0;
	@%p63 bra 	$L__BB19_105;
	cvt.u32.u64 	%r388, %rd5;
	shl.b32 	%r389, %r480, 8;
	add.s32 	%r390, %r389, %r388;
	mul.wide.u32 	%rd78, %r390, 8;
	add.s64 	%rd79, %rd2, %rd78;
	cvt.u64.u32 	%rd80, %r144;
	atom.global.add.u64 	%rd81, [%rd79], %rd80;
$L__BB19_105:
	ld.shared.u32 	%r145, [%r143+1024];
	setp.eq.s32 	%p64, %r145, 0;
	@%p64 bra 	$L__BB19_107;
	cvt.u32.u64 	%r391, %rd5;
	shl.b32 	%r392, %r480, 8;
	add.s32 	%r393, %r392, %r391;
	add.s32 	%r394, %r393, 256;
	mul.wide.u32 	%rd82, %r394, 8;
	add.s64 	%rd83, %rd2, %rd82;
	cvt.u64.u32 	%rd84, %r145;
	atom.global.add.u64 	%rd85, [%rd83], %rd84;
$L__BB19_107:
	add.s32 	%r480, %r480, 2;
$L__BB19_108:
	setp.eq.s32 	%p65, %r17, 0;
	@%p65 bra 	$L__BB19_111;
	shl.b32 	%r395, %r480, 10;
	add.s32 	%r396, %r6, %r395;
	ld.shared.u32 	%r148, [%r396];
	setp.eq.s32 	%p66, %r148, 0;
	@%p66 bra 	$L__BB19_111;
	cvt.u32.u64 	%r397, %rd5;
	shl.b32 	%r398, %r480, 8;
	add.s32 	%r399, %r398, %r397;
	mul.wide.u32 	%rd86, %r399, 8;
	add.s64 	%rd87, %rd2, %rd86;
	cvt.u64.u32 	%rd88, %r148;
	atom.global.add.u64 	%rd89, [%rd87], %rd88;
$L__BB19_111:
	cvt.u32.u64 	%r400, %rd5;
	setp.gt.u32 	%p67, %r400, 127;
	@%p67 bra 	$L__BB19_152;
	setp.lt.u32 	%p68, %r1, 7;
	mov.b32 	%r484, 0;
	@%p68 bra 	$L__BB19_131;
	mov.b32 	%r482, 0;
$L__BB19_114:
	.pragma "nounroll";
	shl.b32 	%r404, %r482, 10;
	add.s32 	%r150, %r6, %r404;
	ld.shared.u32 	%r151, [%r150+512];
	setp.eq.s32 	%p69, %r151, 0;
	shl.b32 	%r405, %r482, 8;
	add.s32 	%r406, %r405, %r400;
	mul.wide.u32 	%rd90, %r406, 8;
	add.s64 	%rd15, %rd2, %rd90;
	@%p69 bra 	$L__BB19_116;
	cvt.u64.u32 	%rd91, %r151;
	atom.global.add.u64 	%rd92, [%rd15+1024], %rd91;
$L__BB19_116:
	ld.shared.u32 	%r152, [%r150+1536];
	setp.eq.s32 	%p70, %r152, 0;
	@%p70 bra 	$L__BB19_118;
	cvt.u64.u32 	%rd93, %r152;
	atom.global.add.u64 	%rd94, [%rd15+3072], %rd93;
$L__BB19_118:
	ld.shared.u32 	%r153, [%r150+2560];
	setp.eq.s32 	%p71, %r153, 0;
	@%p71 bra 	$L__BB19_120;
	cvt.u64.u32 	%rd95, %r153;
	atom.global.add.u64 	%rd96, [%rd15+5120], %rd95;
$L__BB19_120:
	ld.shared.u32 	%r154, [%r150+3584];
	setp.eq.s32 	%p72, %r154, 0;
	@%p72 bra 	$L__BB19_122;
	cvt.u64.u32 	%rd97, %r154;
	atom.global.add.u64 	%rd98, [%rd15+7168], %rd97;
$L__BB19_122:
	ld.shared.u32 	%r155, [%r150+4608];
	setp.eq.s32 	%p73, %r155, 0;
	@%p73 bra 	$L__BB19_124;
	cvt.u64.u32 	%rd99, %r155;
	atom.global.add.u64 	%rd100, [%rd15+9216], %rd99;
$L__BB19_124:
	ld.shared.u32 	%r156, [%r150+5632];
	setp.eq.s32 	%p74, %r156, 0;
	@%p74 bra 	$L__BB19_126;
	cvt.u64.u32 	%rd101, %r156;
	atom.global.add.u64 	%rd102, [%rd15+11264], %rd101;
$L__BB19_126:
	ld.shared.u32 	%r157, [%r150+6656];
	setp.eq.s32 	%p75, %r157, 0;
	@%p75 bra 	$L__BB19_128;
	cvt.u64.u32 	%rd103, %r157;
	atom.global.add.u64 	%rd104, [%rd15+13312], %rd103;
$L__BB19_128:
	ld.shared.u32 	%r158, [%r150+7680];
	setp.eq.s32 	%p76, %r158, 0;
	@%p76 bra 	$L__BB19_130;
	cvt.u64.u32 	%rd105, %r158;
	atom.global.add.u64 	%rd106, [%rd15+15360], %rd105;
$L__BB19_130:
	add.s32 	%r482, %r482, 8;
	setp.ne.s32 	%p77, %r482, %r16;
	mov.u32 	%r484, %r16;
	@%p77 bra 	$L__BB19_114;
$L__BB19_131:
	setp.eq.s32 	%p78, %r3, 0;
	@%p78 bra 	$L__BB19_152;
	setp.lt.u32 	%p79, %r4, 3;
	@%p79 bra 	$L__BB19_142;
	shl.b32 	%r407, %r484, 10;
	add.s32 	%r161, %r6, %r407;
	ld.shared.u32 	%r162, [%r161+512];
	setp.eq.s32 	%p80, %r162, 0;
	@%p80 bra 	$L__BB19_135;
	shl.b32 	%r409, %r484, 8;
	add.s32 	%r410, %r409, %r400;
	mul.wide.u32 	%rd107, %r410, 8;
	add.s64 	%rd108, %rd2, %rd107;
	cvt.u64.u32 	%rd109, %r162;
	atom.global.add.u64 	%rd110, [%rd108+1024], %rd109;
$L__BB19_135:
	ld.shared.u32 	%r163, [%r161+1536];
	setp.eq.s32 	%p81, %r163, 0;
	@%p81 bra 	$L__BB19_137;
	shl.b32 	%r412, %r484, 8;
	add.s32 	%r413, %r412, %r400;
	add.s32 	%r414, %r413, 256;
	mul.wide.u32 	%rd111, %r414, 8;
	add.s64 	%rd112, %rd2, %rd111;
	cvt.u64.u32 	%rd113, %r163;
	atom.global.add.u64 	%rd114, [%rd112+1024], %rd113;
$L__BB19_137:
	ld.shared.u32 	%r164, [%r161+2560];
	setp.eq.s32 	%p82, %r164, 0;
	@%p82 bra 	$L__BB19_139;
	shl.b32 	%r416, %r484, 8;
	add.s32 	%r417, %r416, %r400;
	add.s32 	%r418, %r417, 512;
	mul.wide.u32 	%rd115, %r418, 8;
	add.s64 	%rd116, %rd2, %rd115;
	cvt.u64.u32 	%rd117, %r164;
	atom.global.add.u64 	%rd118, [%rd116+1024], %rd117;
$L__BB19_139:
	ld.shared.u32 	%r165, [%r161+3584];
	setp.eq.s32 	%p83, %r165, 0;
	@%p83 bra 	$L__BB19_141;
	shl.b32 	%r420, %r484, 8;
	add.s32 	%r421, %r420, %r400;
	add.s32 	%r422, %r421, 768;
	mul.wide.u32 	%rd119, %r422, 8;
	add.s64 	%rd120, %rd2, %rd119;
	cvt.u64.u32 	%rd121, %r165;
	atom.global.add.u64 	%rd122, [%rd120+1024], %rd121;
$L__BB19_141:
	add.s32 	%r484, %r484, 4;
$L__BB19_142:
	setp.eq.s32 	%p84, %r5, 0;
	@%p84 bra 	$L__BB19_152;
	setp.eq.s32 	%p85, %r135, 0;
	@%p85 bra 	$L__BB19_149;
	shl.b32 	%r423, %r484, 10;
	add.s32 	%r168, %r6, %r423;
	ld.shared.u32 	%r169, [%r168+512];
	setp.eq.s32 	%p86, %r169, 0;
	@%p86 bra 	$L__BB19_146;
	shl.b32 	%r425, %r484, 8;
	add.s32 	%r426, %r425, %r400;
	mul.wide.u32 	%rd123, %r426, 8;
	add.s64 	%rd124, %rd2, %rd123;
	cvt.u64.u32 	%rd125, %r169;
	atom.global.add.u64 	%rd126, [%rd124+1024], %rd125;
$L__BB19_146:
	ld.shared.u32 	%r170, [%r168+1536];
	setp.eq.s32 	%p87, %r170, 0;
	@%p87 bra 	$L__BB19_148;
	shl.b32 	%r428, %r484, 8;
	add.s32 	%r429, %r428, %r400;
	add.s32 	%r430, %r429, 256;
	mul.wide.u32 	%rd127, %r430, 8;
	add.s64 	%rd128, %rd2, %rd127;
	cvt.u64.u32 	%rd129, %r170;
	atom.global.add.u64 	%rd130, [%rd128+1024], %rd129;
$L__BB19_148:
	add.s32 	%r484, %r484, 2;
$L__BB19_149:
	setp.eq.s32 	%p88, %r17, 0;
	@%p88 bra 	$L__BB19_152;
	shl.b32 	%r431, %r484, 10;
	add.s32 	%r432, %r6, %r431;
	ld.shared.u32 	%r173, [%r432+512];
	setp.eq.s32 	%p89, %r173, 0;
	@%p89 bra 	$L__BB19_152;
	shl.b32 	%r434, %r484, 8;
	add.s32 	%r435, %r434, %r400;
	mul.wide.u32 	%rd131, %r435, 8;
	add.s64 	%rd132, %rd2, %rd131;
	cvt.u64.u32 	%rd133, %r173;
	atom.global.add.u64 	%rd134, [%rd132+1024], %rd133;
$L__BB19_152:
	bar.sync 	0;
	add.s64 	%rd135, %rd135, 1;
	setp.ne.s64 	%p90, %rd135, %rd6;
	@%p90 bra 	$L__BB19_2;
$L__BB19_153:
	ret;

}
	// .globl	_ZN3cub18CUB_300001_SM_10006detail10radix_sort33DeviceRadixSortExclusiveSumKernelINS1_5radix10policy_hubIiN4cuda3std3__45tupleIJiifiiEEEyE10Policy1000EyEEvPT0_
.visible .entry _ZN3cub18CUB_300001_SM_10006detail10radix_sort33DeviceRadixSortExclusiveSumKernelINS1_5radix10policy_hubIiN4cuda3std3__45tupleIJiifiiEEEyE10Policy1000EyEEvPT0_(
	.param .u64 .ptr .align 1 _ZN3cub18CUB_300001_SM_10006detail10radix_sort33DeviceRadixSortExclusiveSumKernelINS1_5radix10policy_hubIiN4cuda3std3__45tupleIJiifiiEEEyE10Policy1000EyEEvPT0__param_0
)
{
	.reg .pred 	%p<4>;
	.reg .b32 	%r<28>;
	.reg .b64 	%rd<54>;
	// demoted variable
	.shared .align 16 .b8 _ZZN3cub18CUB_300001_SM_10006detail10radix_sort33DeviceRadixSortExclusiveSumKernelINS1_5radix10policy_hubIiN4cuda3std3__45tupleIJiifiiEEEyE10Policy1000EyEEvPT0_E12temp_storage[2336];
	ld.param.u64 	%rd5, [_ZN3cub18CUB_300001_SM_10006detail10radix_sort33DeviceRadixSortExclusiveSumKernelINS1_5radix10policy_hubIiN4cuda3std3__45tupleIJiifiiEEEyE10Policy1000EyEEvPT0__param_0];
	cvta.to.global.u64 	%rd6, %rd5;
	mov.u32 	%r3, %ctaid.x;
	shl.b32 	%r4, %r3, 8;
	mov.u32 	%r1, %tid.x;
	setp.gt.u32 	%p1, %r1, 255;
	add.s32 	%r5, %r4, %r1;
	mul.wide.s32 	%rd7, %r5, 8;
	add.s64 	%rd1, %rd6, %rd7;
	@%p1 bra 	$L__BB20_2;
	ld.global.u64 	%rd53, [%rd1];
$L__BB20_2:
	shr.u32 	%r6, %r1, 3;
	add.s32 	%r7, %r6, %r1;
	shl.b32 	%r8, %r7, 3;
	mov.u32 	%r9, _ZZN3cub18CUB_300001_SM_10006detail10radix_sort33DeviceRadixSortExclusiveSumKernelINS1_5radix10policy_hubIiN4cuda3std3__45tupleIJiifiiEEEyE10Policy1000EyEEvPT0_E12temp_storage;
	add.s32 	%r10, %r9, %r8;
	add.s32 	%r2, %r10, 16;
	st.shared.u64 	[%r10+16], %rd53;
	bar.sync 	0;
	setp.gt.u32 	%p2, %r1, 31;
	@%p2 bra 	$L__BB20_4;
	mad.lo.s32 	%r27, %r1, 72, %r9;
	ld.shared.u64 	%rd23, [%r27+16];
	ld.shared.u64 	%rd24, [%r27+24];
	ld.shared.u64 	%rd25, [%r27+32];
	ld.shared.u64 	%rd26, [%r27+40];
	ld.shared.u64 	%rd27, [%r27+48];
	ld.shared.u64 	%rd28, [%r27+56];
	ld.shared.u64 	%rd29, [%r27+64];
	ld.shared.u64 	%rd30, [%r27+72];
	add.s64 	%rd31, %rd24, %rd23;
	add.s64 	%rd32, %rd31, %rd25;
	add.s64 	%rd33, %rd32, %rd26;
	add.s64 	%rd34, %rd33, %rd27;
	add.s64 	%rd35, %rd34, %rd28;
	add.s64 	%rd36, %rd35, %rd29;
	add.s64 	%rd10, %rd36, %rd30;
	mov.b32 	%r11, 1;
	mov.b32 	%r24, 0;
	mov.b32 	%r25, -1;
	// begin inline asm
	{  .reg .u64 r0;  .reg .u32 lo;  .reg .u32 hi;  .reg .pred p;  mov.b64 {lo, hi}, %rd10;  shfl.sync.up.b32 lo|p, lo, %r11, %r24, %r25;  shfl.sync.up.b32 hi|p, hi, %r11, %r24, %r25;  mov.b64 r0, {lo, hi};  @p add.u64 r0, r0, %rd10;  mov.u64 %rd8, r0;}
	// end inline asm
	mov.b32 	%r14, 2;
	// begin inline asm
	{  .reg .u64 r0;  .reg .u32 lo;  .reg .u32 hi;  .reg .pred p;  mov.b64 {lo, hi}, %rd8;  shfl.sync.up.b32 lo|p, lo, %r14, %r24, %r25;  shfl.sync.up.b32 hi|p, hi, %r14, %r24, %r25;  mov.b64 r0, {lo, hi};  @p add.u64 r0, r0, %rd8;  mov.u64 %rd11, r0;}
	// end inline asm
	mov.b32 	%r17, 4;
	// begin inline asm
	{  .reg .u64 r0;  .reg .u32 lo;  .reg .u32 hi;  .reg .pred p;  mov.b64 {lo, hi}, %rd11;  shfl.sync.up.b32 lo|p, lo, %r17, %r24, %r25;  shfl.sync.up.b32 hi|p, hi, %r17, %r24, %r25;  mov.b64 r0, {lo, hi};  @p add.u64 r0, r0, %rd11;  mov.u64 %rd14, r0;}
	// end inline asm
	mov.b32 	%r20, 8;
	// begin inline asm
	{  .reg .u64 r0;  .reg .u32 lo;  .reg .u32 hi;  .reg .pred p;  mov.b64 {lo, hi}, %rd14;  shfl.sync.up.b32 lo|p, lo, %r20, %r24, %r25;  shfl.sync.up.b32 hi|p, hi, %r20, %r24, %r25;  mov.b64 r0, {lo, hi};  @p add.u64 r0, r0, %rd14;  mov.u64 %rd17, r0;}
	// end inline asm
	mov.b32 	%r23, 16;
	// begin inline asm
	{  .reg .u64 r0;  .reg .u32 lo;  .reg .u32 hi;  .reg .pred p;  mov.b64 {lo, hi}, %rd17;  shfl.sync.up.b32 lo|p, lo, %r23, %r24, %r25;  shfl.sync.up.b32 hi|p, hi, %r23, %r24, %r25;  mov.b64 r0, {lo, hi};  @p add.u64 r0, r0, %rd17;  mov.u64 %rd20, r0;}
	// end inline asm
	sub.s64 	%rd37, %rd20, %rd10;
	ld.shared.u64 	%rd38, [%r27+16];
	ld.shared.u64 	%rd39, [%r27+24];
	ld.shared.u64 	%rd40, [%r27+32];
	ld.shared.u64 	%rd41, [%r27+40];
	ld.shared.u64 	%rd42, [%r27+48];
	ld.shared.u64 	%rd43, [%r27+56];
	ld.shared.u64 	%rd44, [%r27+64];
	add.s64 	%rd45, %rd38, %rd37;
	add.s64 	%rd46, %rd39, %rd45;
	add.s64 	%rd47, %rd40, %rd46;
	add.s64 	%rd48, %rd41, %rd47;
	add.s64 	%rd49, %rd42, %rd48;
	add.s64 	%rd50, %rd43, %rd49;
	add.s64 	%rd51, %rd44, %rd50;
	st.shared.u64 	[%r27+16], %rd37;
	st.shared.u64 	[%r27+24], %rd45;
	st.shared.u64 	[%r27+32], %rd46;
	st.shared.u64 	[%r27+40], %rd47;
	st.shared.u64 	[%r27+48], %rd48;
	st.shared.u64 	[%r27+56], %rd49;
	st.shared.u64 	[%r27+64], %rd50;
	st.shared.u64 	[%r27+72], %rd51;
$L__BB20_4:
	setp.gt.u32 	%p3, %r1, 255;
	bar.sync 	0;
	@%p3 bra 	$L__BB20_6;
	ld.shared.u64 	%rd52, [%r2];
	st.global.u64 	[%rd1], %rd52;
$L__BB20_6:
	ret;

}
	// .globl	_ZN3cub18CUB_300001_SM_10006detail10radix_sort29DeviceRadixSortOnesweepKernelINS1_5radix10policy_hubIiN4cuda3std3__45tupleIJiifiiEEEyE10Policy1000ELNS0_9SortOrderE0EiSA_yiiNS1_21identity_decomposer_tEEEvPT5_SG_PT3_PKSH_PT1_PKSL_PT2_PKSP_T4_iiT6_
.visible .entry _ZN3cub18CUB_300001_SM_10006detail10radix_sort29DeviceRadixSortOnesweepKernelINS1_5radix10policy_hubIiN4cuda3std3__45tupleIJiifiiEEEyE10Policy1000ELNS0_9SortOrderE0EiSA_yiiNS1_21identity_decomposer_tEEEvPT5_SG_PT3_PKSH_PT1_PKSL_PT2_PKSP_T4_iiT6_(
	.param .u64 .ptr .align 1 _ZN3cub18CUB_300001_SM_10006detail10radix_sort29DeviceRadixSortOnesweepKernelINS1_5radix10policy_hubIiN4cuda3std3__45tupleIJiifiiEEEyE10Policy1000ELNS0_9SortOrderE0EiSA_yiiNS1_21identity_decomposer_tEEEvPT5_SG_PT3_PKSH_PT1_PKSL_PT2_PKSP_T4_iiT6__param_0,
	.param .u64 .ptr .align 1 _ZN3cub18CUB_300001_SM_10006detail10radix_sort29DeviceRadixSortOnesweepKernelINS1_5radix10policy_hubIiN4cuda3std3__45tupleIJiifiiEEEyE10Policy1000ELNS0_9SortOrderE0EiSA_yiiNS1_21identity_decomposer_tEEEvPT5_SG_PT3_PKSH_PT1_PKSL_PT2_PKSP_T4_iiT6__param_1,
	.param .u64 .ptr .align 1 _ZN3cub18CUB_300001_SM_10006detail10radix_sort29DeviceRadixSortOnesweepKernelINS1_5radix10policy_hubIiN4cuda3std3__45tupleIJiifiiEEEyE10Policy1000ELNS0_9SortOrderE0EiSA_yiiNS1_21identity_decomposer_tEEEvPT5_SG_PT3_PKSH_PT1_PKSL_PT2_PKSP_T4_iiT6__param_2,
	.param .u64 .ptr .align 1 _ZN3cub18CUB_300001_SM_10006detail10radix_sort29DeviceRadixSortOnesweepKernelINS1_5radix10policy_hubIiN4cuda3std3__45tupleIJiifiiEEEyE10Policy1000ELNS0_9SortOrderE0EiSA_yiiNS1_21identity_decomposer_tEEEvPT5_SG_PT3_PKSH_PT1_PKSL_PT2_PKSP_T4_iiT6__param_3,
	.param .u64 .ptr .align 1 _ZN3cub18CUB_300001_SM_10006detail10radix_sort29DeviceRadixSortOnesweepKernelINS1_5radix10policy_hubIiN4cuda3std3__45tupleIJiifiiEEEyE10Policy1000ELNS0_9SortOrderE0EiSA_yiiNS1_21identity_decomposer_tEEEvPT5_SG_PT3_PKSH_PT1_PKSL_PT2_PKSP_T4_iiT6__param_4,
	.param .u64 .ptr .align 1 _ZN3cub18CUB_300001_SM_10006detail10radix_sort29DeviceRadixSortOnesweepKernelINS1_5radix10policy_hubIiN4cuda3std3__45tupleIJiifiiEEEyE10Policy1000ELNS0_9SortOrderE0EiSA_yiiNS1_21identity_decomposer_tEEEvPT5_SG_PT3_PKSH_PT1_PKSL_PT2_PKSP_T4_iiT6__param_5,
	.param .u64 .ptr .align 1 _ZN3cub18CUB_300001_SM_10006detail10radix_sort29DeviceRadixSortOnesweepKernelINS1_5radix10policy_hubIiN4cuda3std3__45tupleIJiifiiEEEyE10Policy1000ELNS0_9SortOrderE0EiSA_yiiNS1_21identity_decomposer_tEEEvPT5_SG_PT3_PKSH_PT1_PKSL_PT2_PKSP_T4_iiT6__param_6,
	.param .u64 .ptr .align 1 _ZN3cub18CUB_300001_SM_10006detail10radix_sort29DeviceRadixSortOnesweepKernelINS1_5radix10policy_hubIiN4cuda3std3__45tupleIJiifiiEEEyE10Policy1000ELNS0_9SortOrderE0EiSA_yiiNS1_21identity_decomposer_tEEEvPT5_SG_PT3_PKSH_PT1_PKSL_PT2_PKSP_T4_iiT6__param_7,
	.param .u32 _ZN3cub18CUB_300001_SM_10006detail10radix_sort29DeviceRadixSortOnesweepKernelINS1_5radix10policy_hubIiN4cuda3std3__45tupleIJiifiiEEEyE10Policy1000ELNS0_9SortOrderE0EiSA_yiiNS1_21identity_decomposer_tEEEvPT5_SG_PT3_PKSH_PT1_PKSL_PT2_PKSP_T4_iiT6__param_8,
	.param .u32 _ZN3cub18CUB_300001_SM_10006detail10radix_sort29DeviceRadixSortOnesweepKernelINS1_5radix10policy_hubIiN4cuda3std3__45tupleIJiifiiEEEyE10Policy1000ELNS0_9SortOrderE0EiSA_yiiNS1_21identity_decomposer_tEEEvPT5_SG_PT3_PKSH_PT1_PKSL_PT2_PKSP_T4_iiT6__param_9,
	.param .u32 _ZN3cub18CUB_300001_SM_10006detail10radix_sort29DeviceRadixSortOnesweepKernelINS1_5radix10policy_hubIiN4cuda3std3__45tupleIJiifiiEEEyE10Policy1000ELNS0_9SortOrderE0EiSA_yiiNS1_21identity_decomposer_tEEEvPT5_SG_PT3_PKSH_PT1_PKSL_PT2_PKSP_T4_iiT6__param_10,
	.param .align 1 .b8 _ZN3cub18CUB_300001_SM_10006detail10radix_sort29DeviceRadixSortOnesweepKernelINS1_5radix10policy_hubIiN4cuda3std3__45tupleIJiifiiEEEyE10Policy1000ELNS0_9SortOrderE0EiSA_yiiNS1_21identity_decomposer_tEEEvPT5_SG_PT3_PKSH_PT1_PKSL_PT2_PKSP_T4_iiT6__param_11[1]
)
.maxntid 384
{
	.reg .pred 	%p<96>;
	.reg .b32 	%r<1039>;
	.reg .b32 	%f<77>;
	.reg .b64 	%rd<164>;
	// demoted variable
	.shared .align 16 .b8 _ZZN3cub18CUB_300001_SM_10006detail10radix_sort29DeviceRadixSortOnesweepKernelINS1_5radix10policy_hubIiN4cuda3std3__45tupleIJiifiiEEEyE10Policy1000ELNS0_9SortOrderE0EiSA_yiiNS1_21identity_decomposer_tEEEvPT5_SG_PT3_PKSH_PT1_PKSL_PT2_PKSP_T4_iiT6_E1s[40448];
	ld.param.u64 	%rd31, [_ZN3cub18CUB_300001_SM_10006detail10radix_sort29DeviceRadixSortOnesweepKernelINS1_5radix10policy_hubIiN4cuda3std3__45tupleIJiifiiEEEyE10Policy1000ELNS0_9SortOrderE0EiSA_yiiNS1_21identity_decomposer_tEEEvPT5_SG_PT3_PKSH_PT1_PKSL_PT2_PKSP_T4_iiT6__param_0];
	ld.param.u64 	%rd32, [_ZN3cub18CUB_300001_SM_10006detail10radix_sort29DeviceRadixSortOnesweepKernelINS1_5radix10policy_hubIiN4cuda3std3__45tupleIJiifiiEEEyE10Policy1000ELNS0_9SortOrderE0EiSA_yiiNS1_21identity_decomposer_tEEEvPT5_SG_PT3_PKSH_PT1_PKSL_PT2_PKSP_T4_iiT6__param_1];
	ld.param.u64 	%rd36, [_ZN3cub18CUB_300001_SM_10006detail10radix_sort29DeviceRadixSortOnesweepKernelINS1_5radix10policy_hubIiN4cuda3std3__45tupleIJiifiiEEEyE10Policy1000ELNS0_9SortOrderE0EiSA_yiiNS1_21identity_decomposer_tEEEvPT5_SG_PT3_PKSH_PT1_PKSL_PT2_PKSP_T4_iiT6__param_4];
	ld.param.u64 	%rd37, [_ZN3cub18CUB_300001_SM_10006detail10radix_sort29DeviceRadixSortOnesweepKernelINS1_5radix10policy_hubIiN4cuda3std3__45tupleIJiifiiEEEyE10Policy1000ELNS0_9SortOrderE0EiSA_yiiNS1_21identity_decomposer_tEEEvPT5_SG_PT3_PKSH_PT1_PKSL_PT2_PKSP_T4_iiT6__param_5];
	ld.param.u64 	%rd38, [_ZN3cub18CUB_300001_SM_10006detail10radix_sort29DeviceRadixSortOnesweepKernelINS1_5radix10policy_hubIiN4cuda3std3__45tupleIJiifiiEEEyE10Policy1000ELNS0_9SortOrderE0EiSA_yiiNS1_21identity_decomposer_tEEEvPT5_SG_PT3_PKSH_PT1_PKSL_PT2_PKSP_T4_iiT6__param_6];
	ld.param.u64 	%rd35, [_ZN3cub18CUB_300001_SM_10006detail10radix_sort29DeviceRadixSortOnesweepKernelINS1_5radix10policy_hubIiN4cuda3std3__45tupleIJiifiiEEEyE10Policy1000ELNS0_9SortOrderE0EiSA_yiiNS1_21identity_decomposer_tEEEvPT5_SG_PT3_PKSH_PT1_PKSL_PT2_PKSP_T4_iiT6__param_7];
	ld.param.u32 	%r285, [_ZN3cub18CUB_300001_SM_10006detail10radix_sort29DeviceRadixSortOnesweepKernelINS1_5radix10policy_hubIiN4cuda3std3__45tupleIJiifiiEEEyE10Policy1000ELNS0_9SortOrderE0EiSA_yiiNS1_21identity_decomposer_tEEEvPT5_SG_PT3_PKSH_PT1_PKSL_PT2_PKSP_T4_iiT6__param_8];
	ld.param.u32 	%r286, [_ZN3cub18CUB_300001_SM_10006detail10radix_sort29DeviceRadixSortOnesweepKernelINS1_5radix10policy_hubIiN4cuda3std3__45tupleIJiifiiEEEyE10Policy1000ELNS0_9SortOrderE0EiSA_yiiNS1_21identity_decomposer_tEEEvPT5_SG_PT3_PKSH_PT1_PKSL_PT2_PKSP_T4_iiT6__param_9];
	ld.param.u32 	%r287, [_ZN3cub18CUB_300001_SM_10006detail10radix_sort29DeviceRadixSortOnesweepKernelINS1_5radix10policy_hubIiN4cuda3std3__45tupleIJiifiiEEEyE10Policy1000ELNS0_9SortOrderE0EiSA_yiiNS1_21identity_decomposer_tEEEvPT5_SG_PT3_PKSH_PT1_PKSL_PT2_PKSP_T4_iiT6__param_10];
	cvta.to.global.u64 	%rd1, %rd38;
	cvta.to.global.u64 	%rd2, %rd36;
	cvta.to.global.u64 	%rd3, %rd31;
	cvta.to.global.u64 	%rd4, %rd37;
	mov.u32 	%r1, %tid.x;
	shr.u32 	%r2, %r1, 5;
	// begin inline asm
	mov.u32 %r288, %laneid;
	// end inline asm
	setp.ne.s32 	%p1, %r1, 0;
	@%p1 bra 	$L__BB21_2;
	cvta.to.global.u64 	%rd39, %rd32;
	atom.global.add.u32 	%r289, [%rd39], 1;
	st.shared.u32 	[_ZZN3cub18CUB_300001_SM_10006detail10radix_sort29DeviceRadixSortOnesweepKernelINS1_5radix10policy_hubIiN4cuda3std3__45tupleIJiifiiEEEyE10Policy1000ELNS0_9SortOrderE0EiSA_yiiNS1_21identity_decomposer_tEEEvPT5_SG_PT3_PKSH_PT1_PKSL_PT2_PKSP_T4_iiT6_E1s+38400], %r289;
$L__BB21_2:
	bar.sync 	0;
	ld.shared.u32 	%r4, [_ZZN3cub18CUB_300001_SM_10006detail10radix_sort29DeviceRadixSortOnesweepKernelINS1_5radix10policy_hubIiN4cuda3std3__45tupleIJiifiiEEEyE10Policy1000ELNS0_9SortOrderE0EiSA_yiiNS1_21identity_decomposer_tEEEvPT5_SG_PT3_PKSH_PT1_PKSL_PT2_PKSP_T4_iiT6_E1s+38400];
	mul.lo.s32 	%r290, %r4, 1920;
	add.s32 	%r5, %r290, 1920;
	setp.gt.s32 	%p2, %r5, %r285;
	cvt.s64.s32 	%rd5, %r290;
	@%p2 bra 	$L__BB21_4;
	and.b32  	%r291, %r1, 31;
	and.b32  	%r292, %r1, 992;
	mul.lo.s32 	%r293, %r292, 5;
	or.b32  	%r294, %r293, %r291;
	cvt.u64.u32 	%rd40, %r294;
	add.s64 	%rd41, %rd40, %rd5;
	shl.b64 	%rd42, %rd41, 2;
	add.s64 	%rd43, %rd4, %rd42;
	ld.global.u32 	%r939, [%rd43];
	ld.global.u32 	%r938, [%rd43+128];
	ld.global.u32 	%r937, [%rd43+256];
	ld.global.u32 	%r936, [%rd43+384];
	ld.global.u32 	%r935, [%rd43+512];
	bra.uni 	$L__BB21_14;
$L__BB21_4:
	cvt.u32.u64 	%r296, %rd5;
	sub.s32 	%r11, %r285, %r296;
	and.b32  	%r297, %r1, 31;
	and.b32  	%r298, %r1, 992;
	mul.lo.s32 	%r299, %r298, 5;
	or.b32  	%r12, %r299, %r297;
	setp.ge.s32 	%p3, %r12, %r11;
	cvt.u64.u32 	%rd44, %r12;
	add.s64 	%rd45, %rd44, %rd5;
	shl.b64 	%rd46, %rd45, 2;
	add.s64 	%rd6, %rd4, %rd46;
	mov.b32 	%r939, 2147483647;
	@%p3 bra 	$L__BB21_6;
	ld.global.u32 	%r939, [%rd6];
$L__BB21_6:
	add.s32 	%r301, %r12, 32;
	setp.ge.s32 	%p4, %r301, %r11;
	mov.b32 	%r938, 2147483647;
	@%p4 bra 	$L__BB21_8;
	ld.global.u32 	%r938, [%rd6+128];
$L__BB21_8:
	add.s32 	%r303, %r12, 64;
	setp.ge.s32 	%p5, %r303, %r11;
	mov.b32 	%r937, 2147483647;
	@%p5 bra 	$L__BB21_10;
	ld.global.u32 	%r937, [%rd6+256];
$L__BB21_10:
	add.s32 	%r305, %r12, 96;
	setp.ge.s32 	%p6, %r305, %r11;
	mov.b32 	%r936, 2147483647;
	@%p6 bra 	$L__BB21_12;
	ld.global.u32 	%r936, [%rd6+384];
$L__BB21_12:
	add.s32 	%r307, %r12, 128;
	setp.ge.s32 	%p7, %r307, %r11;
	mov.b32 	%r935, 2147483647;
	@%p7 bra 	$L__BB21_14;
	ld.global.u32 	%r935, [%rd6+512];
$L__BB21_14:
	xor.b32  	%r993, %r939, -2147483648;
	xor.b32  	%r992, %r938, -2147483648;
	xor.b32  	%r991, %r937, -2147483648;
	xor.b32  	%r990, %r936, -2147483648;
	xor.b32  	%r989, %r935, -2147483648;
	mov.b32 	%r308, -1;
	shl.b32 	%r309, %r308, %r287;
	not.b32 	%r32, %r309;
	shl.b32 	%r310, %r2, 10;
	mov.u32 	%r311, _ZZN3cub18CUB_300001_SM_10006detail10radix_sort29DeviceRadixSortOnesweepKernelINS1_5radix10policy_hubIiN4cuda3std3__45tupleIJiifiiEEEyE10Policy1000ELNS0_9SortOrderE0EiSA_yiiNS1_21identity_decomposer_tEEEvPT5_SG_PT3_PKSH_PT1_PKSL_PT2_PKSP_T4_iiT6_E1s;
	add.s32 	%r33, %r311, %r310;
	setp.gt.s32 	%p8, %r288, 255;
	@%p8 bra 	$L__BB21_27;
	max.s32 	%r312, %r288, 224;
	sub.s32 	%r313, %r312, %r288;
	add.s32 	%r314, %r313, 31;
	shr.u32 	%r315, %r314, 5;
	add.s32 	%r34, %r315, 1;
	and.b32  	%r35, %r34, 15;
	setp.lt.u32 	%p9, %r314, 480;
	mov.u32 	%r943, %r288;
	@%p9 bra 	$L__BB21_18;
	and.b32  	%r316, %r34, 268435440;
	neg.s32 	%r941, %r316;
	shl.b32 	%r318, %r288, 2;
	add.s32 	%r319, %r310, %r318;
	add.s32 	%r321, %r319, %r311;
	add.s32 	%r940, %r321, 1024;
	mov.u32 	%r943, %r288;
$L__BB21_17:
	.pragma "nounroll";
	mov.b32 	%r322, 0;
	st.shared.u32 	[%r940+-1024], %r322;
	st.shared.u32 	[%r940+-896], %r322;
	st.shared.u32 	[%r940+-768], %r322;
	st.shared.u32 	[%r940+-640], %r322;
	st.shared.u32 	[%r940+-512], %r322;
	st.shared.u32 	[%r940+-384], %r322;
	st.shared.u32 	[%r940+-256], %r322;
	st.shared.u32 	[%r940+-128], %r322;
	st.shared.u32 	[%r940], %r322;
	st.shared.u32 	[%r940+128], %r322;
	st.shared.u32 	[%r940+256], %r322;
	st.shared.u32 	[%r940+384], %r322;
	st.shared.u32 	[%r940+512], %r322;
	st.shared.u32 	[%r940+640], %r322;
	st.shared.u32 	[%r940+768], %r322;
	st.shared.u32 	[%r940+896], %r322;
	add.s32 	%r943, %r943, 512;
	add.s32 	%r941, %r941, 16;
	add.s32 	%r940, %r940, 2048;
	setp.ne.s32 	%p10, %r941, 0;
	@%p10 bra 	$L__BB21_17;
$L__BB21_18:
	setp.eq.s32 	%p11, %r35, 0;
	@%p11 bra 	$L__BB21_27;
	and.b32  	%r45, %r34, 7;
	setp.lt.u32 	%p12, %r35, 8;
	@%p12 bra 	$L__BB21_21;
	shl.b32 	%r323, %r943, 2;
	add.s32 	%r324, %r33, %r323;
	mov.b32 	%r325, 0;
	st.shared.u32 	[%r324], %r325;
	st.shared.u32 	[%r324+128], %r325;
	st.shared.u32 	[%r324+256], %r325;
	st.shared.u32 	[%r324+384], %r325;
	st.shared.u32 	[%r324+512], %r325;
	st.shared.u32 	[%r324+640], %r325;
	st.shared.u32 	[%r324+768], %r325;
	st.shared.u32 	[%r324+896], %r325;
	add.s32 	%r943, %r943, 256;
$L__BB21_21:
	setp.eq.s32 	%p13, %r45, 0;
	@%p13 bra 	$L__BB21_27;
	and.b32  	%r48, %r34, 3;
	setp.lt.u32 	%p14, %r45, 4;
	@%p14 bra 	$L__BB21_24;
	shl.b32 	%r326, %r943, 2;
	add.s32 	%r327, %r33, %r326;
	mov.b32 	%r328, 0;
	st.shared.u32 	[%r327], %r328;
	st.shared.u32 	[%r327+128], %r328;
	st.shared.u32 	[%r327+256], %r328;
	st.shared.u32 	[%r327+384], %r328;
	add.s32 	%r943, %r943, 128;
$L__BB21_24:
	setp.eq.s32 	%p15, %r48, 0;
	@%p15 bra 	$L__BB21_27;
	shl.b32 	%r330, %r943, 2;
	add.s32 	%r331, %r310, %r330;
	add.s32 	%r947, %r311, %r331;
	neg.s32 	%r946, %r48;
$L__BB21_26:
	.pragma "nounroll";
	mov.b32 	%r333, 0;
	st.shared.u32 	[%r947], %r333;
	add.s32 	%r947, %r947, 128;
	add.s32 	%r946, %r946, 1;
	setp.ne.s32 	%p16, %r946, 0;
	@%p16 bra 	$L__BB21_26;
$L__BB21_27:
	bar.warp.sync 	-1;
	shr.u32 	%r335, %r993, %r286;
	and.b32  	%r57, %r335, %r32;
	shl.b32 	%r336, %r57, 2;
	add.s32 	%r337, %r33, %r336;
	atom.shared.add.u32 	%r338, [%r337], 1;
	shr.u32 	%r339, %r992, %r286;
	and.b32  	%r340, %r339, %r32;
	shl.b32 	%r341, %r340, 2;
	add.s32 	%r342, %r33, %r341;
	atom.shared.add.u32 	%r343, [%r342], 1;
	shr.u32 	%r344, %r991, %r286;
	and.b32  	%r345, %r344, %r32;
	shl.b32 	%r346, %r345, 2;
	add.s32 	%r347, %r33, %r346;
	atom.shared.add.u32 	%r348, [%r347], 1;
	shr.u32 	%r349, %r990, %r286;
	and.b32  	%r350, %r349, %r32;
	shl.b32 	%r351, %r350, 2;
	add.s32 	%r352, %r33, %r351;
	atom.shared.add.u32 	%r353, [%r352], 1;
	shr.u32 	%r354, %r989, %r286;
	and.b32  	%r355, %r354, %r32;
	shl.b32 	%r356, %r355, 2;
	add.s32 	%r357, %r33, %r356;
	atom.shared.add.u32 	%r358, [%r357], 1;
	bar.sync 	0;
	setp.gt.u32 	%p17, %r1, 255;
	shl.b32 	%r359, %r1, 2;
	add.s32 	%r58, %r311, %r359;
	mov.b32 	%r948, 0;
	@%p17 bra 	$L__BB21_29;
	ld.shared.u32 	%r361, [%r58];
	mov.b32 	%r362, 0;
	st.shared.u32 	[%r58], %r362;
	ld.shared.u32 	%r363, [%r58+1024];
	st.shared.u32 	[%r58+1024], %r361;
	add.s32 	%r364, %r363, %r361;
	ld.shared.u32 	%r365, [%r58+2048];
	st.shared.u32 	[%r58+2048], %r364;
	add.s32 	%r366, %r365, %r364;
	ld.shared.u32 	%r367, [%r58+3072];
	st.shared.u32 	[%r58+3072], %r366;
	add.s32 	%r368, %r367, %r366;
	ld.shared.u32 	%r369, [%r58+4096];
	st.shared.u32 	[%r58+4096], %r368;
	add.s32 	%r370, %r369, %r368;
	ld.shared.u32 	%r371, [%r58+5120];
	st.shared.u32 	[%r58+5120], %r370;
	add.s32 	%r372, %r371, %r370;
	ld.shared.u32 	%r373, [%r58+6144];
	st.shared.u32 	[%r58+6144], %r372;
	add.s32 	%r374, %r373, %r372;
	ld.shared.u32 	%r375, [%r58+7168];
	st.shared.u32 	[%r58+7168], %r374;
	add.s32 	%r376, %r375, %r374;
	ld.shared.u32 	%r377, [%r58+8192];
	st.shared.u32 	[%r58+8192], %r376;
	add.s32 	%r378, %r377, %r376;
	ld.shared.u32 	%r379, [%r58+9216];
	st.shared.u32 	[%r58+9216], %r378;
	add.s32 	%r380, %r379, %r378;
	ld.shared.u32 	%r381, [%r58+10240];
	st.shared.u32 	[%r58+10240], %r380;
	add.s32 	%r382, %r381, %r380;
	ld.shared.u32 	%r383, [%r58+11264];
	st.shared.u32 	[%r58+11264], %r382;
	add.s32 	%r948, %r383, %r382;
$L__BB21_29:
	shl.b32 	%r384, %r4, 8;
	add.s32 	%r385, %r384, %r1;
	mul.wide.s32 	%rd47, %r385, 4;
	add.s64 	%rd7, %rd3, %rd47;
	@%p17 bra 	$L__BB21_31;
	or.b32  	%r386, %r948, 1073741824;
	st.volatile.global.u32 	[%rd7], %r386;
$L__BB21_31:
	ld.param.u64 	%rd160, [_ZN3cub18CUB_300001_SM_10006detail10radix_sort29DeviceRadixSortOnesweepKernelINS1_5radix10policy_hubIiN4cuda3std3__45tupleIJiifiiEEEyE10Policy1000ELNS0_9SortOrderE0EiSA_yiiNS1_21identity_decomposer_tEEEvPT5_SG_PT3_PKSH_PT1_PKSL_PT2_PKSP_T4_iiT6__param_3];
	ld.param.u64 	%rd156, [_ZN3cub18CUB_300001_SM_10006detail10radix_sort29DeviceRadixSortOnesweepKernelINS1_5radix10policy_hubIiN4cuda3std3__45tupleIJiifiiEEEyE10Policy1000ELNS0_9SortOrderE0EiSA_yiiNS1_21identity_decomposer_tEEEvPT5_SG_PT3_PKSH_PT1_PKSL_PT2_PKSP_T4_iiT6__param_2];
	setp.lt.u32 	%p19, %r1, 256;
	setp.eq.s32 	%p20, %r948, 1920;
	and.pred  	%p21, %p19, %p20;
	selp.u32 	%r387, 1, 0, %p21;
	{ 
	.reg .pred 	%p1; 
	.reg .pred 	%p2; 
	setp.ne.u32 	%p1, %r387, 0; 
	bar.red.or.pred 	%p2, 0, %p1; 
	selp.u32 	%r388, 1, 0, %p2; 
	}
	setp.eq.s32 	%p22, %r388, 0;
	and.b32  	%r389, %r1, 992;
	and.b32  	%r390, %r1, 31;
	mul.lo.s32 	%r391, %r389, 5;
	or.b32  	%r392, %r391, %r390;
	cvt.u64.u32 	%rd8, %r392;
	add.s64 	%rd48, %rd8, %rd5;
	cvta.to.global.u64 	%rd49, %rd35;
	mad.lo.s64 	%rd9, %rd48, 20, %rd49;
	cvt.u64.u32 	%rd10, %r1;
	cvta.to.global.u64 	%rd50, %rd156;
	mul.wide.u32 	%rd51, %r1, 8;
	add.s64 	%rd11, %rd50, %rd51;
	cvta.to.global.u64 	%rd52, %rd160;
	add.s64 	%rd12, %rd52, %rd51;
	@%p22 bra 	$L__BB21_79;
	setp.gt.u32 	%p24, %r1, %r57;
	selp.b32 	%r61, 1920, 0, %p24;
	shl.b32 	%r393, %r1, 3;
	mov.u32 	%r394, _ZZN3cub18CUB_300001_SM_10006detail10radix_sort29DeviceRadixSortOnesweepKernelINS1_5radix10policy_hubIiN4cuda3std3__45tupleIJiifiiEEEyE10Policy1000ELNS0_9SortOrderE0EiSA_yiiNS1_21identity_decomposer_tEEEvPT5_SG_PT3_PKSH_PT1_PKSL_PT2_PKSP_T4_iiT6_E1s;
	add.s32 	%r395, %r394, %r393;
	add.s32 	%r62, %r395, 38400;
	@%p17 bra 	$L__BB21_40;
	ld.global.u64 	%rd53, [%rd12];
	cvt.u64.u32 	%rd54, %r61;
	sub.s64 	%rd162, %rd53, %rd54;
	st.shared.u64 	[%r62], %rd162;
	setp.lt.s32 	%p25, %r4, 1;
	mov.u32 	%r952, %r948;
	@%p25 bra 	$L__BB21_39;
	mov.b32 	%r950, -1;
	mov.u32 	%r949, %r4;
	mov.u32 	%r952, %r948;
$L__BB21_35:
	add.s32 	%r66, %r949, -1;
	shl.b32 	%r397, %r66, 8;
	add.s32 	%r398, %r397, %r1;
	mul.wide.s32 	%rd55, %r398, 4;
	add.s64 	%rd14, %rd3, %rd55;
$L__BB21_36:
	membar.cta;
	ld.volatile.global.u32 	%r67, [%rd14];
	setp.eq.s32 	%p26, %r67, 0;
	@%p26 bra 	$L__BB21_36;
	and.b32  	%r399, %r67, 1073741823;
	add.s32 	%r952, %r399, %r952;
	setp.gt.s32 	%p27, %r67, -1;
	vote.sync.ballot.b32 	%r950, %p27, %r950;
	setp.gt.u32 	%p29, %r949, 1;
	and.pred  	%p30, %p27, %p29;
	mov.u32 	%r949, %r66;
	@%p30 bra 	$L__BB21_35;
	ld.shared.u64 	%rd162, [%r62];
$L__BB21_39:
	or.b32  	%r400, %r952, -2147483648;
	st.volatile.global.u32 	[%rd7], %r400;
	sub.s32 	%r401, %r952, %r948;
	cvt.s64.s32 	%rd56, %r401;
	add.s64 	%rd57, %rd162, %rd56;
	st.shared.u64 	[%r62], %rd57;
$L__BB21_40:
	ld.param.u64 	%rd157, [_ZN3cub18CUB_300001_SM_10006detail10radix_sort29DeviceRadixSortOnesweepKernelINS1_5radix10policy_hubIiN4cuda3std3__45tupleIJiifiiEEEyE10Policy1000ELNS0_9SortOrderE0EiSA_yiiNS1_21identity_decomposer_tEEEvPT5_SG_PT3_PKSH_PT1_PKSL_PT2_PKSP_T4_iiT6__param_2];
	setp.lt.s32 	%p32, %r5, %r285;
	setp.eq.s64 	%p33, %rd157, 0;
	or.pred  	%p34, %p33, %p32;
	or.pred  	%p35, %p17, %p34;
	@%p35 bra 	$L__BB21_42;
	ld.shared.u64 	%rd58, [%r62];
	cvt.u64.u32 	%rd59, %r61;
	cvt.s64.s32 	%rd60, %r948;
	add.s64 	%rd61, %rd59, %rd60;
	add.s64 	%rd62, %rd61, %rd58;
	st.global.u64 	[%rd11], %rd62;
$L__BB21_42:
	setp.gt.s32 	%p36, %r5, %r285;
	bar.sync 	0;
	shl.b32 	%r402, %r57, 3;
	mov.u32 	%r403, _ZZN3cub18CUB_300001_SM_10006detail10radix_sort29DeviceRadixSortOnesweepKernelINS1_5radix10policy_hubIiN4cuda3std3__45tupleIJiifiiEEEyE10Policy1000ELNS0_9SortOrderE0EiSA_yiiNS1_21identity_decomposer_tEEEvPT5_SG_PT3_PKSH_PT1_PKSL_PT2_PKSP_T4_iiT6_E1s;
	add.s32 	%r404, %r403, %r402;
	ld.shared.u64 	%rd17, [%r404+38400];
	@%p36 bra 	$L__BB21_44;
	add.s64 	%rd63, %rd17, %rd8;
	shl.b64 	%rd64, %rd63, 2;
	add.s64 	%rd65, %rd2, %rd64;
	st.global.u32 	[%rd65], %r939;
	st.global.u32 	[%rd65+128], %r938;
	st.global.u32 	[%rd65+256], %r937;
	st.global.u32 	[%rd65+384], %r936;
	st.global.u32 	[%rd65+512], %r935;
	bra.uni 	$L__BB21_54;
$L__BB21_44:
	cvt.u32.u64 	%r405, %rd8;
	mad.lo.s32 	%r71, %r4, -1920, %r285;
	setp.ge.s32 	%p37, %r405, %r71;
	add.s64 	%rd66, %rd17, %rd8;
	shl.b64 	%rd67, %rd66, 2;
	add.s64 	%rd18, %rd2, %rd67;
	@%p37 bra 	$L__BB21_46;
	st.global.u32 	[%rd18], %r939;
$L__BB21_46:
	add.s32 	%r407, %r405, 32;
	setp.ge.s32 	%p38, %r407, %r71;
	@%p38 bra 	$L__BB21_48;
	st.global.u32 	[%rd18+128], %r938;
$L__BB21_48:
	add.s32 	%r409, %r405, 64;
	setp.ge.s32 	%p39, %r409, %r71;
	@%p39 bra 	$L__BB21_50;
	st.global.u32 	[%rd18+256], %r937;
$L__BB21_50:
	add.s32 	%r411, %r405, 96;
	setp.ge.s32 	%p40, %r411, %r71;
	@%p40 bra 	$L__BB21_52;
	st.global.u32 	[%rd18+384], %r936;
$L__BB21_52:
	add.s32 	%r413, %r405, 128;
	setp.ge.s32 	%p41, %r413, %r71;
	@%p41 bra 	$L__BB21_54;
	st.global.u32 	[%rd18+512], %r935;
$L__BB21_54:
	setp.gt.s32 	%p42, %r5, %r285;
	@%p42 bra 	$L__BB21_56;
	ld.global.u32 	%r988, [%rd9];
	ld.global.u32 	%r987, [%rd9+4];
	ld.global.f32 	%f67, [%rd9+8];
	ld.global.u32 	%r986, [%rd9+12];
	ld.global.u32 	%r985, [%rd9+16];
	ld.global.u32 	%r984, [%rd9+640];
	ld.global.u32 	%r983, [%rd9+644];
	ld.global.f32 	%f66, [%rd9+648];
	ld.global.u32 	%r982, [%rd9+652];
	ld.global.u32 	%r981, [%rd9+656];
	ld.global.u32 	%r980, [%rd9+1280];
	ld.global.u32 	%r979, [%rd9+1284];
	ld.global.f32 	%f65, [%rd9+1288];
	ld.global.u32 	%r978, [%rd9+1292];
	ld.global.u32 	%r977, [%rd9+1296];
	ld.global.u32 	%r976, [%rd9+1920];
	ld.global.u32 	%r975, [%rd9+1924];
	ld.global.f32 	%f64, [%rd9+1928];
	ld.global.u32 	%r974, [%rd9+1932];
	ld.global.u32 	%r973, [%rd9+1936];
	ld.global.u32 	%r972, [%rd9+2560];
	ld.global.u32 	%r971, [%rd9+2564];
	ld.global.f32 	%f63, [%rd9+2568];
	ld.global.u32 	%r970, [%rd9+2572];
	ld.global.u32 	%r969, [%rd9+2576];
	bra.uni 	$L__BB21_66;
$L__BB21_56:
	cvt.u32.u64 	%r415, %rd8;
	cvt.u32.u64 	%r416, %rd5;
	sub.s32 	%r92, %r285, %r416;
	setp.ge.s32 	%p43, %r415, %r92;
	mov.f32 	%f67, 0f00000000;
	mov.b32 	%r985, 0;
	mov.u32 	%r986, %r985;
	mov.u32 	%r987, %r985;
	mov.u32 	%r988, %r985;
	@%p43 bra 	$L__BB21_58;
	ld.global.u32 	%r988, [%rd9];
	ld.global.u32 	%r987, [%rd9+4];
	ld.global.f32 	%f67, [%rd9+8];
	ld.global.u32 	%r986, [%rd9+12];
	ld.global.u32 	%r985, [%rd9+16];
$L__BB21_58:
	add.s32 	%r419, %r415, 32;
	setp.ge.s32 	%p44, %r419, %r92;
	mov.f32 	%f66, 0f00000000;
	mov.b32 	%r981, 0;
	mov.u32 	%r982, %r981;
	mov.u32 	%r983, %r981;
	mov.u32 	%r984, %r981;
	@%p44 bra 	$L__BB21_60;
	ld.global.u32 	%r984, [%rd9+640];
	ld.global.u32 	%r983, [%rd9+644];
	ld.global.f32 	%f66, [%rd9+648];
	ld.global.u32 	%r982, [%rd9+652];
	ld.global.u32 	%r981, [%rd9+656];
$L__BB21_60:
	cvt.u32.u64 	%r421, %rd8;
	add.s32 	%r422, %r421, 64;
	setp.ge.s32 	%p45, %r422, %r92;
	mov.f32 	%f65, 0f00000000;
	mov.b32 	%r977, 0;
	mov.u32 	%r978, %r977;
	mov.u32 	%r979, %r977;
	mov.u32 	%r980, %r977;
	@%p45 bra 	$L__BB21_62;
	ld.global.u32 	%r980, [%rd9+1280];
	ld.global.u32 	%r979, [%rd9+1284];
	ld.global.f32 	%f65, [%rd9+1288];
	ld.global.u32 	%r978, [%rd9+1292];
	ld.global.u32 	%r977, [%rd9+1296];
$L__BB21_62:
	cvt.u32.u64 	%r424, %rd8;
	add.s32 	%r425, %r424, 96;
	setp.ge.s32 	%p46, %r425, %r92;
	mov.f32 	%f64, 0f00000000;
	mov.b32 	%r973, 0;
	mov.u32 	%r974, %r973;
	mov.u32 	%r975, %r973;
	mov.u32 	%r976, %r973;
	@%p46 bra 	$L__BB21_64;
	ld.global.u32 	%r976, [%rd9+1920];
	ld.global.u32 	%r975, [%rd9+1924];
	ld.global.f32 	%f64, [%rd9+1928];
	ld.global.u32 	%r974, [%rd9+1932];
	ld.global.u32 	%r973, [%rd9+1936];
$L__BB21_64:
	cvt.u32.u64 	%r427, %rd8;
	add.s32 	%r428, %r427, 128;
	setp.ge.s32 	%p47, %r428, %r92;
	mov.f32 	%f63, 0f00000000;
	mov.b32 	%r969, 0;
	mov.u32 	%r970, %r969;
	mov.u32 	%r971, %r969;
	mov.u32 	%r972, %r969;
	@%p47 bra 	$L__BB21_66;
	ld.global.u32 	%r972, [%rd9+2560];
	ld.global.u32 	%r971, [%rd9+2564];
	ld.global.f32 	%f63, [%rd9+2568];
	ld.global.u32 	%r970, [%rd9+2572];
	ld.global.u32 	%r969, [%rd9+2576];
$L__BB21_66:
	setp.gt.s32 	%p48, %r5, %r285;
	@%p48 bra 	$L__BB21_68;
	add.s64 	%rd68, %rd17, %rd8;
	mad.lo.s64 	%rd69, %rd68, 20, %rd1;
	st.global.u32 	[%rd69], %r988;
	st.global.u32 	[%rd69+4], %r987;
	st.global.f32 	[%rd69+8], %f67;
	st.global.u32 	[%rd69+12], %r986;
	st.global.u32 	[%rd69+16], %r985;
	st.global.u32 	[%rd69+640], %r984;
	st.global.u32 	[%rd69+644], %r983;
	st.global.f32 	[%rd69+648], %f66;
	st.global.u32 	[%rd69+652], %r982;
	st.global.u32 	[%rd69+656], %r981;
	st.global.u32 	[%rd69+1280], %r980;
	st.global.u32 	[%rd69+1284], %r979;
	st.global.f32 	[%rd69+1288], %f65;
	st.global.u32 	[%rd69+1292], %r978;
	st.global.u32 	[%rd69+1296], %r977;
	st.global.u32 	[%rd69+1920], %r976;
	st.global.u32 	[%rd69+1924], %r975;
	st.global.f32 	[%rd69+1928], %f64;
	st.global.u32 	[%rd69+1932], %r974;
	st.global.u32 	[%rd69+1936], %r973;
	st.global.u32 	[%rd69+2560], %r972;
	st.global.u32 	[%rd69+2564], %r971;
	st.global.f32 	[%rd69+2568], %f63;
	st.global.u32 	[%rd69+2572], %r970;
	st.global.u32 	[%rd69+2576], %r969;
	bra.uni 	$L__BB21_78;
$L__BB21_68:
	cvt.u32.u64 	%r429, %rd8;
	mad.lo.s32 	%r149, %r4, -1920, %r285;
	setp.ge.s32 	%p49, %r429, %r149;
	add.s64 	%rd70, %rd17, %rd8;
	mad.lo.s64 	%rd19, %rd70, 20, %rd1;
	@%p49 bra 	$L__BB21_70;
	st.global.u32 	[%rd19], %r988;
	st.global.u32 	[%rd19+4], %r987;
	st.global.f32 	[%rd19+8], %f67;
	st.global.u32 	[%rd19+12], %r986;
	st.global.u32 	[%rd19+16], %r985;
$L__BB21_70:
	cvt.u32.u64 	%r430, %rd8;
	add.s32 	%r431, %r430, 32;
	setp.ge.s32 	%p50, %r431, %r149;
	@%p50 bra 	$L__BB21_72;
	st.global.u32 	[%rd19+640], %r984;
	st.global.u32 	[%rd19+644], %r983;
	st.global.f32 	[%rd19+648], %f66;
	st.global.u32 	[%rd19+652], %r982;
	st.global.u32 	[%rd19+656], %r981;
$L__BB21_72:
	cvt.u32.u64 	%r432, %rd8;
	add.s32 	%r433, %r432, 64;
	setp.ge.s32 	%p51, %r433, %r149;
	@%p51 bra 	$L__BB21_74;
	st.global.u32 	[%rd19+1280], %r980;
	st.global.u32 	[%rd19+1284], %r979;
	st.global.f32 	[%rd19+1288], %f65;
	st.global.u32 	[%rd19+1292], %r978;
	st.global.u32 	[%rd19+1296], %r977;
$L__BB21_74:
	cvt.u32.u64 	%r434, %rd8;
	add.s32 	%r435, %r434, 96;
	setp.ge.s32 	%p52, %r435, %r149;
	@%p52 bra 	$L__BB21_76;
	st.global.u32 	[%rd19+1920], %r976;
	st.global.u32 	[%rd19+1924], %r975;
	st.global.f32 	[%rd19+1928], %f64;
	st.global.u32 	[%rd19+1932], %r974;
	st.global.u32 	[%rd19+1936], %r973;
$L__BB21_76:
	add.s32 	%r437, %r434, 128;
	setp.ge.s32 	%p53, %r437, %r149;
	@%p53 bra 	$L__BB21_78;
	st.global.u32 	[%rd19+2560], %r972;
	st.global.u32 	[%rd19+2564], %r971;
	st.global.f32 	[%rd19+2568], %f63;
	st.global.u32 	[%rd19+2572], %r970;
	st.global.u32 	[%rd19+2576], %r969;
$L__BB21_78:
	// begin inline asm
	exit;
	// end inline asm
	mov.u32 	%r989, %r935;
	mov.u32 	%r990, %r936;
	mov.u32 	%r991, %r937;
	mov.u32 	%r992, %r938;
	mov.u32 	%r993, %r939;
$L__BB21_79:
	mul.hi.u32 	%r438, %r1, 357913942;
	add.s32 	%r439, %r438, %r1;
	shl.b32 	%r440, %r439, 2;
	mov.u32 	%r441, _ZZN3cub18CUB_300001_SM_10006detail10radix_sort29DeviceRadixSortOnesweepKernelINS1_5radix10policy_hubIiN4cuda3std3__45tupleIJiifiiEEEyE10Policy1000ELNS0_9SortOrderE0EiSA_yiiNS1_21identity_decomposer_tEEEvPT5_SG_PT3_PKSH_PT1_PKSL_PT2_PKSP_T4_iiT6_E1s;
	add.s32 	%r442, %r441, %r440;
	add.s32 	%r155, %r442, 13328;
	st.shared.u32 	[%r442+13328], %r948;
	bar.sync 	0;
	setp.gt.u32 	%p54, %r1, 31;
	@%p54 bra 	$L__BB21_81;
	mov.u32 	%r473, _ZZN3cub18CUB_300001_SM_10006detail10radix_sort29DeviceRadixSortOnesweepKernelINS1_5radix10policy_hubIiN4cuda3std3__45tupleIJiifiiEEEyE10Policy1000ELNS0_9SortOrderE0EiSA_yiiNS1_21identity_decomposer_tEEEvPT5_SG_PT3_PKSH_PT1_PKSL_PT2_PKSP_T4_iiT6_E1s;
	mad.lo.s32 	%r474, %r1, 52, %r473;
	ld.shared.u32 	%r475, [%r474+13328];
	ld.shared.u32 	%r476, [%r474+13332];
	ld.shared.u32 	%r477, [%r474+13336];
	ld.shared.u32 	%r478, [%r474+13340];
	ld.shared.u32 	%r479, [%r474+13344];
	ld.shared.u32 	%r480, [%r474+13348];
	ld.shared.u32 	%r481, [%r474+13352];
	ld.shared.u32 	%r482, [%r474+13356];
	ld.shared.u32 	%r483, [%r474+13360];
	ld.shared.u32 	%r484, [%r474+13364];
	ld.shared.u32 	%r485, [%r474+13368];
	ld.shared.u32 	%r486, [%r474+13372];
	add.s32 	%r487, %r476, %r475;
	add.s32 	%r488, %r487, %r477;
	add.s32 	%r489, %r488, %r478;
	add.s32 	%r490, %r489, %r479;
	add.s32 	%r491, %r490, %r480;
	add.s32 	%r492, %r491, %r481;
	add.s32 	%r493, %r492, %r482;
	add.s32 	%r494, %r493, %r483;
	add.s32 	%r495, %r494, %r484;
	add.s32 	%r496, %r495, %r485;
	add.s32 	%r447, %r496, %r486;
	mov.b32 	%r445, 1;
	mov.b32 	%r470, 0;
	mov.b32 	%r472, -1;
	// begin inline asm
	{  .reg .s32 r0;  .reg .pred p;  shfl.sync.up.b32 r0|p, %r447, %r445, %r470, %r472;  @p add.s32 r0, r0, %r447;  mov.s32 %r443, r0;}
	// end inline asm
	mov.b32 	%r451, 2;
	// begin inline asm
	{  .reg .s32 r0;  .reg .pred p;  shfl.sync.up.b32 r0|p, %r443, %r451, %r470, %r472;  @p add.s32 r0, r0, %r443;  mov.s32 %r449, r0;}
	// end inline asm
	mov.b32 	%r457, 4;
	// begin inline asm
	{  .reg .s32 r0;  .reg .pred p;  shfl.sync.up.b32 r0|p, %r449, %r457, %r470, %r472;  @p add.s32 r0, r0, %r449;  mov.s32 %r455, r0;}
	// end inline asm
	mov.b32 	%r463, 8;
	// begin inline asm
	{  .reg .s32 r0;  .reg .pred p;  shfl.sync.up.b32 r0|p, %r455, %r463, %r470, %r472;  @p add.s32 r0, r0, %r455;  mov.s32 %r461, r0;}
	// end inline asm
	mov.b32 	%r469, 16;
	// begin inline asm
	{  .reg .s32 r0;  .reg .pred p;  shfl.sync.up.b32 r0|p, %r461, %r469, %r470, %r472;  @p add.s32 r0, r0, %r461;  mov.s32 %r467, r0;}
	// end inline asm
	sub.s32 	%r497, %r467, %r447;
	add.s32 	%r498, %r475, %r497;
	add.s32 	%r499, %r476, %r498;
	add.s32 	%r500, %r477, %r499;
	add.s32 	%r501, %r478, %r500;
	add.s32 	%r502, %r479, %r501;
	add.s32 	%r503, %r480, %r502;
	add.s32 	%r504, %r481, %r503;
	add.s32 	%r505, %r482, %r504;
	add.s32 	%r506, %r483, %r505;
	add.s32 	%r507, %r484, %r506;
	add.s32 	%r508, %r485, %r507;
	st.shared.u32 	[%r474+13328], %r497;
	st.shared.u32 	[%r474+13332], %r498;
	st.shared.u32 	[%r474+13336], %r499;
	st.shared.u32 	[%r474+13340], %r500;
	st.shared.u32 	[%r474+13344], %r501;
	st.shared.u32 	[%r474+13348], %r502;
	st.shared.u32 	[%r474+13352], %r503;
	st.shared.u32 	[%r474+13356], %r504;
	st.shared.u32 	[%r474+13360], %r505;
	st.shared.u32 	[%r474+13364], %r506;
	st.shared.u32 	[%r474+13368], %r507;
	st.shared.u32 	[%r474+13372], %r508;
$L__BB21_81:
	setp.gt.u32 	%p55, %r1, 255;
	bar.sync 	0;
	ld.shared.s32 	%rd21, [%r155];
	@%p55 bra 	$L__BB21_83;
	cvt.u32.u64 	%r509, %rd21;
	ld.shared.u32 	%r511, [%r58];
	add.s32 	%r512, %r511, %r509;
	st.shared.u32 	[%r58], %r512;
	ld.shared.u32 	%r513, [%r58+1024];
	add.s32 	%r514, %r513, %r509;
	st.shared.u32 	[%r58+1024], %r514;
	ld.shared.u32 	%r515, [%r58+2048];
	add.s32 	%r516, %r515, %r509;
	st.shared.u32 	[%r58+2048], %r516;
	ld.shared.u32 	%r517, [%r58+3072];
	add.s32 	%r518, %r517, %r509;
	st.shared.u32 	[%r58+3072], %r518;
	ld.shared.u32 	%r519, [%r58+4096];
	add.s32 	%r520, %r519, %r509;
	st.shared.u32 	[%r58+4096], %r520;
	ld.shared.u32 	%r521, [%r58+5120];
	add.s32 	%r522, %r521, %r509;
	st.shared.u32 	[%r58+5120], %r522;
	ld.shared.u32 	%r523, [%r58+6144];
	add.s32 	%r524, %r523, %r509;
	st.shared.u32 	[%r58+6144], %r524;
	ld.shared.u32 	%r525, [%r58+7168];
	add.s32 	%r526, %r525, %r509;
	st.shared.u32 	[%r58+7168], %r526;
	ld.shared.u32 	%r527, [%r58+8192];
	add.s32 	%r528, %r527, %r509;
	st.shared.u32 	[%r58+8192], %r528;
	ld.shared.u32 	%r529, [%r58+9216];
	add.s32 	%r530, %r529, %r509;
	st.shared.u32 	[%r58+9216], %r530;
	ld.shared.u32 	%r531, [%r58+10240];
	add.s32 	%r532, %r531, %r509;
	st.shared.u32 	[%r58+10240], %r532;
	ld.shared.u32 	%r533, [%r58+11264];
	add.s32 	%r534, %r533, %r509;
	st.shared.u32 	[%r58+11264], %r534;
$L__BB21_83:
	bar.sync 	0;
	// begin inline asm
	mov.u32 %r535, %lanemask_le;
	// end inline asm
	shr.u32 	%r561, %r993, %r286;
	and.b32  	%r558, %r561, %r32;
	mov.b32 	%r538, 1;
	// begin inline asm
	{
    .reg .pred p;
    and.b32 %r536, %r558, %r538;    setp.ne.u32 p, %r536, 0;
    vote.ballot.sync.b32 %r536, p, 0xffffffff;
    @!p not.b32 %r536, %r536;
}

	// end inline asm
	mov.b32 	%r541, 2;
	// begin inline asm
	{
    .reg .pred p;
    and.b32 %r539, %r558, %r541;    setp.ne.u32 p, %r539, 0;
    vote.ballot.sync.b32 %r539, p, 0xffffffff;
    @!p not.b32 %r539, %r539;
}

	// end inline asm
	and.b32  	%r562, %r539, %r536;
	mov.b32 	%r544, 4;
	// begin inline asm
	{
    .reg .pred p;
    and.b32 %r542, %r558, %r544;    setp.ne.u32 p, %r542, 0;
    vote.ballot.sync.b32 %r542, p, 0xffffffff;
    @!p not.b32 %r542, %r542;
}

	// end inline asm
	and.b32  	%r563, %r542, %r562;
	mov.b32 	%r547, 8;
	// begin inline asm
	{
    .reg .pred p;
    and.b32 %r545, %r558, %r547;    setp.ne.u32 p, %r545, 0;
    vote.ballot.sync.b32 %r545, p, 0xffffffff;
    @!p not.b32 %r545, %r545;
}

	// end inline asm
	and.b32  	%r564, %r545, %r563;
	mov.b32 	%r550, 16;
	// begin inline asm
	{
    .reg .pred p;
    and.b32 %r548, %r558, %r550;    setp.ne.u32 p, %r548, 0;
    vote.ballot.sync.b32 %r548, p, 0xffffffff;
    @!p not.b32 %r548, %r548;
}

	// end inline asm
	and.b32  	%r565, %r548, %r564;
	mov.b32 	%r553, 32;
	// begin inline asm
	{
    .reg .pred p;
    and.b32 %r551, %r558, %r553;    setp.ne.u32 p, %r551, 0;
    vote.ballot.sync.b32 %r551, p, 0xffffffff;
    @!p not.b32 %r551, %r551;
}

	// end inline asm
	and.b32  	%r566, %r551, %r565;
	mov.b32 	%r556, 64;
	// begin inline asm
	{
    .reg .pred p;
    and.b32 %r554, %r558, %r556;    setp.ne.u32 p, %r554, 0;
    vote.ballot.sync.b32 %r554, p, 0xffffffff;
    @!p not.b32 %r554, %r554;
}

	// end inline asm
	and.b32  	%r567, %r554, %r566;
	mov.b32 	%r559, 128;
	// begin inline asm
	{
    .reg .pred p;
    and.b32 %r557, %r558, %r559;    setp.ne.u32 p, %r557, 0;
    vote.ballot.sync.b32 %r557, p, 0xffffffff;
    @!p not.b32 %r557, %r557;
}

	// end inline asm
	and.b32  	%r568, %r557, %r567;
	clz.b32 	%r569, %r568;
	sub.s32 	%r158, 31, %r569;
	and.b32  	%r570, %r535, %r568;
	popc.b32 	%r159, %r570;
	setp.ne.s32 	%p56, %r288, %r158;
	mov.b32 	%r994, 0;
	@%p56 bra 	$L__BB21_85;
	shl.b32 	%r571, %r558, 2;
	add.s32 	%r572, %r33, %r571;
	atom.shared.add.u32 	%r994, [%r572], %r159;
$L__BB21_85:
	shfl.sync.idx.b32	%r598|%p57, %r994, %r158, 31, -1;
	add.s32 	%r162, %r159, %r598;
	shr.u32 	%r599, %r992, %r286;
	and.b32  	%r595, %r599, %r32;
	mov.b32 	%r575, 1;
	// begin inline asm
	{
    .reg .pred p;
    and.b32 %r573, %r595, %r575;    setp.ne.u32 p, %r573, 0;
    vote.ballot.sync.b32 %r573, p, 0xffffffff;
    @!p not.b32 %r573, %r573;
}

	// end inline asm
	mov.b32 	%r578, 2;
	// begin inline asm
	{
    .reg .pred p;
    and.b32 %r576, %r595, %r578;    setp.ne.u32 p, %r576, 0;
    vote.ballot.sync.b32 %r576, p, 0xffffffff;
    @!p not.b32 %r576, %r576;
}

	// end inline asm
	and.b32  	%r600, %r576, %r573;
	mov.b32 	%r581, 4;
	// begin inline asm
	{
    .reg .pred p;
    and.b32 %r579, %r595, %r581;    setp.ne.u32 p, %r579, 0;
    vote.ballot.sync.b32 %r579, p, 0xffffffff;
    @!p not.b32 %r579, %r579;
}

	// end inline asm
	and.b32  	%r601, %r579, %r600;
	mov.b32 	%r584, 8;
	// begin inline asm
	{
    .reg .pred p;
    and.b32 %r582, %r595, %r584;    setp.ne.u32 p, %r582, 0;
    vote.ballot.sync.b32 %r582, p, 0xffffffff;
    @!p not.b32 %r582, %r582;
}

	// end inline asm
	and.b32  	%r602, %r582, %r601;
	mov.b32 	%r587, 16;
	// begin inline asm
	{
    .reg .pred p;
    and.b32 %r585, %r595, %r587;    setp.ne.u32 p, %r585, 0;
    vote.ballot.sync.b32 %r585, p, 0xffffffff;
    @!p not.b32 %r585, %r585;
}

	// end inline asm
	and.b32  	%r603, %r585, %r602;
	mov.b32 	%r590, 32;
	// begin inline asm
	{
    .reg .pred p;
    and.b32 %r588, %r595, %r590;    setp.ne.u32 p, %r588, 0;
    vote.ballot.sync.b32 %r588, p, 0xffffffff;
    @!p not.b32 %r588, %r588;
}

	// end inline asm
	and.b32  	%r604, %r588, %r603;
	mov.b32 	%r593, 64;
	// begin inline asm
	{
    .reg .pred p;
    and.b32 %r591, %r595, %r593;    setp.ne.u32 p, %r591, 0;
    vote.ballot.sync.b32 %r591, p, 0xffffffff;
    @!p not.b32 %r591, %r591;
}

	// end inline asm
	and.b32  	%r605, %r591, %r604;
	mov.b32 	%r596, 128;
	// begin inline asm
	{
    .reg .pred p;
    and.b32 %r594, %r595, %r596;    setp.ne.u32 p, %r594, 0;
    vote.ballot.sync.b32 %r594, p, 0xffffffff;
    @!p not.b32 %r594, %r594;
}

	// end inline asm
	and.b32  	%r606, %r594, %r605;
	clz.b32 	%r607, %r606;
	sub.s32 	%r164, 31, %r607;
	and.b32  	%r608, %r535, %r606;
	popc.b32 	%r165, %r608;
	setp.ne.s32 	%p58, %r288, %r164;
	mov.b32 	%r995, 0;
	@%p58 bra 	$L__BB21_87;
	shl.b32 	%r609, %r595, 2;
	add.s32 	%r610, %r33, %r609;
	atom.shared.add.u32 	%r995, [%r610], %r165;
$L__BB21_87:
	shfl.sync.idx.b32	%r636|%p59, %r995, %r164, 31, -1;
	add.s32 	%r168, %r165, %r636;
	shr.u32 	%r637, %r991, %r286;
	and.b32  	%r633, %r637, %r32;
	mov.b32 	%r613, 1;
	// begin inline asm
	{
    .reg .pred p;
    and.b32 %r611, %r633, %r613;    setp.ne.u32 p, %r611, 0;
    vote.ballot.sync.b32 %r611, p, 0xffffffff;
    @!p not.b32 %r611, %r611;
}

	// end inline asm
	mov.b32 	%r616, 2;
	// begin inline asm
	{
    .reg .pred p;
    and.b32 %r614, %r633, %r616;    setp.ne.u32 p, %r614, 0;
    vote.ballot.sync.b32 %r614, p, 0xffffffff;
    @!p not.b32 %r614, %r614;
}

	// end inline asm
	and.b32  	%r638, %r614, %r611;
	mov.b32 	%r619, 4;
	// begin inline asm
	{
    .reg .pred p;
    and.b32 %r617, %r633, %r619;    setp.ne.u32 p, %r617, 0;
    vote.ballot.sync.b32 %r617, p, 0xffffffff;
    @!p not.b32 %r617, %r617;
}

	// end inline asm
	and.b32  	%r639, %r617, %r638;
	mov.b32 	%r622, 8;
	// begin inline asm
	{
    .reg .pred p;
    and.b32 %r620, %r633, %r622;    setp.ne.u32 p, %r620, 0;
    vote.ballot.sync.b32 %r620, p, 0xffffffff;
    @!p not.b32 %r620, %r620;
}

	// end inline asm
	and.b32  	%r640, %r620, %r639;
	mov.b32 	%r625, 16;
	// begin inline asm
	{
    .reg .pred p;
    and.b32 %r623, %r633, %r625;    setp.ne.u32 p, %r623, 0;
    vote.ballot.sync.b32 %r623, p, 0xffffffff;
    @!p not.b32 %r623, %r623;
}

	// end inline asm
	and.b32  	%r641, %r623, %r640;
	mov.b32 	%r628, 32;
	// begin inline asm
	{
    .reg .pred p;
    and.b32 %r626, %r633, %r628;    setp.ne.u32 p, %r626, 0;
    vote.ballot.sync.b32 %r626, p, 0xffffffff;
    @!p not.b32 %r626, %r626;
}

	// end inline asm
	and.b32  	%r642, %r626, %r641;
	mov.b32 	%r631, 64;
	// begin inline asm
	{
    .reg .pred p;
    and.b32 %r629, %r633, %r631;    setp.ne.u32 p, %r629, 0;
    vote.ballot.sync.b32 %r629, p, 0xffffffff;
    @!p not.b32 %r629, %r629;
}

	// end inline asm
	and.b32  	%r643, %r629, %r642;
	mov.b32 	%r634, 128;
	// begin inline asm
	{
    .reg .pred p;
    and.b32 %r632, %r633, %r634;    setp.ne.u32 p, %r632, 0;
    vote.ballot.sync.b32 %r632, p, 0xffffffff;
    @!p not.b32 %r632, %r632;
}

	// end inline asm
	and.b32  	%r644, %r632, %r643;
	clz.b32 	%r645, %r644;
	sub.s32 	%r170, 31, %r645;
	and.b32  	%r646, %r535, %r644;
	popc.b32 	%r171, %r646;
	setp.ne.s32 	%p60, %r288, %r170;
	mov.b32 	%r996, 0;
	@%p60 bra 	$L__BB21_89;
	shl.b32 	%r647, %r633, 2;
	add.s32 	%r648, %r33, %r647;
	atom.shared.add.u32 	%r996, [%r648], %r171;
$L__BB21_89:
	shfl.sync.idx.b32	%r674|%p61, %r996, %r170, 31, -1;
	add.s32 	%r174, %r171, %r674;
	shr.u32 	%r675, %r990, %r286;
	and.b32  	%r671, %r675, %r32;
	mov.b32 	%r651, 1;
	// begin inline asm
	{
    .reg .pred p;
    and.b32 %r649, %r671, %r651;    setp.ne.u32 p, %r649, 0;
    vote.ballot.sync.b32 %r649, p, 0xffffffff;
    @!p not.b32 %r649, %r649;
}

	// end inline asm
	mov.b32 	%r654, 2;
	// begin inline asm
	{
    .reg .pred p;
    and.b32 %r652, %r671, %r654;    setp.ne.u32 p, %r652, 0;
    vote.ballot.sync.b32 %r652, p, 0xffffffff;
    @!p not.b32 %r652, %r652;
}

	// end inline asm
	and.b32  	%r676, %r652, %r649;
	mov.b32 	%r657, 4;
	// begin inline asm
	{
    .reg .pred p;
    and.b32 %r655, %r671, %r657;    setp.ne.u32 p, %r655, 0;
    vote.ballot.sync.b32 %r655, p, 0xffffffff;
    @!p not.b32 %r655, %r655;
}

	// end inline asm
	and.b32  	%r677, %r655, %r676;
	mov.b32 	%r660, 8;
	// begin inline asm
	{
    .reg .pred p;
    and.b32 %r658, %r671, %r660;    setp.ne.u32 p, %r658, 0;
    vote.ballot.sync.b32 %r658, p, 0xffffffff;
    @!p not.b32 %r658, %r658;
}

	// end inline asm
	and.b32  	%r678, %r658, %r677;
	mov.b32 	%r663, 16;
	// begin inline asm
	{
    .reg .pred p;
    and.b32 %r661, %r671, %r663;    setp.ne.u32 p, %r661, 0;
    vote.ballot.sync.b32 %r661, p, 0xffffffff;
    @!p not.b32 %r661, %r661;
}

	// end inline asm
	and.b32  	%r679, %r661, %r678;
	mov.b32 	%r666, 32;
	// begin inline asm
	{
    .reg .pred p;
    and.b32 %r664, %r671, %r666;    setp.ne.u32 p, %r664, 0;
    vote.ballot.sync.b32 %r664, p, 0xffffffff;
    @!p not.b32 %r664, %r664;
}

	// end inline asm
	and.b32  	%r680, %r664, %r679;
	mov.b32 	%r669, 64;
	// begin inline asm
	{
    .reg .pred p;
    and.b32 %r667, %r671, %r669;    setp.ne.u32 p, %r667, 0;
    vote.ballot.sync.b32 %r667, p, 0xffffffff;
    @!p not.b32 %r667, %r667;
}

	// end inline asm
	and.b32  	%r681, %r667, %r680;
	mov.b32 	%r672, 128;
	// begin inline asm
	{
    .reg .pred p;
    and.b32 %r670, %r671, %r672;    setp.ne.u32 p, %r670, 0;
    vote.ballot.sync.b32 %r670, p, 0xffffffff;
    @!p not.b32 %r670, %r670;
}

	// end inline asm
	and.b32  	%r682, %r670, %r681;
	clz.b32 	%r683, %r682;
	sub.s32 	%r176, 31, %r683;
	and.b32  	%r684, %r535, %r682;
	popc.b32 	%r177, %r684;
	setp.ne.s32 	%p62, %r288, %r176;
	mov.b32 	%r997, 0;
	@%p62 bra 	$L__BB21_91;
	shl.b32 	%r685, %r671, 2;
	add.s32 	%r686, %r33, %r685;
	atom.shared.add.u32 	%r997, [%r686], %r177;
$L__BB21_91:
	shfl.sync.idx.b32	%r712|%p63, %r997, %r176, 31, -1;
	add.s32 	%r180, %r177, %r712;
	shr.u32 	%r713, %r989, %r286;
	and.b32  	%r709, %r713, %r32;
	mov.b32 	%r689, 1;
	// begin inline asm
	{
    .reg .pred p;
    and.b32 %r687, %r709, %r689;    setp.ne.u32 p, %r687, 0;
    vote.ballot.sync.b32 %r687, p, 0xffffffff;
    @!p not.b32 %r687, %r687;
}

	// end inline asm
	mov.b32 	%r692, 2;
	// begin inline asm
	{
    .reg .pred p;
    and.b32 %r690, %r709, %r692;    setp.ne.u32 p, %r690, 0;
    vote.ballot.sync.b32 %r690, p, 0xffffffff;
    @!p not.b32 %r690, %r690;
}

	// end inline asm
	and.b32  	%r714, %r690, %r687;
	mov.b32 	%r695, 4;
	// begin inline asm
	{
    .reg .pred p;
    and.b32 %r693, %r709, %r695;    setp.ne.u32 p, %r693, 0;
    vote.ballot.sync.b32 %r693, p, 0xffffffff;
    @!p not.b32 %r693, %r693;
}

	// end inline asm
	and.b32  	%r715, %r693, %r714;
	mov.b32 	%r698, 8;
	// begin inline asm
	{
    .reg .pred p;
    and.b32 %r696, %r709, %r698;    setp.ne.u32 p, %r696, 0;
    vote.ballot.sync.b32 %r696, p, 0xffffffff;
    @!p not.b32 %r696, %r696;
}

	// end inline asm
	and.b32  	%r716, %r696, %r715;
	mov.b32 	%r701, 16;
	// begin inline asm
	{
    .reg .pred p;
    and.b32 %r699, %r709, %r701;    setp.ne.u32 p, %r699, 0;
    vote.ballot.sync.b32 %r699, p, 0xffffffff;
    @!p not.b32 %r699, %r699;
}

	// end inline asm
	and.b32  	%r717, %r699, %r716;
	mov.b32 	%r704, 32;
	// begin inline asm
	{
    .reg .pred p;
    and.b32 %r702, %r709, %r704;    setp.ne.u32 p, %r702, 0;
    vote.ballot.sync.b32 %r702, p, 0xffffffff;
    @!p not.b32 %r702, %r702;
}

	// end inline asm
	and.b32  	%r718, %r702, %r717;
	mov.b32 	%r707, 64;
	// begin inline asm
	{
    .reg .pred p;
    and.b32 %r705, %r709, %r707;    setp.ne.u32 p, %r705, 0;
    vote.ballot.sync.b32 %r705, p, 0xffffffff;
    @!p not.b32 %r705, %r705;
}

	// end inline asm
	and.b32  	%r719, %r705, %r718;
	mov.b32 	%r710, 128;
	// begin inline asm
	{
    .reg .pred p;
    and.b32 %r708, %r709, %r710;    setp.ne.u32 p, %r708, 0;
    vote.ballot.sync.b32 %r708, p, 0xffffffff;
    @!p not.b32 %r708, %r708;
}

	// end inline asm
	and.b32  	%r720, %r708, %r719;
	clz.b32 	%r721, %r720;
	sub.s32 	%r182, 31, %r721;
	and.b32  	%r722, %r535, %r720;
	popc.b32 	%r183, %r722;
	setp.ne.s32 	%p64, %r288, %r182;
	mov.b32 	%r998, 0;
	@%p64 bra 	$L__BB21_93;
	shl.b32 	%r723, %r709, 2;
	add.s32 	%r724, %r33, %r723;
	atom.shared.add.u32 	%r998, [%r724], %r183;
$L__BB21_93:
	setp.gt.u32 	%p65, %r1, 255;
	shfl.sync.idx.b32	%r725|%p66, %r998, %r182, 31, -1;
	add.s32 	%r186, %r183, %r725;
	bar.sync 	0;
	shl.b32 	%r726, %r162, 2;
	mov.u32 	%r727, _ZZN3cub18CUB_300001_SM_10006detail10radix_sort29DeviceRadixSortOnesweepKernelINS1_5radix10policy_hubIiN4cuda3std3__45tupleIJiifiiEEEyE10Policy1000ELNS0_9SortOrderE0EiSA_yiiNS1_21identity_decomposer_tEEEvPT5_SG_PT3_PKSH_PT1_PKSL_PT2_PKSP_T4_iiT6_E1s;
	add.s32 	%r187, %r727, %r726;
	st.shared.u32 	[%r187+-4], %r993;
	shl.b32 	%r728, %r168, 2;
	add.s32 	%r188, %r727, %r728;
	st.shared.u32 	[%r188+-4], %r992;
	shl.b32 	%r729, %r174, 2;
	add.s32 	%r189, %r727, %r729;
	st.shared.u32 	[%r189+-4], %r991;
	shl.b32 	%r730, %r180, 2;
	add.s32 	%r190, %r727, %r730;
	st.shared.u32 	[%r190+-4], %r990;
	shl.b32 	%r731, %r186, 2;
	add.s32 	%r191, %r727, %r731;
	st.shared.u32 	[%r191+-4], %r989;
	shl.b32 	%r732, %r1, 3;
	add.s32 	%r733, %r727, %r732;
	add.s32 	%r192, %r733, 38400;
	@%p65 bra 	$L__BB21_101;
	ld.param.u64 	%rd161, [_ZN3cub18CUB_300001_SM_10006detail10radix_sort29DeviceRadixSortOnesweepKernelINS1_5radix10policy_hubIiN4cuda3std3__45tupleIJiifiiEEEyE10Policy1000ELNS0_9SortOrderE0EiSA_yiiNS1_21identity_decomposer_tEEEvPT5_SG_PT3_PKSH_PT1_PKSL_PT2_PKSP_T4_iiT6__param_3];
	cvta.to.global.u64 	%rd71, %rd161;
	shl.b64 	%rd72, %rd10, 3;
	add.s64 	%rd73, %rd71, %rd72;
	ld.global.u64 	%rd74, [%rd73];
	sub.s64 	%rd163, %rd74, %rd21;
	st.shared.u64 	[%r192], %rd163;
	setp.lt.s32 	%p67, %r4, 1;
	mov.u32 	%r1002, %r948;
	@%p67 bra 	$L__BB21_100;
	mov.b32 	%r1000, -1;
	mov.u32 	%r999, %r4;
	mov.u32 	%r1002, %r948;
$L__BB21_96:
	ld.param.u64 	%rd154, [_ZN3cub18CUB_300001_SM_10006detail10radix_sort29DeviceRadixSortOnesweepKernelINS1_5radix10policy_hubIiN4cuda3std3__45tupleIJiifiiEEEyE10Policy1000ELNS0_9SortOrderE0EiSA_yiiNS1_21identity_decomposer_tEEEvPT5_SG_PT3_PKSH_PT1_PKSL_PT2_PKSP_T4_iiT6__param_0];
	add.s32 	%r196, %r999, -1;
	shl.b32 	%r735, %r196, 8;
	add.s32 	%r736, %r735, %r1;
	cvta.to.global.u64 	%rd75, %rd154;
	mul.wide.s32 	%rd76, %r736, 4;
	add.s64 	%rd23, %rd75, %rd76;
$L__BB21_97:
	membar.cta;
	ld.volatile.global.u32 	%r197, [%rd23];
	setp.eq.s32 	%p68, %r197, 0;
	@%p68 bra 	$L__BB21_97;
	and.b32  	%r737, %r197, 1073741823;
	add.s32 	%r1002, %r737, %r1002;
	setp.gt.s32 	%p69, %r197, -1;
	vote.sync.ballot.b32 	%r1000, %p69, %r1000;
	setp.gt.u32 	%p71, %r999, 1;
	and.pred  	%p72, %p69, %p71;
	mov.u32 	%r999, %r196;
	@%p72 bra 	$L__BB21_96;
	ld.shared.u64 	%rd163, [%r192];
$L__BB21_100:
	ld.param.u64 	%rd155, [_ZN3cub18CUB_300001_SM_10006detail10radix_sort29DeviceRadixSortOnesweepKernelINS1_5radix10policy_hubIiN4cuda3std3__45tupleIJiifiiEEEyE10Policy1000ELNS0_9SortOrderE0EiSA_yiiNS1_21identity_decomposer_tEEEvPT5_SG_PT3_PKSH_PT1_PKSL_PT2_PKSP_T4_iiT6__param_0];
	or.b32  	%r738, %r1002, -2147483648;
	cvta.to.global.u64 	%rd77, %rd155;
	shl.b32 	%r739, %r4, 8;
	add.s32 	%r740, %r739, %r1;
	mul.wide.s32 	%rd78, %r740, 4;
	add.s64 	%rd79, %rd77, %rd78;
	st.volatile.global.u32 	[%rd79], %r738;
	sub.s32 	%r741, %r1002, %r948;
	cvt.s64.s32 	%rd80, %r741;
	add.s64 	%rd81, %rd163, %rd80;
	st.shared.u64 	[%r192], %rd81;
$L__BB21_101:
	ld.param.u64 	%rd158, [_ZN3cub18CUB_300001_SM_10006detail10radix_sort29DeviceRadixSortOnesweepKernelINS1_5radix10policy_hubIiN4cuda3std3__45tupleIJiifiiEEEyE10Policy1000ELNS0_9SortOrderE0EiSA_yiiNS1_21identity_decomposer_tEEEvPT5_SG_PT3_PKSH_PT1_PKSL_PT2_PKSP_T4_iiT6__param_2];
	setp.lt.s32 	%p74, %r5, %r285;
	setp.eq.s64 	%p75, %rd158, 0;
	or.pred  	%p76, %p75, %p74;
	or.pred  	%p77, %p65, %p76;
	@%p77 bra 	$L__BB21_103;
	ld.param.u64 	%rd159, [_ZN3cub18CUB_300001_SM_10006detail10radix_sort29DeviceRadixSortOnesweepKernelINS1_5radix10policy_hubIiN4cuda3std3__45tupleIJiifiiEEEyE10Policy1000ELNS0_9SortOrderE0EiSA_yiiNS1_21identity_decomposer_tEEEvPT5_SG_PT3_PKSH_PT1_PKSL_PT2_PKSP_T4_iiT6__param_2];
	ld.shared.u64 	%rd82, [%r192];
	cvt.s64.s32 	%rd83, %r948;
	add.s64 	%rd84, %rd21, %rd83;
	add.s64 	%rd85, %rd84, %rd82;
	cvta.to.global.u64 	%rd86, %rd159;
	shl.b64 	%rd87, %rd10, 3;
	add.s64 	%rd88, %rd86, %rd87;
	st.global.u64 	[%rd88], %rd85;
$L__BB21_103:
	setp.gt.s32 	%p78, %r5, %r285;
	bar.sync 	0;
	@%p78 bra 	$L__BB21_105;
	ld.shared.u32 	%r742, [%r58];
	shr.u32 	%r743, %r742, %r286;
	and.b32  	%r744, %r743, %r32;
	shl.b32 	%r745, %r744, 3;
	mov.u32 	%r746, _ZZN3cub18CUB_300001_SM_10006detail10radix_sort29DeviceRadixSortOnesweepKernelINS1_5radix10policy_hubIiN4cuda3std3__45tupleIJiifiiEEEyE10Policy1000ELNS0_9SortOrderE0EiSA_yiiNS1_21identity_decomposer_tEEEvPT5_SG_PT3_PKSH_PT1_PKSL_PT2_PKSP_T4_iiT6_E1s;
	add.s32 	%r747, %r746, 38400;
	add.s32 	%r748, %r747, %r745;
	ld.shared.u64 	%rd89, [%r748];
	add.s64 	%rd90, %rd89, %rd10;
	xor.b32  	%r749, %r742, -2147483648;
	shl.b64 	%rd91, %rd90, 2;
	add.s64 	%rd92, %rd2, %rd91;
	st.global.u32 	[%rd92], %r749;
	bar.warp.sync 	-1;
	ld.shared.u32 	%r750, [%r58+1536];
	shr.u32 	%r751, %r750, %r286;
	and.b32  	%r752, %r751, %r32;
	shl.b32 	%r753, %r752, 3;
	add.s32 	%r754, %r747, %r753;
	ld.shared.u64 	%rd93, [%r754];
	add.s64 	%rd94, %rd93, %rd10;
	xor.b32  	%r755, %r750, -2147483648;
	shl.b64 	%rd95, %rd94, 2;
	add.s64 	%rd96, %rd2, %rd95;
	st.global.u32 	[%rd96+1536], %r755;
	bar.warp.sync 	-1;
	ld.shared.u32 	%r756, [%r58+3072];
	shr.u32 	%r757, %r756, %r286;
	and.b32  	%r758, %r757, %r32;
	shl.b32 	%r759, %r758, 3;
	add.s32 	%r760, %r747, %r759;
	ld.shared.u64 	%rd97, [%r760];
	add.s64 	%rd98, %rd97, %rd10;
	xor.b32  	%r761, %r756, -2147483648;
	shl.b64 	%rd99, %rd98, 2;
	add.s64 	%rd100, %rd2, %rd99;
	st.global.u32 	[%rd100+3072], %r761;
	bar.warp.sync 	-1;
	ld.shared.u32 	%r762, [%r58+4608];
	shr.u32 	%r763, %r762, %r286;
	and.b32  	%r764, %r763, %r32;
	shl.b32 	%r765, %r764, 3;
	add.s32 	%r766, %r747, %r765;
	ld.shared.u64 	%rd101, [%r766];
	add.s64 	%rd102, %rd101, %rd10;
	xor.b32  	%r767, %r762, -2147483648;
	shl.b64 	%rd103, %rd102, 2;
	add.s64 	%rd104, %rd2, %rd103;
	st.global.u32 	[%rd104+4608], %r767;
	bar.warp.sync 	-1;
	ld.shared.u32 	%r768, [%r58+6144];
	shr.u32 	%r769, %r768, %r286;
	and.b32  	%r770, %r769, %r32;
	shl.b32 	%r771, %r770, 3;
	add.s32 	%r772, %r747, %r771;
	ld.shared.u64 	%rd105, [%r772];
	add.s64 	%rd106, %rd105, %rd10;
	xor.b32  	%r773, %r768, -2147483648;
	shl.b64 	%rd107, %rd106, 2;
	add.s64 	%rd108, %rd2, %rd107;
	st.global.u32 	[%rd108+6144], %r773;
	bar.warp.sync 	-1;
	bra.uni 	$L__BB21_116;
$L__BB21_105:
	mad.lo.s32 	%r201, %r4, -1920, %r285;
	setp.ge.s32 	%p79, %r1, %r201;
	@%p79 bra 	$L__BB21_107;
	ld.shared.u32 	%r774, [%r58];
	shr.u32 	%r775, %r774, %r286;
	and.b32  	%r776, %r775, %r32;
	shl.b32 	%r777, %r776, 3;
	mov.u32 	%r778, _ZZN3cub18CUB_300001_SM_10006detail10radix_sort29DeviceRadixSortOnesweepKernelINS1_5radix10policy_hubIiN4cuda3std3__45tupleIJiifiiEEEyE10Policy1000ELNS0_9SortOrderE0EiSA_yiiNS1_21identity_decomposer_tEEEvPT5_SG_PT3_PKSH_PT1_PKSL_PT2_PKSP_T4_iiT6_E1s;
	add.s32 	%r779, %r778, %r777;
	ld.shared.u64 	%rd109, [%r779+38400];
	xor.b32  	%r780, %r774, -2147483648;
	add.s64 	%rd110, %rd109, %rd10;
	shl.b64 	%rd111, %rd110, 2;
	add.s64 	%rd112, %rd2, %rd111;
	st.global.u32 	[%rd112], %r780;
$L__BB21_107:
	bar.warp.sync 	-1;
	add.s32 	%r781, %r1, 384;
	setp.ge.s32 	%p80, %r781, %r201;
	@%p80 bra 	$L__BB21_109;
	ld.shared.u32 	%r782, [%r58+1536];
	shr.u32 	%r783, %r782, %r286;
	and.b32  	%r784, %r783, %r32;
	shl.b32 	%r785, %r784, 3;
	mov.u32 	%r786, _ZZN3cub18CUB_300001_SM_10006detail10radix_sort29DeviceRadixSortOnesweepKernelINS1_5radix10policy_hubIiN4cuda3std3__45tupleIJiifiiEEEyE10Policy1000ELNS0_9SortOrderE0EiSA_yiiNS1_21identity_decomposer_tEEEvPT5_SG_PT3_PKSH_PT1_PKSL_PT2_PKSP_T4_iiT6_E1s;
	add.s32 	%r787, %r786, %r785;
	ld.shared.u64 	%rd113, [%r787+38400];
	xor.b32  	%r788, %r782, -2147483648;
	add.s64 	%rd114, %rd113, %rd10;
	shl.b64 	%rd115, %rd114, 2;
	add.s64 	%rd116, %rd2, %rd115;
	st.global.u32 	[%rd116+1536], %r788;
$L__BB21_109:
	bar.warp.sync 	-1;
	add.s32 	%r789, %r1, 768;
	setp.ge.s32 	%p81, %r789, %r201;
	@%p81 bra 	$L__BB21_111;
	ld.shared.u32 	%r790, [%r58+3072];
	shr.u32 	%r791, %r790, %r286;
	and.b32  	%r792, %r791, %r32;
	shl.b32 	%r793, %r792, 3;
	mov.u32 	%r794, _ZZN3cub18CUB_300001_SM_10006detail10radix_sort29DeviceRadixSortOnesweepKernelINS1_5radix10policy_hubIiN4cuda3std3__45tupleIJiifiiEEEyE10Policy1000ELNS0_9SortOrderE0EiSA_yiiNS1_21identity_decomposer_tEEEvPT5_SG_PT3_PKSH_PT1_PKSL_PT2_PKSP_T4_iiT6_E1s;
	add.s32 	%r795, %r794, %r793;
	ld.shared.u64 	%rd117, [%r795+38400];
	xor.b32  	%r796, %r790, -2147483648;
	add.s64 	%rd118, %rd117, %rd10;
	shl.b64 	%rd119, %rd118, 2;
	add.s64 	%rd120, %rd2, %rd119;
	st.global.u32 	[%rd120+3072], %r796;
$L__BB21_111:
	bar.warp.sync 	-1;
	add.s32 	%r797, %r1, 1152;
	setp.ge.s32 	%p82, %r797, %r201;
	@%p82 bra 	$L__BB21_113;
	ld.shared.u32 	%r798, [%r58+4608];
	shr.u32 	%r799, %r798, %r286;
	and.b32  	%r800, %r799, %r32;
	shl.b32 	%r801, %r800, 3;
	mov.u32 	%r802, _ZZN3cub18CUB_300001_SM_10006detail10radix_sort29DeviceRadixSortOnesweepKernelINS1_5radix10policy_hubIiN4cuda3std3__45tupleIJiifiiEEEyE10Policy1000ELNS0_9SortOrderE0EiSA_yiiNS1_21identity_decomposer_tEEEvPT5_SG_PT3_PKSH_PT1_PKSL_PT2_PKSP_T4_iiT6_E1s;
	add.s32 	%r803, %r802, %r801;
	ld.shared.u64 	%rd121, [%r803+38400];
	xor.b32  	%r804, %r798, -2147483648;
	add.s64 	%rd122, %rd121, %rd10;
	shl.b64 	%rd123, %rd122, 2;
	add.s64 	%rd124, %rd2, %rd123;
	st.global.u32 	[%rd124+4608], %r804;
$L__BB21_113:
	bar.warp.sync 	-1;
	add.s32 	%r805, %r1, 1536;
	setp.ge.s32 	%p83, %r805, %r201;
	@%p83 bra 	$L__BB21_115;
	ld.shared.u32 	%r806, [%r58+6144];
	shr.u32 	%r807, %r806, %r286;
	and.b32  	%r808, %r807, %r32;
	shl.b32 	%r809, %r808, 3;
	mov.u32 	%r810, _ZZN3cub18CUB_300001_SM_10006detail10radix_sort29DeviceRadixSortOnesweepKernelINS1_5radix10policy_hubIiN4cuda3std3__45tupleIJiifiiEEEyE10Policy1000ELNS0_9SortOrderE0EiSA_yiiNS1_21identity_decomposer_tEEEvPT5_SG_PT3_PKSH_PT1_PKSL_PT2_PKSP_T4_iiT6_E1s;
	add.s32 	%r811, %r810, %r809;
	ld.shared.u64 	%rd125, [%r811+38400];
	xor.b32  	%r812, %r806, -2147483648;
	add.s64 	%rd126, %rd125, %rd10;
	shl.b64 	%rd127, %rd126, 2;
	add.s64 	%rd128, %rd2, %rd127;
	st.global.u32 	[%rd128+6144], %r812;
$L__BB21_115:
	bar.warp.sync 	-1;
$L__BB21_116:
	setp.gt.s32 	%p84, %r5, %r285;
	ld.shared.u32 	%r813, [%r58];
	shr.u32 	%r814, %r813, %r286;
	and.b32  	%r202, %r814, %r32;
	ld.shared.u32 	%r815, [%r58+1536];
	shr.u32 	%r816, %r815, %r286;
	and.b32  	%r203, %r816, %r32;
	ld.shared.u32 	%r817, [%r58+3072];
	shr.u32 	%r818, %r817, %r286;
	and.b32  	%r204, %r818, %r32;
	ld.shared.u32 	%r819, [%r58+4608];
	shr.u32 	%r820, %r819, %r286;
	and.b32  	%r205, %r820, %r32;
	ld.shared.u32 	%r821, [%r58+6144];
	shr.u32 	%r822, %r821, %r286;
	and.b32  	%r206, %r822, %r32;
	@%p84 bra 	$L__BB21_118;
	ld.global.u32 	%r1022, [%rd9];
	ld.global.u32 	%r1021, [%rd9+4];
	ld.global.f32 	%f72, [%rd9+8];
	ld.global.u32 	%r1020, [%rd9+12];
	ld.global.u32 	%r1019, [%rd9+16];
	ld.global.u32 	%r1023, [%rd9+640];
	ld.global.u32 	%r1024, [%rd9+644];
	ld.global.f32 	%f73, [%rd9+648];
	ld.global.u32 	%r1025, [%rd9+652];
	ld.global.u32 	%r1026, [%rd9+656];
	ld.global.u32 	%r1027, [%rd9+1280];
	ld.global.u32 	%r1028, [%rd9+1284];
	ld.global.f32 	%f74, [%rd9+1288];
	ld.global.u32 	%r1029, [%rd9+1292];
	ld.global.u32 	%r1030, [%rd9+1296];
	ld.global.u32 	%r1031, [%rd9+1920];
	ld.global.u32 	%r1032, [%rd9+1924];
	ld.global.f32 	%f75, [%rd9+1928];
	ld.global.u32 	%r1033, [%rd9+1932];
	ld.global.u32 	%r1034, [%rd9+1936];
	ld.global.u32 	%r1035, [%rd9+2560];
	ld.global.u32 	%r1036, [%rd9+2564];
	ld.global.f32 	%f76, [%rd9+2568];
	ld.global.u32 	%r1037, [%rd9+2572];
	ld.global.u32 	%r1038, [%rd9+2576];
	bra.uni 	$L__BB21_128;
$L__BB21_118:
	cvt.u32.u64 	%r824, %rd8;
	mul.lo.s32 	%r825, %r4, 1920;
	sub.s32 	%r227, %r285, %r825;
	setp.ge.s32 	%p85, %r824, %r227;
	mov.f32 	%f72, 0f00000000;
	mov.b32 	%r1019, 0;
	mov.u32 	%r1020, %r1019;
	mov.u32 	%r1021, %r1019;
	mov.u32 	%r1022, %r1019;
	@%p85 bra 	$L__BB21_120;
	ld.global.u32 	%r1022, [%rd9];
	ld.global.u32 	%r1021, [%rd9+4];
	ld.global.f32 	%f72, [%rd9+8];
	ld.global.u32 	%r1020, [%rd9+12];
	ld.global.u32 	%r1019, [%rd9+16];
$L__BB21_120:
	add.s32 	%r828, %r824, 32;
	setp.ge.s32 	%p86, %r828, %r227;
	mov.f32 	%f73, 0f00000000;
	mov.b32 	%r1023, 0;
	mov.u32 	%r1024, %r1023;
	mov.u32 	%r1025, %r1023;
	mov.u32 	%r1026, %r1023;
	@%p86 bra 	$L__BB21_122;
	ld.global.u32 	%r1023, [%rd9+640];
	ld.global.u32 	%r1024, [%rd9+644];
	ld.global.f32 	%f73, [%rd9+648];
	ld.global.u32 	%r1025, [%rd9+652];
	ld.global.u32 	%r1026, [%rd9+656];
$L__BB21_122:
	cvt.u32.u64 	%r830, %rd8;
	add.s32 	%r831, %r830, 64;
	setp.ge.s32 	%p87, %r831, %r227;
	mov.f32 	%f74, 0f00000000;
	mov.b32 	%r1027, 0;
	mov.u32 	%r1028, %r1027;
	mov.u32 	%r1029, %r1027;
	mov.u32 	%r1030, %r1027;
	@%p87 bra 	$L__BB21_124;
	ld.global.u32 	%r1027, [%rd9+1280];
	ld.global.u32 	%r1028, [%rd9+1284];
	ld.global.f32 	%f74, [%rd9+1288];
	ld.global.u32 	%r1029, [%rd9+1292];
	ld.global.u32 	%r1030, [%rd9+1296];
$L__BB21_124:
	cvt.u32.u64 	%r833, %rd8;
	add.s32 	%r834, %r833, 96;
	setp.ge.s32 	%p88, %r834, %r227;
	mov.f32 	%f75, 0f00000000;
	mov.b32 	%r1031, 0;
	mov.u32 	%r1032, %r1031;
	mov.u32 	%r1033, %r1031;
	mov.u32 	%r1034, %r1031;
	@%p88 bra 	$L__BB21_126;
	ld.global.u32 	%r1031, [%rd9+1920];
	ld.global.u32 	%r1032, [%rd9+1924];
	ld.global.f32 	%f75, [%rd9+1928];
	ld.global.u32 	%r1033, [%rd9+1932];
	ld.global.u32 	%r1034, [%rd9+1936];
$L__BB21_126:
	cvt.u32.u64 	%r836, %rd8;
	add.s32 	%r837, %r836, 128;
	setp.ge.s32 	%p89, %r837, %r227;
	mov.f32 	%f76, 0f00000000;
	mov.b32 	%r1035, 0;
	mov.u32 	%r1036, %r1035;
	mov.u32 	%r1037, %r1035;
	mov.u32 	%r1038, %r1035;
	@%p89 bra 	$L__BB21_128;
	ld.global.u32 	%r1035, [%rd9+2560];
	ld.global.u32 	%r1036, [%rd9+2564];
	ld.global.f32 	%f76, [%rd9+2568];
	ld.global.u32 	%r1037, [%rd9+2572];
	ld.global.u32 	%r1038, [%rd9+2576];
$L__BB21_128:
	setp.gt.s32 	%p90, %r5, %r285;
	bar.sync 	0;
	shl.b32 	%r838, %r162, 4;
	add.s32 	%r839, %r187, %r838;
	st.shared.u32 	[%r839+-20], %r1022;
	st.shared.u32 	[%r839+-16], %r1021;
	st.shared.f32 	[%r839+-12], %f72;
	st.shared.u32 	[%r839+-8], %r1020;
	st.shared.u32 	[%r839+-4], %r1019;
	shl.b32 	%r840, %r168, 4;
	add.s32 	%r841, %r188, %r840;
	st.shared.u32 	[%r841+-20], %r1023;
	st.shared.u32 	[%r841+-16], %r1024;
	st.shared.f32 	[%r841+-12], %f73;
	st.shared.u32 	[%r841+-8], %r1025;
	st.shared.u32 	[%r841+-4], %r1026;
	shl.b32 	%r842, %r174, 4;
	add.s32 	%r843, %r189, %r842;
	st.shared.u32 	[%r843+-20], %r1027;
	st.shared.u32 	[%r843+-16], %r1028;
	st.shared.f32 	[%r843+-12], %f74;
	st.shared.u32 	[%r843+-8], %r1029;
	st.shared.u32 	[%r843+-4], %r1030;
	shl.b32 	%r844, %r180, 4;
	add.s32 	%r845, %r190, %r844;
	st.shared.u32 	[%r845+-20], %r1031;
	st.shared.u32 	[%r845+-16], %r1032;
	st.shared.f32 	[%r845+-12], %f75;
	st.shared.u32 	[%r845+-8], %r1033;
	st.shared.u32 	[%r845+-4], %r1034;
	shl.b32 	%r846, %r186, 4;
	add.s32 	%r847, %r191, %r846;
	st.shared.u32 	[%r847+-20], %r1035;
	st.shared.u32 	[%r847+-16], %r1036;
	st.shared.f32 	[%r847+-12], %f76;
	st.shared.u32 	[%r847+-8], %r1037;
	st.shared.u32 	[%r847+-4], %r1038;
	bar.sync 	0;
	@%p90 bra 	$L__BB21_130;
	shl.b32 	%r848, %r1, 4;
	add.s32 	%r849, %r58, %r848;
	ld.shared.u32 	%r850, [%r849];
	ld.shared.u32 	%r851, [%r849+4];
	ld.shared.f32 	%f49, [%r849+8];
	ld.shared.u32 	%r852, [%r849+12];
	ld.shared.u32 	%r853, [%r849+16];
	shl.b32 	%r854, %r202, 3;
	mov.u32 	%r855, _ZZN3cub18CUB_300001_SM_10006detail10radix_sort29DeviceRadixSortOnesweepKernelINS1_5radix10policy_hubIiN4cuda3std3__45tupleIJiifiiEEEyE10Policy1000ELNS0_9SortOrderE0EiSA_yiiNS1_21identity_decomposer_tEEEvPT5_SG_PT3_PKSH_PT1_PKSL_PT2_PKSP_T4_iiT6_E1s;
	add.s32 	%r856, %r855, 38400;
	add.s32 	%r857, %r856, %r854;
	ld.shared.u64 	%rd129, [%r857];
	add.s64 	%rd130, %rd129, %rd10;
	mad.lo.s64 	%rd131, %rd130, 20, %rd1;
	st.global.u32 	[%rd131], %r850;
	st.global.u32 	[%rd131+4], %r851;
	st.global.f32 	[%rd131+8], %f49;
	st.global.u32 	[%rd131+12], %r852;
	st.global.u32 	[%rd131+16], %r853;
	bar.warp.sync 	-1;
	ld.shared.u32 	%r858, [%r849+7680];
	ld.shared.u32 	%r859, [%r849+7684];
	ld.shared.f32 	%f50, [%r849+7688];
	ld.shared.u32 	%r860, [%r849+7692];
	ld.shared.u32 	%r861, [%r849+7696];
	shl.b32 	%r862, %r203, 3;
	add.s32 	%r863, %r856, %r862;
	ld.shared.u64 	%rd132, [%r863];
	add.s64 	%rd133, %rd132, %rd10;
	mad.lo.s64 	%rd134, %rd133, 20, %rd1;
	st.global.u32 	[%rd134+7680], %r858;
	st.global.u32 	[%rd134+7684], %r859;
	st.global.f32 	[%rd134+7688], %f50;
	st.global.u32 	[%rd134+7692], %r860;
	st.global.u32 	[%rd134+7696], %r861;
	bar.warp.sync 	-1;
	ld.shared.u32 	%r864, [%r849+15360];
	ld.shared.u32 	%r865, [%r849+15364];
	ld.shared.f32 	%f51, [%r849+15368];
	ld.shared.u32 	%r866, [%r849+15372];
	ld.shared.u32 	%r867, [%r849+15376];
	shl.b32 	%r868, %r204, 3;
	add.s32 	%r869, %r856, %r868;
	ld.shared.u64 	%rd135, [%r869];
	add.s64 	%rd136, %rd135, %rd10;
	mad.lo.s64 	%rd137, %rd136, 20, %rd1;
	st.global.u32 	[%rd137+15360], %r864;
	st.global.u32 	[%rd137+15364], %r865;
	st.global.f32 	[%rd137+15368], %f51;
	st.global.u32 	[%rd137+15372], %r866;
	st.global.u32 	[%rd137+15376], %r867;
	bar.warp.sync 	-1;
	ld.shared.u32 	%r870, [%r849+23040];
	ld.shared.u32 	%r871, [%r849+23044];
	ld.shared.f32 	%f52, [%r849+23048];
	ld.shared.u32 	%r872, [%r849+23052];
	ld.shared.u32 	%r873, [%r849+23056];
	shl.b32 	%r874, %r205, 3;
	add.s32 	%r875, %r856, %r874;
	ld.shared.u64 	%rd138, [%r875];
	add.s64 	%rd139, %rd138, %rd10;
	mad.lo.s64 	%rd140, %rd139, 20, %rd1;
	st.global.u32 	[%rd140+23040], %r870;
	st.global.u32 	[%rd140+23044], %r871;
	st.global.f32 	[%rd140+23048], %f52;
	st.global.u32 	[%rd140+23052], %r872;
	st.global.u32 	[%rd140+23056], %r873;
	bar.warp.sync 	-1;
	ld.shared.u32 	%r876, [%r849+30720];
	ld.shared.u32 	%r877, [%r849+30724];
	ld.shared.f32 	%f53, [%r849+30728];
	ld.shared.u32 	%r878, [%r849+30732];
	ld.shared.u32 	%r879, [%r849+30736];
	shl.b32 	%r880, %r206, 3;
	add.s32 	%r881, %r856, %r880;
	ld.shared.u64 	%rd141, [%r881];
	add.s64 	%rd142, %rd141, %rd10;
	mad.lo.s64 	%rd143, %rd142, 20, %rd1;
	st.global.u32 	[%rd143+30720], %r876;
	st.global.u32 	[%rd143+30724], %r877;
	st.global.f32 	[%rd143+30728], %f53;
	st.global.u32 	[%rd143+30732], %r878;
	st.global.u32 	[%rd143+30736], %r879;
	bar.warp.sync 	-1;
	bra.uni 	$L__BB21_141;
$L__BB21_130:
	mad.lo.s32 	%r284, %r4, -1920, %r285;
	shl.b32 	%r882, %r202, 3;
	mov.u32 	%r883, _ZZN3cub18CUB_300001_SM_10006detail10radix_sort29DeviceRadixSortOnesweepKernelINS1_5radix10policy_hubIiN4cuda3std3__45tupleIJiifiiEEEyE10Policy1000ELNS0_9SortOrderE0EiSA_yiiNS1_21identity_decomposer_tEEEvPT5_SG_PT3_PKSH_PT1_PKSL_PT2_PKSP_T4_iiT6_E1s;
	add.s32 	%r884, %r883, %r882;
	ld.shared.u64 	%rd26, [%r884+38400];
	setp.ge.s32 	%p91, %r1, %r284;
	@%p91 bra 	$L__BB21_132;
	shl.b32 	%r885, %r1, 4;
	add.s32 	%r886, %r58, %r885;
	ld.shared.u32 	%r887, [%r886+16];
	ld.shared.u32 	%r888, [%r886+12];
	ld.shared.f32 	%f54, [%r886+8];
	ld.shared.u32 	%r889, [%r886+4];
	ld.shared.u32 	%r890, [%r886];
	add.s64 	%rd144, %rd26, %rd10;
	mad.lo.s64 	%rd145, %rd144, 20, %rd1;
	st.global.u32 	[%rd145], %r890;
	st.global.u32 	[%rd145+4], %r889;
	st.global.f32 	[%rd145+8], %f54;
	st.global.u32 	[%rd145+12], %r888;
	st.global.u32 	[%rd145+16], %r887;
$L__BB21_132:
	bar.warp.sync 	-1;
	shl.b32 	%r891, %r203, 3;
	add.s32 	%r893, %r883, %r891;
	ld.shared.u64 	%rd27, [%r893+38400];
	add.s32 	%r894, %r1, 384;
	setp.ge.s32 	%p92, %r894, %r284;
	@%p92 bra 	$L__BB21_134;
	shl.b32 	%r895, %r1, 4;
	add.s32 	%r896, %r58, %r895;
	ld.shared.u32 	%r897, [%r896+7696];
	ld.shared.u32 	%r898, [%r896+7692];
	ld.shared.f32 	%f55, [%r896+7688];
	ld.shared.u32 	%r899, [%r896+7684];
	ld.shared.u32 	%r900, [%r896+7680];
	add.s64 	%rd146, %rd27, %rd10;
	mad.lo.s64 	%rd147, %rd146, 20, %rd1;
	st.global.u32 	[%rd147+7680], %r900;
	st.global.u32 	[%rd147+7684], %r899;
	st.global.f32 	[%rd147+7688], %f55;
	st.global.u32 	[%rd147+7692], %r898;
	st.global.u32 	[%rd147+7696], %r897;
$L__BB21_134:
	bar.warp.sync 	-1;
	shl.b32 	%r901, %r204, 3;
	add.s32 	%r903, %r883, %r901;
	ld.shared.u64 	%rd28, [%r903+38400];
	add.s32 	%r904, %r1, 768;
	setp.ge.s32 	%p93, %r904, %r284;
	@%p93 bra 	$L__BB21_136;
	shl.b32 	%r905, %r1, 4;
	add.s32 	%r906, %r58, %r905;
	ld.shared.u32 	%r907, [%r906+15376];
	ld.shared.u32 	%r908, [%r906+15372];
	ld.shared.f32 	%f56, [%r906+15368];
	ld.shared.u32 	%r909, [%r906+15364];
	ld.shared.u32 	%r910, [%r906+15360];
	add.s64 	%rd148, %rd28, %rd10;
	mad.lo.s64 	%rd149, %rd148, 20, %rd1;
	st.global.u32 	[%rd149+15360], %r910;
	st.global.u32 	[%rd149+15364], %r909;
	st.global.f32 	[%rd149+15368], %f56;
	st.global.u32 	[%rd149+15372], %r908;
	st.global.u32 	[%rd149+15376], %r907;
$L__BB21_136:
	bar.warp.sync 	-1;
	shl.b32 	%r911, %r205, 3;
	add.s32 	%r913, %r883, %r911;
	ld.shared.u64 	%rd29, [%r913+38400];
	add.s32 	%r914, %r1, 1152;
	setp.ge.s32 	%p94, %r914, %r284;
	@%p94 bra 	$L__BB21_138;
	shl.b32 	%r915, %r1, 4;
	add.s32 	%r916, %r58, %r915;
	ld.shared.u32 	%r917, [%r916+23056];
	ld.shared.u32 	%r918, [%r916+23052];
	ld.shared.f32 	%f57, [%r916+23048];
	ld.shared.u32 	%r919, [%r916+23044];
	ld.shared.u32 	%r920, [%r916+23040];
	add.s64 	%rd150, %rd29, %rd10;
	mad.lo.s64 	%rd151, %rd150, 20, %rd1;
	st.global.u32 	[%rd151+23040], %r920;
	st.global.u32 	[%rd151+23044], %r919;
	st.global.f32 	[%rd151+23048], %f57;
	st.global.u32 	[%rd151+23052], %r918;
	st.global.u32 	[%rd151+23056], %r917;
$L__BB21_138:
	bar.warp.sync 	-1;
	shl.b32 	%r921, %r206, 3;
	add.s32 	%r923, %r883, %r921;
	ld.shared.u64 	%rd152, [%r923+38400];
	add.s64 	%rd30, %rd152, %rd10;
	add.s32 	%r924, %r1, 1536;
	setp.ge.s32 	%p95, %r924, %r284;
	@%p95 bra 	$L__BB21_140;
	shl.b32 	%r925, %r1, 4;
	add.s32 	%r926, %r58, %r925;
	ld.shared.u32 	%r927, [%r926+30736];
	ld.shared.u32 	%r928, [%r926+30732];
	ld.shared.f32 	%f58, [%r926+30728];
	ld.shared.u32 	%r929, [%r926+30724];
	ld.shared.u32 	%r930, [%r926+30720];
	mad.lo.s64 	%rd153, %rd30, 20, %rd1;
	st.global.u32 	[%rd153+30720], %r930;
	st.global.u32 	[%rd153+30724], %r929;
	st.global.f32 	[%rd153+30728], %f58;
	st.global.u32 	[%rd153+30732], %r928;
	st.global.u32 	[%rd153+30736], %r927;
$L__BB21_140:
	bar.warp.sync 	-1;
$L__BB21_141:
	ret;

}
	// .globl	_ZN3cub18CUB_300001_SM_10006detail10radix_sort31DeviceRadixSortSingleTileKernelINS1_5radix10policy_hubIiiyE10Policy1000ELNS0_9SortOrderE0EiiyNS1_21identity_decomposer_tEEEvPKT1_PSA_PKT2_PSE_T3_iiT4_
.visible .entry _ZN3cub18CUB_300001_SM_10006detail10radix_sort31DeviceRadixSortSingleTileKernelINS1_5radix10policy_hubIiiyE10Policy1000ELNS0_9SortOrderE0EiiyNS1_21identity_decomposer_tEEEvPKT1_PSA_PKT2_PSE_T3_iiT4_(
	.param .u64 .ptr .align 1 _ZN3cub18CUB_300001_SM_10006detail10radix_sort31DeviceRadixSortSingleTileKernelINS1_5radix10policy_hubIiiyE10Policy1000ELNS0_9SortOrderE0EiiyNS1_21identity_decomposer_tEEEvPKT1_PSA_PKT2_PSE_T3_iiT4__param_0,
	.param .u64 .ptr .align 1 _ZN3cub18CUB_300001_SM_10006detail10radix_sort31DeviceRadixSortSingleTileKernelINS1_5radix10policy_hubIiiyE10Policy1000ELNS0_9SortOrderE0EiiyNS1_21identity_decomposer_tEEEvPKT1_PSA_PKT2_PSE_T3_iiT4__param_1,
	.param .u64 .ptr .align 1 _ZN3cub18CUB_300001_SM_10006detail10radix_sort31DeviceRadixSortSingleTileKernelINS1_5radix10policy_hubIiiyE10Policy1000ELNS0_9SortOrderE0EiiyNS1_21identity_decomposer_tEEEvPKT1_PSA_PKT2_PSE_T3_iiT4__param_2,
	.param .u64 .ptr .align 1 _ZN3cub18CUB_300001_SM_10006detail10radix_sort31DeviceRadixSortSingleTileKernelINS1_5radix10policy_hubIiiyE10Policy1000ELNS0_9SortOrderE0EiiyNS1_21identity_decomposer_tEEEvPKT1_PSA_PKT2_PSE_T3_iiT4__param_3,
	.param .u64 _ZN3cub18CUB_300001_SM_10006detail10radix_sort31DeviceRadixSortSingleTileKernelINS1_5radix10policy_hubIiiyE10Policy1000ELNS0_9SortOrderE0EiiyNS1_21identity_decomposer_tEEEvPKT1_PSA_PKT2_PSE_T3_iiT4__param_4,
	.param .u32 _ZN3cub18CUB_300001_SM_10006detail10radix_sort31DeviceRadixSortSingleTileKernelINS1_5radix10policy_hubIiiyE10Policy1000ELNS0_9SortOrderE0EiiyNS1_21identity_decomposer_tEEEvPKT1_PSA_PKT2_PSE_T3_iiT4__param_5,
	.param .u32 _ZN3cub18CUB_300001_SM_10006detail10radix_sort31DeviceRadixSortSingleTileKernelINS1_5radix10policy_hubIiiyE10Policy1000ELNS0_9SortOrderE0EiiyNS1_21identity_decomposer_tEEEvPKT1_PSA_PKT2_PSE_T3_iiT4__param_6,
	.param .align 1 .b8 _ZN3cub18CUB_300001_SM_10006detail10radix_sort31DeviceRadixSortSingleTileKernelINS1_5radix10policy_hubIiiyE10Policy1000ELNS0_9SortOrderE0EiiyNS1_21identity_decomposer_tEEEvPKT1_PSA_PKT2_PSE_T3_iiT4__param_7[1]
)
.maxntid 256
.minnctapersm 1
{
	.reg .pred 	%p<73>;
	.reg .b16 	%rs<39>;
	.reg .b32 	%r<900>;
	.reg .b64 	%rd<37>;
	// demoted variable
	.shared .align 16 .b8 _ZZN3cub18CUB_300001_SM_10006detail10radix_sort31DeviceRadixSortSingleTileKernelINS1_5radix10policy_hubIiiyE10Policy1000ELNS0_9SortOrderE0EiiyNS1_21identity_decomposer_tEEEvPKT1_PSA_PKT2_PSE_T3_iiT4_E12temp_storage[33856];
	ld.param.u64 	%rd10, [_ZN3cub18CUB_300001_SM_10006detail10radix_sort31DeviceRadixSortSingleTileKernelINS1_5radix10policy_hubIiiyE10Policy1000ELNS0_9SortOrderE0EiiyNS1_21identity_decomposer_tEEEvPKT1_PSA_PKT2_PSE_T3_iiT4__param_0];
	ld.param.u64 	%rd6, [_ZN3cub18CUB_300001_SM_10006detail10radix_sort31DeviceRadixSortSingleTileKernelINS1_5radix10policy_hubIiiyE10Policy1000ELNS0_9SortOrderE0EiiyNS1_21identity_decomposer_tEEEvPKT1_PSA_PKT2_PSE_T3_iiT4__param_1];
	ld.param.u64 	%rd7, [_ZN3cub18CUB_300001_SM_10006detail10radix_sort31DeviceRadixSortSingleTileKernelINS1_5radix10policy_hubIiiyE10Policy1000ELNS0_9SortOrderE0EiiyNS1_21identity_decomposer_tEEEvPKT1_PSA_PKT2_PSE_T3_iiT4__param_2];
	ld.param.u64 	%rd8, [_ZN3cub18CUB_300001_SM_10006detail10radix_sort31DeviceRadixSortSingleTileKernelINS1_5radix10policy_hubIiiyE10Policy1000ELNS0_9SortOrderE0EiiyNS1_21identity_decomposer_tEEEvPKT1_PSA_PKT2_PSE_T3_iiT4__param_3];
	ld.param.u64 	%rd9, [_ZN3cub18CUB_300001_SM_10006detail10radix_sort31DeviceRadixSortSingleTileKernelINS1_5radix10policy_hubIiiyE10Policy1000ELNS0_9SortOrderE0EiiyNS1_21identity_decomposer_tEEEvPKT1_PSA_PKT2_PSE_T3_iiT4__param_4];
	ld.param.u32 	%r303, [_ZN3cub18CUB_300001_SM_10006detail10radix_sort31DeviceRadixSortSingleTileKernelINS1_5radix10policy_hubIiiyE10Policy1000ELNS0_9SortOrderE0EiiyNS1_21identity_decomposer_tEEEvPKT1_PSA_PKT2_PSE_T3_iiT4__param_5];
	ld.param.u32 	%r304, [_ZN3cub18CUB_300001_SM_10006detail10radix_sort31DeviceRadixSortSingleTileKernelINS1_5radix10policy_hubIiiyE10Policy1000ELNS0_9SortOrderE0EiiyNS1_21identity_decomposer_tEEEvPKT1_PSA_PKT2_PSE_T3_iiT4__param_6];
	cvta.to.global.u64 	%rd11, %rd10;
	cvt.u32.u64 	%r1, %rd9;
	mov.u32 	%r2, %tid.x;
	mul.lo.s32 	%r3, %r2, 19;
	setp.ge.s32 	%p1, %r3, %r1;
	mul.wide.u32 	%rd12, %r3, 4;
	add.s64 	%rd1, %rd11, %rd12;
	mov.b32 	%r878, -1;
	@%p1 bra 	$L__BB22_2;
	ld.global.u32 	%r306, [%rd1];
	xor.b32  	%r878, %r306, -2147483648;
$L__BB22_2:
	add.s32 	%r6, %r3, 1;
	setp.ge.s32 	%p2, %r6, %r1;
	mov.b32 	%r877, -1;
	@%p2 bra 	$L__BB22_4;
	ld.global.u32 	%r308, [%rd1+4];
	xor.b32  	%r877, %r308, -2147483648;
$L__BB22_4:
	add.s32 	%r9, %r3, 2;
	setp.ge.s32 	%p3, %r9, %r1;
	mov.b32 	%r876, -1;
	@%p3 bra 	$L__BB22_6;
	ld.global.u32 	%r310, [%rd1+8];
	xor.b32  	%r876, %r310, -2147483648;
$L__BB22_6:
	add.s32 	%r12, %r3, 3;
	setp.ge.s32 	%p4, %r12, %r1;
	mov.b32 	%r875, -1;
	@%p4 bra 	$L__BB22_8;
	ld.global.u32 	%r312, [%rd1+12];
	xor.b32  	%r875, %r312, -2147483648;
$L__BB22_8:
	add.s32 	%r15, %r3, 4;
	setp.ge.s32 	%p5, %r15, %r1;
	mov.b32 	%r874, -1;
	@%p5 bra 	$L__BB22_10;
	ld.global.u32 	%r314, [%rd1+16];
	xor.b32  	%r874, %r314, -2147483648;
$L__BB22_10:
	add.s32 	%r18, %r3, 5;
	setp.ge.s32 	%p6, %r18, %r1;
	mov.b32 	%r873, -1;
	@%p6 bra 	$L__BB22_12;
	ld.global.u32 	%r316, [%rd1+20];
	xor.b32  	%r873, %r316, -2147483648;
$L__BB22_12:
	add.s32 	%r21, %r3, 6;
	setp.ge.s32 	%p7, %r21, %r1;
	mov.b32 	%r872, -1;
	@%p7 bra 	$L__BB22_14;
	ld.global.u32 	%r318, [%rd1+24];
	xor.b32  	%r872, %r318, -2147483648;
$L__BB22_14:
	add.s32 	%r24, %r3, 7;
	setp.ge.s32 	%p8, %r24, %r1;
	mov.b32 	%r871, -1;
	@%p8 bra 	$L__BB22_16;
	ld.global.u32 	%r320, [%rd1+28];
	xor.b32  	%r871, %r320, -2147483648;
$L__BB22_16:
	add.s32 	%r27, %r3, 8;
	setp.ge.s32 	%p9, %r27, %r1;
	mov.b32 	%r870, -1;
	@%p9 bra 	$L__BB22_18;
	ld.global.u32 	%r322, [%rd1+32];
	xor.b32  	%r870, %r322, -2147483648;
$L__BB22_18:
	add.s32 	%r30, %r3, 9;
	setp.ge.s32 	%p10, %r30, %r1;
	mov.b32 	%r869, -1;
	@%p10 bra 	$L__BB22_20;
	ld.global.u32 	%r324, [%rd1+36];
	xor.b32  	%r869, %r324, -2147483648;
$L__BB22_20:
	add.s32 	%r33, %r3, 10;
	setp.ge.s32 	%p11, %r33, %r1;
	mov.b32 	%r868, -1;
	@%p11 bra 	$L__BB22_22;
	ld.global.u32 	%r326, [%rd1+40];
	xor.b32  	%r868, %r326, -2147483648;
$L__BB22_22:
	add.s32 	%r36, %r3, 11;
	setp.ge.s32 	%p12, %r36, %r1;
	mov.b32 	%r867, -1;
	@%p12 bra 	$L__BB22_24;
	ld.global.u32 	%r328, [%rd1+44];
	xor.b32  	%r867, %r328, -2147483648;
$L__BB22_24:
	add.s32 	%r39, %r3, 12;
	setp.ge.s32 	%p13, %r39, %r1;
	mov.b32 	%r866, -1;
	@%p13 bra 	$L__BB22_26;
	ld.global.u32 	%r330, [%rd1+48];
	xor.b32  	%r866, %r330, -2147483648;
$L__BB22_26:
	add.s32 	%r42, %r3, 13;
	setp.ge.s32 	%p14, %r42, %r1;
	mov.b32 	%r865, -1;
	@%p14 bra 	$L__BB22_28;
	ld.global.u32 	%r332, [%rd1+52];
	xor.b32  	%r865, %r332, -2147483648;
$L__BB22_28:
	add.s32 	%r45, %r3, 14;
	setp.ge.s32 	%p15, %r45, %r1;
	mov.b32 	%r864, -1;
	@%p15 bra 	$L__BB22_30;
	ld.global.u32 	%r334, [%rd1+56];
	xor.b32  	%r864, %r334, -2147483648;
$L__BB22_30:
	add.s32 	%r48, %r3, 15;
	setp.ge.s32 	%p16, %r48, %r1;
	mov.b32 	%r863, -1;
	@%p16 bra 	$L__BB22_32;
	ld.global.u32 	%r336, [%rd1+60];
	xor.b32  	%r863, %r336, -2147483648;
$L__BB22_32:
	add.s32 	%r51, %r3, 16;
	setp.ge.s32 	%p17, %r51, %r1;
	mov.b32 	%r862, -1;
	@%p17 bra 	$L__BB22_34;
	ld.global.u32 	%r338, [%rd1+64];
	xor.b32  	%r862, %r338, -2147483648;
$L__BB22_34:
	add.s32 	%r54, %r3, 17;
	setp.ge.s32 	%p18, %r54, %r1;
	mov.b32 	%r861, -1;
	@%p18 bra 	$L__BB22_36;
	ld.global.u32 	%r340, [%rd1+68];
	xor.b32  	%r861, %r340, -2147483648;
$L__BB22_36:
	add.s32 	%r57, %r3, 18;
	setp.ge.s32 	%p19, %r57, %r1;
	mov.b32 	%r860, -1;
	@%p19 bra 	$L__BB22_38;
	ld.global.u32 	%r342, [%rd1+72];
	xor.b32  	%r860, %r342, -2147483648;
$L__BB22_38:
	bar.sync 	0;
	mov.b64 	{%r344, %r345}, %rd9;
	shfl.sync.idx.b32	%r60|%p20, %r344, 0, 31, -1;
	shfl.sync.idx.b32	%r346|%p21, %r345, 0, 31, -1;
	mov.b64 	%rd2, {%r60, %r346};
	setp.ge.s32 	%p22, %r3, %r60;
	cvta.to.global.u64 	%rd13, %rd7;
	add.s64 	%rd3, %rd13, %rd12;
	@%p22 bra 	$L__BB22_40;
	ld.global.u32 	%r897, [%rd3];
$L__BB22_40:
	setp.ge.s32 	%p23, %r6, %r60;
	@%p23 bra 	$L__BB22_42;
	ld.global.u32 	%r896, [%rd3+4];
$L__BB22_42:
	setp.ge.s32 	%p24, %r9, %r60;
	@%p24 bra 	$L__BB22_44;
	ld.global.u32 	%r895, [%rd3+8];
$L__BB22_44:
	setp.ge.s32 	%p25, %r12, %r60;
	@%p25 bra 	$L__BB22_46;
	ld.global.u32 	%r894, [%rd3+12];
$L__BB22_46:
	setp.ge.s32 	%p26, %r15, %r60;
	@%p26 bra 	$L__BB22_48;
	ld.global.u32 	%r893, [%rd3+16];
$L__BB22_48:
	setp.ge.s32 	%p27, %r18, %r60;
	@%p27 bra 	$L__BB22_50;
	ld.global.u32 	%r892, [%rd3+20];
$L__BB22_50:
	setp.ge.s32 	%p28, %r21, %r60;
	@%p28 bra 	$L__BB22_52;
	ld.global.u32 	%r891, [%rd3+24];
$L__BB22_52:
	setp.ge.s32 	%p29, %r24, %r60;
	@%p29 bra 	$L__BB22_54;
	ld.global.u32 	%r890, [%rd3+28];
$L__BB22_54:
	setp.ge.s32 	%p30, %r27, %r60;
	@%p30 bra 	$L__BB22_56;
	ld.global.u32 	%r889, [%rd3+32];
$L__BB22_56:
	setp.ge.s32 	%p31, %r30, %r60;
	@%p31 bra 	$L__BB22_58;
	ld.global.u32 	%r888, [%rd3+36];
$L__BB22_58:
	setp.ge.s32 	%p32, %r33, %r60;
	@%p32 bra 	$L__BB22_60;
	ld.global.u32 	%r887, [%rd3+40];
$L__BB22_60:
	setp.ge.s32 	%p33, %r36, %r60;
	@%p33 bra 	$L__BB22_62;
	ld.global.u32 	%r886, [%rd3+44];
$L__BB22_62:
	setp.ge.s32 	%p34, %r39, %r60;
	@%p34 bra 	$L__BB22_64;
	ld.global.u32 	%r885, [%rd3+48];
$L__BB22_64:
	setp.ge.s32 	%p35, %r42, %r60;
	@%p35 bra 	$L__BB22_66;
	ld.global.u32 	%r884, [%rd3+52];
$L__BB22_66:
	setp.ge.s32 	%p36, %r45, %r60;
	@%p36 bra 	$L__BB22_68;
	ld.global.u32 	%r883, [%rd3+56];
$L__BB22_68:
	setp.ge.s32 	%p37, %r48, %r60;
	@%p37 bra 	$L__BB22_70;
	ld.global.u32 	%r882, [%rd3+60];
$L__BB22_70:
	setp.ge.s32 	%p38, %r51, %r60;
	@%p38 bra 	$L__BB22_72;
	ld.global.u32 	%r881, [%rd3+64];
$L__BB22_72:
	setp.ge.s32 	%p39, %r54, %r60;
	@%p39 bra 	$L__BB22_74;
	ld.global.u32 	%r880, [%rd3+68];
$L__BB22_74:
	setp.ge.s32 	%p40, %r57, %r60;
	@%p40 bra 	$L__BB22_76;
	ld.global.u32 	%r879, [%rd3+72];
$L__BB22_76:
	bar.sync 	0;
	shr.u32 	%r99, %r2, 5;
	shl.b32 	%r366, %r2, 2;
	mov.u32 	%r367, _ZZN3cub18CUB_300001_SM_10006detail10radix_sort31DeviceRadixSortSingleTileKernelINS1_5radix10policy_hubIiiyE10Policy1000ELNS0_9SortOrderE0EiiyNS1_21identity_decomposer_tEEEvPKT1_PSA_PKT2_PSE_T3_iiT4_E12temp_storage;
	add.s32 	%r100, %r367, %r366;
	shl.b32 	%r368, %r2, 7;
	add.s32 	%r101, %r100, %r368;
	shl.b32 	%r369, %r99, 2;
	add.s32 	%r370, %r367, %r369;
	add.s32 	%r102, %r370, 33792;
	mad.lo.s32 	%r103, %r2, -56, %r101;
	add.s32 	%r859, %r303, 6;
	sub.s32 	%r858, %r304, %r303;
$L__BB22_77:
	add.s32 	%r430, %r859, -6;
	min.s32 	%r373, %r858, 6;
	mov.b32 	%r459, 0;
	st.shared.u32 	[%r100], %r459;
	st.shared.u32 	[%r100+1024], %r459;
	st.shared.u32 	[%r100+2048], %r459;
	st.shared.u32 	[%r100+3072], %r459;
	st.shared.u32 	[%r100+4096], %r459;
	st.shared.u32 	[%r100+5120], %r459;
	st.shared.u32 	[%r100+6144], %r459;
	st.shared.u32 	[%r100+7168], %r459;
	st.shared.u32 	[%r100+8192], %r459;
	st.shared.u32 	[%r100+9216], %r459;
	st.shared.u32 	[%r100+10240], %r459;
	st.shared.u32 	[%r100+11264], %r459;
	st.shared.u32 	[%r100+12288], %r459;
	st.shared.u32 	[%r100+13312], %r459;
	st.shared.u32 	[%r100+14336], %r459;
	st.shared.u32 	[%r100+15360], %r459;
	st.shared.u32 	[%r100+16384], %r459;
	st.shared.u32 	[%r100+17408], %r459;
	st.shared.u32 	[%r100+18432], %r459;
	st.shared.u32 	[%r100+19456], %r459;
	st.shared.u32 	[%r100+20480], %r459;
	st.shared.u32 	[%r100+21504], %r459;
	st.shared.u32 	[%r100+22528], %r459;
	st.shared.u32 	[%r100+23552], %r459;
	st.shared.u32 	[%r100+24576], %r459;
	st.shared.u32 	[%r100+25600], %r459;
	st.shared.u32 	[%r100+26624], %r459;
	st.shared.u32 	[%r100+27648], %r459;
	st.shared.u32 	[%r100+28672], %r459;
	st.shared.u32 	[%r100+29696], %r459;
	st.shared.u32 	[%r100+30720], %r459;
	st.shared.u32 	[%r100+31744], %r459;
	st.shared.u32 	[%r100+32768], %r459;
	// begin inline asm
	bmsk.clamp.b32 %r371, %r459, %r373;
	// end inline asm
	// begin inline asm
	shr.b32 %r374, %r878, %r430;
	// end inline asm
	and.b32  	%r462, %r371, %r374;
	shl.b32 	%r463, %r462, 10;
	and.b32  	%r464, %r463, 31744;
	add.s32 	%r465, %r100, %r464;
	shr.u32 	%r466, %r462, 4;
	and.b32  	%r467, %r466, 268435454;
	add.s32 	%r147, %r465, %r467;
	ld.shared.u16 	%rs1, [%r147];
	add.s16 	%rs20, %rs1, 1;
	st.shared.u16 	[%r147], %rs20;
	// begin inline asm
	shr.b32 %r377, %r877, %r430;
	// end inline asm
	and.b32  	%r468, %r371, %r377;
	shl.b32 	%r469, %r468, 10;
	and.b32  	%r470, %r469, 31744;
	add.s32 	%r471, %r100, %r470;
	shr.u32 	%r472, %r468, 4;
	and.b32  	%r473, %r472, 268435454;
	add.s32 	%r148, %r471, %r473;
	ld.shared.u16 	%rs2, [%r148];
	add.s16 	%rs21, %rs2, 1;
	st.shared.u16 	[%r148], %rs21;
	// begin inline asm
	shr.b32 %r380, %r876, %r430;
	// end inline asm
	and.b32  	%r474, %r371, %r380;
	shl.b32 	%r475, %r474, 10;
	and.b32  	%r476, %r475, 31744;
	add.s32 	%r477, %r100, %r476;
	shr.u32 	%r478, %r474, 4;
	and.b32  	%r479, %r478, 268435454;
	add.s32 	%r149, %r477, %r479;
	ld.shared.u16 	%rs3, [%r149];
	add.s16 	%rs22, %rs3, 1;
	st.shared.u16 	[%r149], %rs22;
	// begin inline asm
	shr.b32 %r383, %r875, %r430;
	// end inline asm
	and.b32  	%r480, %r371, %r383;
	shl.b32 	%r481, %r480, 10;
	and.b32  	%r482, %r481, 31744;
	add.s32 	%r483, %r100, %r482;
	shr.u32 	%r484, %r480, 4;
	and.b32  	%r485, %r484, 268435454;
	add.s32 	%r150, %r483, %r485;
	ld.shared.u16 	%rs4, [%r150];
	add.s16 	%rs23, %rs4, 1;
	st.shared.u16 	[%r150], %rs23;
	// begin inline asm
	shr.b32 %r386, %r874, %r430;
	// end inline asm
	and.b32  	%r486, %r371, %r386;
	shl.b32 	%r487, %r486, 10;
	and.b32  	%r488, %r487, 31744;
	add.s32 	%r489, %r100, %r488;
	shr.u32 	%r490, %r486, 4;
	and.b32  	%r491, %r490, 268435454;
	add.s32 	%r151, %r489, %r491;
	ld.shared.u16 	%rs5, [%r151];
	add.s16 	%rs24, %rs5, 1;
	st.shared.u16 	[%r151], %rs24;
	// begin inline asm
	shr.b32 %r389, %r873, %r430;
	// end inline asm
	and.b32  	%r492, %r371, %r389;
	shl.b32 	%r493, %r492, 10;
	and.b32  	%r494, %r493, 31744;
	add.s32 	%r495, %r100, %r494;
	shr.u32 	%r496, %r492, 4;
	and.b32  	%r497, %r496, 268435454;
	add.s32 	%r152, %r495, %r497;
	ld.shared.u16 	%rs6, [%r152];
	add.s16 	%rs25, %rs6, 1;
	st.shared.u16 	[%r152], %rs25;
	// begin inline asm
	shr.b32 %r392, %r872, %r430;
	// end inline asm
	and.b32  	%r498, %r371, %r392;
	shl.b32 	%r499, %r498, 10;
	and.b32  	%r500, %r499, 31744;
	add.s32 	%r501, %r100, %r500;
	shr.u32 	%r502, %r498, 4;
	and.b32  	%r503, %r502, 268435454;
	add.s32 	%r153, %r501, %r503;
	ld.shared.u16 	%rs7, [%r153];
	add.s16 	%rs26, %rs7, 1;
	st.shared.u16 	[%r153], %rs26;
	// begin inline asm
	shr.b32 %r395, %r871, %r430;
	// end inline asm
	and.b32  	%r504, %r371, %r395;
	shl.b32 	%r505, %r504, 10;
	and.b32  	%r506, %r505, 31744;
	add.s32 	%r507, %r100, %r506;
	shr.u32 	%r508, %r504, 4;
	and.b32  	%r509, %r508, 268435454;
	add.s32 	%r154, %r507, %r509;
	ld.shared.u16 	%rs8, [%r154];
	add.s16 	%rs27, %rs8, 1;
	st.shared.u16 	[%r154], %rs27;
	// begin inline asm
	shr.b32 %r398, %r870, %r430;
	// end inline asm
	and.b32  	%r510, %r371, %r398;
	shl.b32 	%r511, %r510, 10;
	and.b32  	%r512, %r511, 31744;
	add.s32 	%r513, %r100, %r512;
	shr.u32 	%r514, %r510, 4;
	and.b32  	%r515, %r514, 268435454;
	add.s32 	%r155, %r513, %r515;
	ld.shared.u16 	%rs9, [%r155];
	add.s16 	%rs28, %rs9, 1;
	st.shared.u16 	[%r155], %rs28;
	// begin inline asm
	shr.b32 %r401, %r869, %r430;
	// end inline asm
	and.b32  	%r516, %r371, %r401;
	shl.b32 	%r517, %r516, 10;
	and.b32  	%r518, %r517, 31744;
	add.s32 	%r519, %r100, %r518;
	shr.u32 	%r520, %r516, 4;
	and.b32  	%r521, %r520, 268435454;
	add.s32 	%r156, %r519, %r521;
	ld.shared.u16 	%rs10, [%r156];
	add.s16 	%rs29, %rs10, 1;
	st.shared.u16 	[%r156], %rs29;
	// begin inline asm
	shr.b32 %r404, %r868, %r430;
	// end inline asm
	and.b32  	%r522, %r371, %r404;
	shl.b32 	%r523, %r522, 10;
	and.b32  	%r524, %r523, 31744;
	add.s32 	%r525, %r100, %r524;
	shr.u32 	%r526, %r522, 4;
	and.b32  	%r527, %r526, 268435454;
	add.s32 	%r157, %r525, %r527;
	ld.shared.u16 	%rs11, [%r157];
	add.s16 	%rs30, %rs11, 1;
	st.shared.u16 	[%r157], %rs30;
	// begin inline asm
	shr.b32 %r407, %r867, %r430;
	// end inline asm
	and.b32  	%r528, %r371, %r407;
	shl.b32 	%r529, %r528, 10;
	and.b32  	%r530, %r529, 31744;
	add.s32 	%r531, %r100, %r530;
	shr.u32 	%r532, %r528, 4;
	and.b32  	%r533, %r532, 268435454;
	add.s32 	%r158, %r531, %r533;
	ld.shared.u16 	%rs12, [%r158];
	add.s16 	%rs31, %rs12, 1;
	st.shared.u16 	[%r158], %rs31;
	// begin inline asm
	shr.b32 %r410, %r866, %r430;
	// end inline asm
	and.b32  	%r534, %r371, %r410;
	shl.b32 	%r535, %r534, 10;
	and.b32  	%r536, %r535, 31744;
	add.s32 	%r537, %r100, %r536;
	shr.u32 	%r538, %r534, 4;
	and.b32  	%r539, %r538, 268435454;
	add.s32 	%r159, %r537, %r539;
	ld.shared.u16 	%rs13, [%r159];
	add.s16 	%rs32, %rs13, 1;
	st.shared.u16 	[%r159], %rs32;
	// begin inline asm
	shr.b32 %r413, %r865, %r430;
	// end inline asm
	and.b32  	%r540, %r371, %r413;
	shl.b32 	%r541, %r540, 10;
	and.b32  	%r542, %r541, 31744;
	add.s32 	%r543, %r100, %r542;
	shr.u32 	%r544, %r540, 4;
	and.b32  	%r545, %r544, 268435454;
	add.s32 	%r160, %r543, %r545;
	ld.shared.u16 	%rs14, [%r160];
	add.s16 	%rs33, %rs14, 1;
	st.shared.u16 	[%r160], %rs33;
	// begin inline asm
	shr.b32 %r416, %r864, %r430;
	// end inline asm
	and.b32  	%r546, %r371, %r416;
	shl.b32 	%r547, %r546, 10;
	and.b32  	%r548, %r547, 31744;
	add.s32 	%r549, %r100, %r548;
	shr.u32 	%r550, %r546, 4;
	and.b32  	%r551, %r550, 268435454;
	add.s32 	%r161, %r549, %r551;
	ld.shared.u16 	%rs15, [%r161];
	add.s16 	%rs34, %rs15, 1;
	st.shared.u16 	[%r161], %rs34;
	// begin inline asm
	shr.b32 %r419, %r863, %r430;
	// end inline asm
	and.b32  	%r552, %r371, %r419;
	shl.b32 	%r553, %r552, 10;
	and.b32  	%r554, %r553, 31744;
	add.s32 	%r555, %r100, %r554;
	shr.u32 	%r556, %r552, 4;
	and.b32  	%r557, %r556, 268435454;
	add.s32 	%r162, %r555, %r557;
	ld.shared.u16 	%rs16, [%r162];
	add.s16 	%rs35, %rs16, 1;
	st.shared.u16 	[%r162], %rs35;
	// begin inline asm
	shr.b32 %r422, %r862, %r430;
	// end inline asm
	and.b32  	%r558, %r371, %r422;
	shl.b32 	%r559, %r558, 10;
	and.b32  	%r560, %r559, 31744;
	add.s32 	%r561, %r100, %r560;
	shr.u32 	%r562, %r558, 4;
	and.b32  	%r563, %r562, 268435454;
	add.s32 	%r163, %r561, %r563;
	ld.shared.u16 	%rs17, [%r163];
	add.s16 	%rs36, %rs17, 1;
	st.shared.u16 	[%r163], %rs36;
	// begin inline asm
	shr.b32 %r425, %r861, %r430;
	// end inline asm
	and.b32  	%r564, %r371, %r425;
	shl.b32 	%r565, %r564, 10;
	and.b32  	%r566, %r565, 31744;
	add.s32 	%r567, %r100, %r566;
	shr.u32 	%r568, %r564, 4;
	and.b32  	%r569, %r568, 268435454;
	add.s32 	%r164, %r567, %r569;
	ld.shared.u16 	%rs18, [%r164];
	add.s16 	%rs37, %rs18, 1;
	st.shared.u16 	[%r164], %rs37;
	// begin inline asm
	shr.b32 %r428, %r860, %r430;
	// end inline asm
	and.b32  	%r570, %r371, %r428;
	shl.b32 	%r571, %r570, 10;
	and.b32  	%r572, %r571, 31744;
	add.s32 	%r573, %r100, %r572;
	shr.u32 	%r574, %r570, 4;
	and.b32  	%r575, %r574, 268435454;
	add.s32 	%r165, %r573, %r575;
	ld.shared.u16 	%rs19, [%r165];
	add.s16 	%rs38, %rs19, 1;
	st.shared.u16 	[%r165], %rs38;
	bar.sync 	0;
	ld.shared.u32 	%r166, [%r101];
	ld.shared.u32 	%r576, [%r101+4];
	ld.shared.u32 	%r577, [%r101+8];
	ld.shared.u32 	%r578, [%r101+12];
	ld.shared.u32 	%r579, [%r101+16];
	ld.shared.u32 	%r580, [%r101+20];
	ld.shared.u32 	%r581, [%r101+24];
	ld.shared.u32 	%r582, [%r101+28];
	ld.shared.u32 	%r583, [%r101+32];
	ld.shared.u32 	%r584, [%r101+36];
	ld.shared.u32 	%r585, [%r101+40];
	ld.shared.u32 	%r586, [%r101+44];
	ld.shared.u32 	%r587, [%r101+48];
	ld.shared.u32 	%r588, [%r101+52];
	ld.shared.u32 	%r589, [%r101+56];
	ld.shared.u32 	%r590, [%r101+60];
	ld.shared.u32 	%r591, [%r101+64];
	ld.shared.u32 	%r592, [%r101+68];
	ld.shared.u32 	%r593, [%r101+72];
	ld.shared.u32 	%r594, [%r101+76];
	ld.shared.u32 	%r595, [%r101+80];
	ld.shared.u32 	%r596, [%r101+84];
	ld.shared.u32 	%r597, [%r101+88];
	ld.shared.u32 	%r598, [%r101+92];
	ld.shared.u32 	%r599, [%r101+96];
	ld.shared.u32 	%r600, [%r101+100];
	ld.shared.u32 	%r601, [%r101+104];
	ld.shared.u32 	%r602, [%r101+108];
	ld.shared.u32 	%r603, [%r101+112];
	ld.shared.u32 	%r604, [%r101+116];
	ld.shared.u32 	%r605, [%r101+120];
	ld.shared.u32 	%r606, [%r101+124];
	ld.shared.u32 	%r607, [%r101+128];
	add.s32 	%r167, %r576, %r166;
	add.s32 	%r168, %r577, %r167;
	add.s32 	%r169, %r578, %r168;
	add.s32 	%r170, %r579, %r169;
	add.s32 	%r171, %r580, %r170;
	add.s32 	%r172, %r581, %r171;
	add.s32 	%r173, %r582, %r172;
	add.s32 	%r174, %r583, %r173;
	add.s32 	%r175, %r584, %r174;
	add.s32 	%r176, %r585, %r175;
	add.s32 	%r177, %r586, %r176;
	add.s32 	%r178, %r587, %r177;
	add.s32 	%r179, %r588, %r178;
	add.s32 	%r180, %r589, %r179;
	add.s32 	%r181, %r590, %r180;
	add.s32 	%r182, %r591, %r181;
	add.s32 	%r183, %r592, %r182;
	add.s32 	%r184, %r593, %r183;
	add.s32 	%r185, %r594, %r184;
	add.s32 	%r186, %r595, %r185;
	add.s32 	%r187, %r596, %r186;
	add.s32 	%r188, %r597, %r187;
	add.s32 	%r189, %r598, %r188;
	add.s32 	%r190, %r599, %r189;
	add.s32 	%r191, %r600, %r190;
	add.s32 	%r192, %r601, %r191;
	add.s32 	%r193, %r602, %r192;
	add.s32 	%r194, %r603, %r193;
	add.s32 	%r195, %r604, %r194;
	add.s32 	%r196, %r605, %r195;
	add.s32 	%r197, %r606, %r196;
	add.s32 	%r436, %r607, %r197;
	// begin inline asm
	mov.u32 %r431, %laneid;
	// end inline asm
	mov.b32 	%r434, 1;
	mov.b32 	%r461, -1;
	// begin inline asm
	{  .reg .u32 r0;  .reg .pred p;  shfl.sync.up.b32 r0|p, %r436, %r434, %r459, %r461;  @p add.u32 r0, r0, %r436;  mov.u32 %r432, r0;}
	// end inline asm
	mov.b32 	%r440, 2;
	// begin inline asm
	{  .reg .u32 r0;  .reg .pred p;  shfl.sync.up.b32 r0|p, %r432, %r440, %r459, %r461;  @p add.u32 r0, r0, %r432;  mov.u32 %r438, r0;}
	// end inline asm
	mov.b32 	%r446, 4;
	// begin inline asm
	{  .reg .u32 r0;  .reg .pred p;  shfl.sync.up.b32 r0|p, %r438, %r446, %r459, %r461;  @p add.u32 r0, r0, %r438;  mov.u32 %r444, r0;}
	// end inline asm
	mov.b32 	%r452, 8;
	// begin inline asm
	{  .reg .u32 r0;  .reg .pred p;  shfl.sync.up.b32 r0|p, %r444, %r452, %r459, %r461;  @p add.u32 r0, r0, %r444;  mov.u32 %r450, r0;}
	// end inline asm
	mov.b32 	%r458, 16;
	// begin inline asm
	{  .reg .u32 r0;  .reg .pred p;  shfl.sync.up.b32 r0|p, %r450, %r458, %r459, %r461;  @p add.u32 r0, r0, %r450;  mov.u32 %r456, r0;}
	// end inline asm
	setp.ne.s32 	%p41, %r431, 31;
	@%p41 bra 	$L__BB22_79;
	st.shared.u32 	[%r102], %r456;
$L__BB22_79:
	sub.s32 	%r608, %r456, %r436;
	setp.gt.u32 	%p42, %r2, 31;
	setp.eq.s32 	%p43, %r99, 7;
	setp.eq.s32 	%p44, %r99, 6;
	setp.eq.s32 	%p45, %r99, 5;
	setp.eq.s32 	%p46, %r99, 4;
	setp.eq.s32 	%p47, %r99, 3;
	setp.eq.s32 	%p48, %r99, 2;
	setp.eq.s32 	%p49, %r99, 1;
	bar.sync 	0;
	ld.shared.v4.u32 	{%r609, %r610, %r611, %r612}, [_ZZN3cub18CUB_300001_SM_10006detail10radix_sort31DeviceRadixSortSingleTileKernelINS1_5radix10policy_hubIiiyE10Policy1000ELNS0_9SortOrderE0EiiyNS1_21identity_decomposer_tEEEvPKT1_PSA_PKT2_PSE_T3_iiT4_E12temp_storage+33792];
	selp.b32 	%r613, %r609, %r898, %p49;
	add.s32 	%r614, %r610, %r609;
	selp.b32 	%r615, %r614, %r613, %p48;
	add.s32 	%r616, %r614, %r611;
	selp.b32 	%r617, %r616, %r615, %p47;
	add.s32 	%r618, %r616, %r612;
	selp.b32 	%r619, %r618, %r617, %p46;
	ld.shared.v4.u32 	{%r620, %r621, %r622, %r623}, [_ZZN3cub18CUB_300001_SM_10006detail10radix_sort31DeviceRadixSortSingleTileKernelINS1_5radix10policy_hubIiiyE10Policy1000ELNS0_9SortOrderE0EiiyNS1_21identity_decomposer_tEEEvPKT1_PSA_PKT2_PSE_T3_iiT4_E12temp_storage+33808];
	add.s32 	%r624, %r618, %r620;
	selp.b32 	%r625, %r624, %r619, %p45;
	add.s32 	%r626, %r624, %r621;
	selp.b32 	%r627, %r626, %r625, %p44;
	add.s32 	%r628, %r626, %r622;
	selp.b32 	%r898, %r628, %r627, %p43;
	add.s32 	%r202, %r628, %r623;
	setp.ne.s32 	%p50, %r431, 0;
	selp.b32 	%r629, %r608, 0, %p50;
	add.s32 	%r630, %r898, %r629;
	or.pred  	%p51, %p42, %p50;
	selp.b32 	%r899, %r630, %r608, %p42;
	@%p51 bra 	$L__BB22_81;
	shl.b32 	%r899, %r202, 16;
	st.shared.u32 	[_ZZN3cub18CUB_300001_SM_10006detail10radix_sort31DeviceRadixSortSingleTileKernelINS1_5radix10policy_hubIiiyE10Policy1000ELNS0_9SortOrderE0EiiyNS1_21identity_decomposer_tEEEvPKT1_PSA_PKT2_PSE_T3_iiT4_E12temp_storage+33832], %r899;
$L__BB22_81:
	setp.eq.s32 	%p52, %r2, 0;
	bar.sync 	0;
	ld.shared.u32 	%r631, [_ZZN3cub18CUB_300001_SM_10006detail10radix_sort31DeviceRadixSortSingleTileKernelINS1_5radix10policy_hubIiiyE10Policy1000ELNS0_9SortOrderE0EiiyNS1_21identity_decomposer_tEEEvPKT1_PSA_PKT2_PSE_T3_iiT4_E12temp_storage+33832];
	selp.b32 	%r632, 0, %r631, %p52;
	add.s32 	%r633, %r899, %r632;
	add.s32 	%r634, %r166, %r633;
	add.s32 	%r635, %r167, %r633;
	add.s32 	%r636, %r168, %r633;
	add.s32 	%r637, %r169, %r633;
	add.s32 	%r638, %r170, %r633;
	add.s32 	%r639, %r171, %r633;
	add.s32 	%r640, %r172, %r633;
	add.s32 	%r641, %r173, %r633;
	add.s32 	%r642, %r174, %r633;
	add.s32 	%r643, %r175, %r633;
	add.s32 	%r644, %r176, %r633;
	add.s32 	%r645, %r177, %r633;
	add.s32 	%r646, %r178, %r633;
	add.s32 	%r647, %r179, %r633;
	add.s32 	%r648, %r180, %r633;
	add.s32 	%r649, %r181, %r633;
	add.s32 	%r650, %r182, %r633;
	add.s32 	%r651, %r183, %r633;
	add.s32 	%r652, %r184, %r633;
	add.s32 	%r653, %r185, %r633;
	add.s32 	%r654, %r186, %r633;
	add.s32 	%r655, %r187, %r633;
	add.s32 	%r656, %r188, %r633;
	add.s32 	%r657, %r189, %r633;
	add.s32 	%r658, %r190, %r633;
	add.s32 	%r659, %r191, %r633;
	add.s32 	%r660, %r192, %r633;
	add.s32 	%r661, %r193, %r633;
	add.s32 	%r662, %r194, %r633;
	add.s32 	%r663, %r195, %r633;
	add.s32 	%r664, %r196, %r633;
	add.s32 	%r665, %r197, %r633;
	st.shared.u32 	[%r101], %r633;
	st.shared.u32 	[%r101+4], %r634;
	st.shared.u32 	[%r101+8], %r635;
	st.shared.u32 	[%r101+12], %r636;
	st.shared.u32 	[%r101+16], %r637;
	st.shared.u32 	[%r101+20], %r638;
	st.shared.u32 	[%r101+24], %r639;
	st.shared.u32 	[%r101+28], %r640;
	st.shared.u32 	[%r101+32], %r641;
	st.shared.u32 	[%r101+36], %r642;
	st.shared.u32 	[%r101+40], %r643;
	st.shared.u32 	[%r101+44], %r644;
	st.shared.u32 	[%r101+48], %r645;
	st.shared.u32 	[%r101+52], %r646;
	st.shared.u32 	[%r101+56], %r647;
	st.shared.u32 	[%r101+60], %r648;
	st.shared.u32 	[%r101+64], %r649;
	st.shared.u32 	[%r101+68], %r650;
	st.shared.u32 	[%r101+72], %r651;
	st.shared.u32 	[%r101+76], %r652;
	st.shared.u32 	[%r101+80], %r653;
	st.shared.u32 	[%r101+84], %r654;
	st.shared.u32 	[%r101+88], %r655;
	st.shared.u32 	[%r101+92], %r656;
	st.shared.u32 	[%r101+96], %r657;
	st.shared.u32 	[%r101+100], %r658;
	st.shared.u32 	[%r101+104], %r659;
	st.shared.u32 	[%r101+108], %r660;
	st.shared.u32 	[%r101+112], %r661;
	st.shared.u32 	[%r101+116], %r662;
	st.shared.u32 	[%r101+120], %r663;
	st.shared.u32 	[%r101+124], %r664;
	st.shared.u32 	[%r101+128], %r665;
	bar.sync 	0;
	cvt.u32.u16 	%r666, %rs1;
	ld.shared.u16 	%r667, [%r147];
	add.s32 	%r206, %r667, %r666;
	cvt.u32.u16 	%r668, %rs2;
	ld.shared.u16 	%r669, [%r148];
	add.s32 	%r207, %r669, %r668;
	cvt.u32.u16 	%r670, %rs3;
	ld.shared.u16 	%r671, [%r149];
	add.s32 	%r208, %r671, %r670;
	cvt.u32.u16 	%r672, %rs4;
	ld.shared.u16 	%r673, [%r150];
	add.s32 	%r209, %r673, %r672;
	cvt.u32.u16 	%r674, %rs5;
	ld.shared.u16 	%r675, [%r151];
	add.s32 	%r210, %r675, %r674;
	cvt.u32.u16 	%r676, %rs6;
	ld.shared.u16 	%r677, [%r152];
	add.s32 	%r211, %r677, %r676;
	cvt.u32.u16 	%r678, %rs7;
	ld.shared.u16 	%r679, [%r153];
	add.s32 	%r212, %r679, %r678;
	cvt.u32.u16 	%r680, %rs8;
	ld.shared.u16 	%r681, [%r154];
	add.s32 	%r213, %r681, %r680;
	cvt.u32.u16 	%r682, %rs9;
	ld.shared.u16 	%r683, [%r155];
	add.s32 	%r214, %r683, %r682;
	cvt.u32.u16 	%r684, %rs10;
	ld.shared.u16 	%r685, [%r156];
	add.s32 	%r215, %r685, %r684;
	cvt.u32.u16 	%r686, %rs11;
	ld.shared.u16 	%r687, [%r157];
	add.s32 	%r216, %r687, %r686;
	cvt.u32.u16 	%r688, %rs12;
	ld.shared.u16 	%r689, [%r158];
	add.s32 	%r217, %r689, %r688;
	cvt.u32.u16 	%r690, %rs13;
	ld.shared.u16 	%r691, [%r159];
	add.s32 	%r218, %r691, %r690;
	cvt.u32.u16 	%r692, %rs14;
	ld.shared.u16 	%r693, [%r160];
	add.s32 	%r219, %r693, %r692;
	cvt.u32.u16 	%r694, %rs15;
	ld.shared.u16 	%r695, [%r161];
	add.s32 	%r220, %r695, %r694;
	cvt.u32.u16 	%r696, %rs16;
	ld.shared.u16 	%r697, [%r162];
	add.s32 	%r221, %r697, %r696;
	cvt.u32.u16 	%r698, %rs17;
	ld.shared.u16 	%r699, [%r163];
	add.s32 	%r222, %r699, %r698;
	cvt.u32.u16 	%r700, %rs18;
	ld.shared.u16 	%r701, [%r164];
	add.s32 	%r223, %r701, %r700;
	cvt.u32.u16 	%r702, %rs19;
	ld.shared.u16 	%r703, [%r165];
	add.s32 	%r224, %r703, %r702;
	bar.sync 	0;
	setp.lt.s32 	%p53, %r859, %r304;
	@%p53 bra 	$L__BB22_121;
	cvt.u64.u32 	%rd15, %r2;
	shl.b32 	%r704, %r206, 2;
	mov.u32 	%r705, _ZZN3cub18CUB_300001_SM_10006detail10radix_sort31DeviceRadixSortSingleTileKernelINS1_5radix10policy_hubIiiyE10Policy1000ELNS0_9SortOrderE0EiiyNS1_21identity_decomposer_tEEEvPKT1_PSA_PKT2_PSE_T3_iiT4_E12temp_storage;
	add.s32 	%r706, %r705, %r704;
	st.shared.u32 	[%r706], %r878;
	shl.b32 	%r707, %r207, 2;
	add.s32 	%r708, %r705, %r707;
	st.shared.u32 	[%r708], %r877;
	shl.b32 	%r709, %r208, 2;
	add.s32 	%r710, %r705, %r709;
	st.shared.u32 	[%r710], %r876;
	shl.b32 	%r711, %r209, 2;
	add.s32 	%r712, %r705, %r711;
	st.shared.u32 	[%r712], %r875;
	shl.b32 	%r713, %r210, 2;
	add.s32 	%r714, %r705, %r713;
	st.shared.u32 	[%r714], %r874;
	shl.b32 	%r715, %r211, 2;
	add.s32 	%r716, %r705, %r715;
	st.shared.u32 	[%r716], %r873;
	shl.b32 	%r717, %r212, 2;
	add.s32 	%r718, %r705, %r717;
	st.shared.u32 	[%r718], %r872;
	shl.b32 	%r719, %r213, 2;
	add.s32 	%r720, %r705, %r719;
	st.shared.u32 	[%r720], %r871;
	shl.b32 	%r721, %r214, 2;
	add.s32 	%r722, %r705, %r721;
	st.shared.u32 	[%r722], %r870;
	shl.b32 	%r723, %r215, 2;
	add.s32 	%r724, %r705, %r723;
	st.shared.u32 	[%r724], %r869;
	shl.b32 	%r725, %r216, 2;
	add.s32 	%r726, %r705, %r725;
	st.shared.u32 	[%r726], %r868;
	shl.b32 	%r727, %r217, 2;
	add.s32 	%r728, %r705, %r727;
	st.shared.u32 	[%r728], %r867;
	shl.b32 	%r729, %r218, 2;
	add.s32 	%r730, %r705, %r729;
	st.shared.u32 	[%r730], %r866;
	shl.b32 	%r731, %r219, 2;
	add.s32 	%r732, %r705, %r731;
	st.shared.u32 	[%r732], %r865;
	shl.b32 	%r733, %r220, 2;
	add.s32 	%r734, %r705, %r733;
	st.shared.u32 	[%r734], %r864;
	shl.b32 	%r735, %r221, 2;
	add.s32 	%r736, %r705, %r735;
	st.shared.u32 	[%r736], %r863;
	shl.b32 	%r737, %r222, 2;
	add.s32 	%r738, %r705, %r737;
	st.shared.u32 	[%r738], %r862;
	shl.b32 	%r739, %r223, 2;
	add.s32 	%r740, %r705, %r739;
	st.shared.u32 	[%r740], %r861;
	shl.b32 	%r741, %r224, 2;
	add.s32 	%r742, %r705, %r741;
	st.shared.u32 	[%r742], %r860;
	bar.sync 	0;
	mad.lo.s32 	%r225, %r2, -72, %r103;
	ld.shared.u32 	%r226, [%r225];
	ld.shared.u32 	%r227, [%r225+1024];
	ld.shared.u32 	%r228, [%r225+2048];
	ld.shared.u32 	%r229, [%r225+3072];
	ld.shared.u32 	%r230, [%r225+4096];
	ld.shared.u32 	%r231, [%r225+5120];
	ld.shared.u32 	%r232, [%r225+6144];
	ld.shared.u32 	%r233, [%r225+7168];
	ld.shared.u32 	%r234, [%r225+8192];
	ld.shared.u32 	%r235, [%r225+9216];
	ld.shared.u32 	%r236, [%r225+10240];
	ld.shared.u32 	%r237, [%r225+11264];
	ld.shared.u32 	%r238, [%r225+12288];
	ld.shared.u32 	%r239, [%r225+13312];
	ld.shared.u32 	%r240, [%r225+14336];
	ld.shared.u32 	%r241, [%r225+15360];
	ld.shared.u32 	%r242, [%r225+16384];
	ld.shared.u32 	%r243, [%r225+17408];
	ld.shared.u32 	%r244, [%r225+18432];
	bar.sync 	0;
	st.shared.u32 	[%r706], %r897;
	st.shared.u32 	[%r708], %r896;
	st.shared.u32 	[%r710], %r895;
	st.shared.u32 	[%r712], %r894;
	st.shared.u32 	[%r714], %r893;
	st.shared.u32 	[%r716], %r892;
	st.shared.u32 	[%r718], %r891;
	st.shared.u32 	[%r720], %r890;
	st.shared.u32 	[%r722], %r889;
	st.shared.u32 	[%r724], %r888;
	st.shared.u32 	[%r726], %r887;
	st.shared.u32 	[%r728], %r886;
	st.shared.u32 	[%r730], %r885;
	st.shared.u32 	[%r732], %r884;
	st.shared.u32 	[%r734], %r883;
	st.shared.u32 	[%r736], %r882;
	st.shared.u32 	[%r738], %r881;
	st.shared.u32 	[%r740], %r880;
	st.shared.u32 	[%r742], %r879;
	bar.sync 	0;
	ld.shared.u32 	%r245, [%r225+1024];
	ld.shared.u32 	%r246, [%r225+2048];
	ld.shared.u32 	%r247, [%r225+3072];
	ld.shared.u32 	%r248, [%r225+4096];
	ld.shared.u32 	%r249, [%r225+5120];
	ld.shared.u32 	%r250, [%r225+6144];
	ld.shared.u32 	%r251, [%r225+7168];
	ld.shared.u32 	%r252, [%r225+8192];
	ld.shared.u32 	%r253, [%r225+9216];
	ld.shared.u32 	%r254, [%r225+10240];
	ld.shared.u32 	%r255, [%r225+11264];
	ld.shared.u32 	%r256, [%r225+12288];
	ld.shared.u32 	%r257, [%r225+13312];
	ld.shared.u32 	%r258, [%r225+14336];
	ld.shared.u32 	%r259, [%r225+15360];
	ld.shared.u32 	%r260, [%r225+16384];
	ld.shared.u32 	%r261, [%r225+17408];
	ld.shared.u32 	%r262, [%r225+18432];
	setp.gt.u64 	%p54, %rd2, %rd15;
	cvta.to.global.u64 	%rd16, %rd6;
	mul.wide.u32 	%rd17, %r2, 4;
	add.s64 	%rd4, %rd16, %rd17;
	cvta.to.global.u64 	%rd18, %rd8;
	add.s64 	%rd5, %rd18, %rd17;
	@%p54 bra 	$L__BB22_83;
	bra.uni 	$L__BB22_84;
$L__BB22_83:
	xor.b32  	%r743, %r226, -2147483648;
	ld.shared.u32 	%r744, [%r225];
	st.global.u32 	[%rd4], %r743;
	st.global.u32 	[%rd5], %r744;
$L__BB22_84:
	add.s32 	%r745, %r2, 256;
	cvt.u64.u32 	%rd19, %r745;
	setp.le.u64 	%p55, %rd2, %rd19;
	@%p55 bra 	$L__BB22_86;
	xor.b32  	%r746, %r227, -2147483648;
	st.global.u32 	[%rd4+1024], %r746;
	st.global.u32 	[%rd5+1024], %r245;
$L__BB22_86:
	add.s32 	%r747, %r2, 512;
	cvt.u64.u32 	%rd20, %r747;
	setp.le.u64 	%p56, %rd2, %rd20;
	@%p56 bra 	$L__BB22_88;
	xor.b32  	%r748, %r228, -2147483648;
	st.global.u32 	[%rd4+2048], %r748;
	st.global.u32 	[%rd5+2048], %r246;
$L__BB22_88:
	add.s32 	%r749, %r2, 768;
	cvt.u64.u32 	%rd21, %r749;
	setp.le.u64 	%p57, %rd2, %rd21;
	@%p57 bra 	$L__BB22_90;
	xor.b32  	%r750, %r229, -2147483648;
	st.global.u32 	[%rd4+3072], %r750;
	st.global.u32 	[%rd5+3072], %r247;
$L__BB22_90:
	or.b32  	%r751, %r2, 1024;
	cvt.u64.u32 	%rd22, %r751;
	setp.le.u64 	%p58, %rd2, %rd22;
	@%p58 bra 	$L__BB22_92;
	xor.b32  	%r752, %r230, -2147483648;
	st.global.u32 	[%rd4+4096], %r752;
	st.global.u32 	[%rd5+4096], %r248;
$L__BB22_92:
	add.s32 	%r753, %r2, 1280;
	cvt.u64.u32 	%rd23, %r753;
	setp.le.u64 	%p59, %rd2, %rd23;
	@%p59 bra 	$L__BB22_94;
	xor.b32  	%r754, %r231, -2147483648;
	st.global.u32 	[%rd4+5120], %r754;
	st.global.u32 	[%rd5+5120], %r249;
$L__BB22_94:
	add.s32 	%r755, %r2, 1536;
	cvt.u64.u32 	%rd24, %r755;
	setp.le.u64 	%p60, %rd2, %rd24;
	@%p60 bra 	$L__BB22_96;
	xor.b32  	%r756, %r232, -2147483648;
	st.global.u32 	[%rd4+6144], %r756;
	st.global.u32 	[%rd5+6144], %r250;
$L__BB22_96:
	add.s32 	%r757, %r2, 1792;
	cvt.u64.u32 	%rd25, %r757;
	setp.le.u64 	%p61, %rd2, %rd25;
	@%p61 bra 	$L__BB22_98;
	xor.b32  	%r758, %r233, -2147483648;
	st.global.u32 	[%rd4+7168], %r758;
	st.global.u32 	[%rd5+7168], %r251;
$L__BB22_98:
	or.b32  	%r759, %r2, 2048;
	cvt.u64.u32 	%rd26, %r759;
	setp.le.u64 	%p62, %rd2, %rd26;
	@%p62 bra 	$L__BB22_100;
	xor.b32  	%r760, %r234, -2147483648;
	st.global.u32 	[%rd4+8192], %r760;
	st.global.u32 	[%rd5+8192], %r252;
$L__BB22_100:
	add.s32 	%r761, %r2, 2304;
	cvt.u64.u32 	%rd27, %r761;
	setp.le.u64 	%p63, %rd2, %rd27;
	@%p63 bra 	$L__BB22_102;
	xor.b32  	%r762, %r235, -2147483648;
	st.global.u32 	[%rd4+9216], %r762;
	st.global.u32 	[%rd5+9216], %r253;
$L__BB22_102:
	add.s32 	%r763, %r2, 2560;
	cvt.u64.u32 	%rd28, %r763;
	setp.le.u64 	%p64, %rd2, %rd28;
	@%p64 bra 	$L__BB22_104;
	xor.b32  	%r764, %r236, -2147483648;
	st.global.u32 	[%rd4+10240], %r764;
	st.global.u32 	[%rd5+10240], %r254;
$L__BB22_104:
	add.s32 	%r765, %r2, 2816;
	cvt.u64.u32 	%rd29, %r765;
	setp.le.u64 	%p65, %rd2, %rd29;
	@%p65 bra 	$L__BB22_106;
	xor.b32  	%r766, %r237, -2147483648;
	st.global.u32 	[%rd4+11264], %r766;
	st.global.u32 	[%rd5+11264], %r255;
$L__BB22_106:
	or.b32  	%r767, %r2, 3072;
	cvt.u64.u32 	%rd30, %r767;
	setp.le.u64 	%p66, %rd2, %rd30;
	@%p66 bra 	$L__BB22_108;
	xor.b32  	%r768, %r238, -2147483648;
	st.global.u32 	[%rd4+12288], %r768;
	st.global.u32 	[%rd5+12288], %r256;
$L__BB22_108:
	add.s32 	%r769, %r2, 3328;
	cvt.u64.u32 	%rd31, %r769;
	setp.le.u64 	%p67, %rd2, %rd31;
	@%p67 bra 	$L__BB22_110;
	xor.b32  	%r770, %r239, -2147483648;
	st.global.u32 	[%rd4+13312], %r770;
	st.global.u32 	[%rd5+13312], %r257;
$L__BB22_110:
	add.s32 	%r771, %r2, 3584;
	cvt.u64.u32 	%rd32, %r771;
	setp.le.u64 	%p68, %rd2, %rd32;
	@%p68 bra 	$L__BB22_112;
	xor.b32  	%r772, %r240, -2147483648;
	st.global.u32 	[%rd4+14336], %r772;
	st.global.u32 	[%rd5+14336], %r258;
$L__BB22_112:
	add.s32 	%r773, %r2, 3840;
	cvt.u64.u32 	%rd33, %r773;
	setp.le.u64 	%p69, %rd2, %rd33;
	@%p69 bra 	$L__BB22_114;
	xor.b32  	%r774, %r241, -2147483648;
	st.global.u32 	[%rd4+15360], %r774;
	st.global.u32 	[%rd5+15360], %r259;
$L__BB22_114:
	or.b32  	%r775, %r2, 4096;
	cvt.u64.u32 	%rd34, %r775;
	setp.le.u64 	%p70, %rd2, %rd34;
	@%p70 bra 	$L__BB22_116;
	xor.b32  	%r776, %r242, -2147483648;
	st.global.u32 	[%rd4+16384], %r776;
	st.global.u32 	[%rd5+16384], %r260;
$L__BB22_116:
	add.s32 	%r777, %r2, 4352;
	cvt.u64.u32 	%rd35, %r777;
	setp.le.u64 	%p71, %rd2, %rd35;
	@%p71 bra 	$L__BB22_118;
	xor.b32  	%r778, %r243, -2147483648;
	st.global.u32 	[%rd4+17408], %r778;
	st.global.u32 	[%rd5+17408], %r261;
$L__BB22_118:
	add.s32 	%r779, %r2, 4608;
	cvt.u64.u32 	%rd36, %r779;
	setp.le.u64 	%p72, %rd2, %rd36;
	@%p72 bra 	$L__BB22_120;
	xor.b32  	%r780, %r244, -2147483648;
	st.global.u32 	[%rd4+18432], %r780;
	st.global.u32 	[%rd5+18432], %r262;
$L__BB22_120:
	ret;
$L__BB22_121:
	shl.b32 	%r781, %r206, 2;
	mov.u32 	%r782, _ZZN3cub18CUB_300001_SM_10006detail10radix_sort31DeviceRadixSortSingleTileKernelINS1_5radix10policy_hubIiiyE10Policy1000ELNS0_9SortOrderE0EiiyNS1_21identity_decomposer_tEEEvPKT1_PSA_PKT2_PSE_T3_iiT4_E12temp_storage;
	add.s32 	%r783, %r782, %r781;
	st.shared.u32 	[%r783], %r878;
	shl.b32 	%r784, %r207, 2;
	add.s32 	%r785, %r782, %r784;
	st.shared.u32 	[%r785], %r877;
	shl.b32 	%r786, %r208, 2;
	add.s32 	%r787, %r782, %r786;
	st.shared.u32 	[%r787], %r876;
	shl.b32 	%r788, %r209, 2;
	add.s32 	%r789, %r782, %r788;
	st.shared.u32 	[%r789], %r875;
	shl.b32 	%r790, %r210, 2;
	add.s32 	%r791, %r782, %r790;
	st.shared.u32 	[%r791], %r874;
	shl.b32 	%r792, %r211, 2;
	add.s32 	%r793, %r782, %r792;
	st.shared.u32 	[%r793], %r873;
	shl.b32 	%r794, %r212, 2;
	add.s32 	%r795, %r782, %r794;
	st.shared.u32 	[%r795], %r872;
	shl.b32 	%r796, %r213, 2;
	add.s32 	%r797, %r782, %r796;
	st.shared.u32 	[%r797], %r871;
	shl.b32 	%r798, %r214, 2;
	add.s32 	%r799, %r782, %r798;
	st.shared.u32 	[%r799], %r870;
	shl.b32 	%r800, %r215, 2;
	add.s32 	%r801, %r782, %r800;
	st.shared.u32 	[%r801], %r869;
	shl.b32 	%r802, %r216, 2;
	add.s32 	%r803, %r782, %r802;
	st.shared.u32 	[%r803], %r868;
	shl.b32 	%r804, %r217, 2;
	add.s32 	%r805, %r782, %r804;
	st.shared.u32 	[%r805], %r867;
	shl.b32 	%r806, %r218, 2;
	add.s32 	%r807, %r782, %r806;
	st.shared.u32 	[%r807], %r866;
	shl.b32 	%r808, %r219, 2;
	add.s32 	%r809, %r782, %r808;
	st.shared.u32 	[%r809], %r865;
	shl.b32 	%r810, %r220, 2;
	add.s32 	%r811, %r782, %r810;
	st.shared.u32 	[%r811], %r864;
	shl.b32 	%r812, %r221, 2;
	add.s32 	%r813, %r782, %r812;
	st.shared.u32 	[%r813], %r863;
	shl.b32 	%r814, %r222, 2;
	add.s32 	%r815, %r782, %r814;
	st.shared.u32 	[%r815], %r862;
	shl.b32 	%r816, %r223, 2;
	add.s32 	%r817, %r782, %r816;
	st.shared.u32 	[%r817], %r861;
	shl.b32 	%r818, %r224, 2;
	add.s32 	%r819, %r782, %r818;
	st.shared.u32 	[%r819], %r860;
	bar.sync 	0;
	ld.shared.u32 	%r878, [%r103];
	ld.shared.u32 	%r877, [%r103+4];
	ld.shared.u32 	%r876, [%r103+8];
	ld.shared.u32 	%r875, [%r103+12];
	ld.shared.u32 	%r874, [%r103+16];
	ld.shared.u32 	%r873, [%r103+20];
	ld.shared.u32 	%r872, [%r103+24];
	ld.shared.u32 	%r871, [%r103+28];
	ld.shared.u32 	%r870, [%r103+32];
	ld.shared.u32 	%r869, [%r103+36];
	ld.shared.u32 	%r868, [%r103+40];
	ld.shared.u32 	%r867, [%r103+44];
	ld.shared.u32 	%r866, [%r103+48];
	ld.shared.u32 	%r865, [%r103+52];
	ld.shared.u32 	%r864, [%r103+56];
	ld.shared.u32 	%r863, [%r103+60];
	ld.shared.u32 	%r862, [%r103+64];
	ld.shared.u32 	%r861, [%r103+68];
	ld.shared.u32 	%r860, [%r103+72];
	bar.sync 	0;
	st.shared.u32 	[%r783], %r897;
	st.shared.u32 	[%r785], %r896;
	st.shared.u32 	[%r787], %r895;
	st.shared.u32 	[%r789], %r894;
	st.shared.u32 	[%r791], %r893;
	st.shared.u32 	[%r793], %r892;
	st.shared.u32 	[%r795], %r891;
	st.shared.u32 	[%r797], %r890;
	st.shared.u32 	[%r799], %r889;
	st.shared.u32 	[%r801], %r888;
	st.shared.u32 	[%r803], %r887;
	st.shared.u32 	[%r805], %r886;
	st.shared.u32 	[%r807], %r885;
	st.shared.u32 	[%r809], %r884;
	st.shared.u32 	[%r811], %r883;
	st.shared.u32 	[%r813], %r882;
	st.shared.u32 	[%r815], %r881;
	st.shared.u32 	[%r817], %r880;
	st.shared.u32 	[%r819], %r879;
	bar.sync 	0;
	ld.shared.u32 	%r897, [%r103];
	ld.shared.u32 	%r896, [%r103+4];
	ld.shared.u32 	%r895, [%r103+8];
	ld.shared.u32 	%r894, [%r103+12];
	ld.shared.u32 	%r893, [%r103+16];
	ld.shared.u32 	%r892, [%r103+20];
	ld.shared.u32 	%r891, [%r103+24];
	ld.shared.u32 	%r890, [%r103+28];
	ld.shared.u32 	%r889, [%r103+32];
	ld.shared.u32 	%r888, [%r103+36];
	ld.shared.u32 	%r887, [%r103+40];
	ld.shared.u32 	%r886, [%r103+44];
	ld.shared.u32 	%r885, [%r103+48];
	ld.shared.u32 	%r884, [%r103+52];
	ld.shared.u32 	%r883, [%r103+56];
	ld.shared.u32 	%r882, [%r103+60];
	ld.shared.u32 	%r881, [%r103+64];
	ld.shared.u32 	%r880, [%r103+68];
	ld.shared.u32 	%r879, [%r103+72];
	bar.sync 	0;
	add.s32 	%r859, %r859, 6;
	add.s32 	%r858, %r858, -6;
	bra.uni 	$L__BB22_77;

}
	// .globl	_ZN3cub18CUB_300001_SM_10006detail10radix_sort30DeviceRadixSortHistogramKernelINS1_5radix10policy_hubIiiyE10Policy1000ELNS0_9SortOrderE0EiyNS1_21identity_decomposer_tEEEvPT2_PKT1_SA_iiT3_
.visible .entry _ZN3cub18CUB_300001_SM_10006detail10radix_sort30DeviceRadixSortHistogramKernelINS1_5radix10policy_hubIiiyE10Policy1000ELNS0_9SortOrderE0EiyNS1_21identity_decomposer_tEEEvPT2_PKT1_SA_iiT3_(
	.param .u64 .ptr .align 1 _ZN3cub18CUB_300001_SM_10006detail10radix_sort30DeviceRadixSortHistogramKernelINS1_5radix10policy_hubIiiyE10Policy1000ELNS0_9SortOrderE0EiyNS1_21identity_decomposer_tEEEvPT2_PKT1_SA_iiT3__param_0,
	.param .u64 .ptr .align 1 _ZN3cub18CUB_300001_SM_10006detail10radix_sort30DeviceRadixSortHistogramKernelINS1_5radix10policy_hubIiiyE10Policy1000ELNS0_9SortOrderE0EiyNS1_21identity_decomposer_tEEEvPT2_PKT1_SA_iiT3__param_1,
	.param .u64 _ZN3cub18CUB_300001_SM_10006detail10radix_sort30DeviceRadixSortHistogramKernelINS1_5radix10policy_hubIiiyE10Policy1000ELNS0_9SortOrderE0EiyNS1_21identity_decomposer_tEEEvPT2_PKT1_SA_iiT3__param_2,
	.param .u32 _ZN3cub18CUB_300001_SM_10006detail10radix_sort30DeviceRadixSortHistogramKernelINS1_5radix10policy_hubIiiyE10Policy1000ELNS0_9SortOrderE0EiyNS1_21identity_decomposer_tEEEvPT2_PKT1_SA_iiT3__param_3,
	.param .u32 _ZN3cub18CUB_300001_SM_10006detail10radix_sort30DeviceRadixSortHistogramKernelINS1_5radix10policy_hubIiiyE10Policy1000ELNS0_9SortOrderE0EiyNS1_21identity_decomposer_tEEEvPT2_PKT1_SA_iiT3__param_4,
	.param .align 1 .b8 _ZN3cub18CUB_300001_SM_10006detail10radix_sort30DeviceRadixSortHistogramKernelINS1_5radix10policy_hubIiiyE10Policy1000ELNS0_9SortOrderE0EiyNS1_21identity_decomposer_tEEEvPT2_PKT1_SA_iiT3__param_5[1]
)
.maxntid 128
{
	.reg .pred 	%p<91>;
	.reg .b32 	%r<486>;
	.reg .b64 	%rd<137>;
	// demoted variable
	.shared .align 4 .b8 _ZZN3cub18CUB_300001_SM_10006detail10radix_sort30DeviceRadixSortHistogramKernelINS1_5radix10policy_hubIiiyE10Policy1000ELNS0_9SortOrderE0EiyNS1_21identity_decomposer_tEEEvPT2_PKT1_SA_iiT3_E12temp_storage[4096];
	ld.param.u64 	%rd18, [_ZN3cub18CUB_300001_SM_10006detail10radix_sort30DeviceRadixSortHistogramKernelINS1_5radix10policy_hubIiiyE10Policy1000ELNS0_9SortOrderE0EiyNS1_21identity_decomposer_tEEEvPT2_PKT1_SA_iiT3__param_0];
	ld.param.u64 	%rd19, [_ZN3cub18CUB_300001_SM_10006detail10radix_sort30DeviceRadixSortHistogramKernelINS1_5radix10policy_hubIiiyE10Policy1000ELNS0_9SortOrderE0EiyNS1_21identity_decomposer_tEEEvPT2_PKT1_SA_iiT3__param_1];
	ld.param.u64 	%rd17, [_ZN3cub18CUB_300001_SM_10006detail10radix_sort30DeviceRadixSortHistogramKernelINS1_5radix10policy_hubIiiyE10Policy1000ELNS0_9SortOrderE0EiyNS1_21identity_decomposer_tEEEvPT2_PKT1_SA_iiT3__param_2];
	ld.param.u32 	%r174, [_ZN3cub18CUB_300001_SM_10006detail10radix_sort30DeviceRadixSortHistogramKernelINS1_5radix10policy_hubIiiyE10Policy1000ELNS0_9SortOrderE0EiyNS1_21identity_decomposer_tEEEvPT2_PKT1_SA_iiT3__param_3];
	ld.param.u32 	%r175, [_ZN3cub18CUB_300001_SM_10006detail10radix_sort30DeviceRadixSortHistogramKernelINS1_5radix10policy_hubIiiyE10Policy1000ELNS0_9SortOrderE0EiyNS1_21identity_decomposer_tEEEvPT2_PKT1_SA_iiT3__param_4];
	cvta.to.global.u64 	%rd1, %rd19;
	cvta.to.global.u64 	%rd2, %rd18;
	setp.eq.s64 	%p2, %rd17, 0;
	@%p2 bra 	$L__BB23_153;
	sub.s32 	%r176, %r175, %r174;
	add.s32 	%r177, %r176, 7;
	shr.s32 	%r178, %r177, 31;
	shr.u32 	%r179, %r178, 29;
	add.s32 	%r180, %r177, %r179;
	shr.s32 	%r181, %r180, 3;
	mov.u32 	%r182, %tid.x;
	setp.gt.u32 	%p3, %r182, 255;
	setp.lt.s32 	%p4, %r177, 8;
	mov.u32 	%r183, %ctaid.x;
	shl.b32 	%r184, %r183, 11;
	cvt.u64.u32 	%rd3, %r184;
	mov.u32 	%r185, %nctaid.x;
	shl.b32 	%r186, %r185, 11;
	cvt.u64.u32 	%rd4, %r186;
	add.s32 	%r1, %r181, -1;
	and.b32  	%r2, %r181, 15;
	and.b32  	%r3, %r181, 7;
	add.s32 	%r4, %r3, -1;
	and.b32  	%r5, %r181, 3;
	or.pred  	%p1, %p3, %p4;
	shl.b32 	%r187, %r182, 2;
	mov.u32 	%r188, _ZZN3cub18CUB_300001_SM_10006detail10radix_sort30DeviceRadixSortHistogramKernelINS1_5radix10policy_hubIiiyE10Policy1000ELNS0_9SortOrderE0EiyNS1_21identity_decomposer_tEEEvPT2_PKT1_SA_iiT3_E12temp_storage;
	add.s32 	%r6, %r188, %r187;
	and.b32  	%r7, %r181, 268435440;
	cvt.u64.u32 	%rd5, %r182;
	add.s32 	%r8, %r182, 128;
	add.s32 	%r9, %r182, 256;
	add.s32 	%r10, %r182, 384;
	add.s32 	%r11, %r182, 512;
	add.s32 	%r12, %r182, 640;
	add.s32 	%r13, %r182, 768;
	or.b32  	%r14, %r182, 1024;
	add.s32 	%r15, %r182, 1920;
	and.b32  	%r16, %r181, 268435448;
	and.b32  	%r17, %r181, 1;
	neg.s32 	%r18, %r7;
	add.s32 	%r19, %r6, 8192;
	add.s64 	%rd21, %rd17, -1;
	shr.u64 	%rd22, %rd21, 30;
	add.s64 	%rd23, %rd22, 1;
	min.u64 	%rd6, %rd23, %rd17;
	mov.b64 	%rd135, 0;
$L__BB23_2:
	@%p1 bra 	$L__BB23_30;
	setp.lt.u32 	%p5, %r1, 15;
	mov.b32 	%r439, 0;
	@%p5 bra 	$L__BB23_6;
	mov.u32 	%r436, %r19;
	mov.u32 	%r437, %r18;
$L__BB23_5:
	.pragma "nounroll";
	mov.b32 	%r190, 0;
	st.shared.u32 	[%r436+-8192], %r190;
	st.shared.u32 	[%r436+-7168], %r190;
	st.shared.u32 	[%r436+-6144], %r190;
	st.shared.u32 	[%r436+-5120], %r190;
	st.shared.u32 	[%r436+-4096], %r190;
	st.shared.u32 	[%r436+-3072], %r190;
	st.shared.u32 	[%r436+-2048], %r190;
	st.shared.u32 	[%r436+-1024], %r190;
	st.shared.u32 	[%r436], %r190;
	st.shared.u32 	[%r436+1024], %r190;
	st.shared.u32 	[%r436+2048], %r190;
	st.shared.u32 	[%r436+3072], %r190;
	st.shared.u32 	[%r436+4096], %r190;
	st.shared.u32 	[%r436+5120], %r190;
	st.shared.u32 	[%r436+6144], %r190;
	st.shared.u32 	[%r436+7168], %r190;
	add.s32 	%r437, %r437, 16;
	add.s32 	%r436, %r436, 16384;
	setp.ne.s32 	%p6, %r437, 0;
	mov.u32 	%r439, %r7;
	@%p6 bra 	$L__BB23_5;
$L__BB23_6:
	add.s32 	%r25, %r2, -1;
	setp.eq.s32 	%p7, %r2, 0;
	@%p7 bra 	$L__BB23_16;
	setp.lt.u32 	%p8, %r25, 7;
	@%p8 bra 	$L__BB23_9;
	shl.b32 	%r191, %r439, 10;
	add.s32 	%r192, %r6, %r191;
	mov.b32 	%r193, 0;
	st.shared.u32 	[%r192], %r193;
	st.shared.u32 	[%r192+1024], %r193;
	st.shared.u32 	[%r192+2048], %r193;
	st.shared.u32 	[%r192+3072], %r193;
	st.shared.u32 	[%r192+4096], %r193;
	st.shared.u32 	[%r192+5120], %r193;
	st.shared.u32 	[%r192+6144], %r193;
	st.shared.u32 	[%r192+7168], %r193;
	add.s32 	%r439, %r439, 8;
$L__BB23_9:
	setp.eq.s32 	%p9, %r3, 0;
	@%p9 bra 	$L__BB23_16;
	setp.lt.u32 	%p10, %r4, 3;
	@%p10 bra 	$L__BB23_12;
	shl.b32 	%r194, %r439, 10;
	add.s32 	%r195, %r6, %r194;
	mov.b32 	%r196, 0;
	st.shared.u32 	[%r195], %r196;
	st.shared.u32 	[%r195+1024], %r196;
	st.shared.u32 	[%r195+2048], %r196;
	st.shared.u32 	[%r195+3072], %r196;
	add.s32 	%r439, %r439, 4;
$L__BB23_12:
	setp.eq.s32 	%p11, %r5, 0;
	@%p11 bra 	$L__BB23_16;
	setp.eq.s32 	%p12, %r5, 1;
	shl.b32 	%r197, %r439, 10;
	add.s32 	%r30, %r6, %r197;
	mov.b32 	%r198, 0;
	st.shared.u32 	[%r30], %r198;
	@%p12 bra 	$L__BB23_16;
	setp.eq.s32 	%p13, %r5, 2;
	mov.b32 	%r199, 0;
	st.shared.u32 	[%r30+1024], %r199;
	@%p13 bra 	$L__BB23_16;
	mov.b32 	%r200, 0;
	st.shared.u32 	[%r30+2048], %r200;
$L__BB23_16:
	cvt.u32.u64 	%r201, %rd5;
	setp.gt.u32 	%p14, %r201, 127;
	@%p14 bra 	$L__BB23_30;
	setp.lt.u32 	%p15, %r1, 15;
	mov.b32 	%r443, 0;
	@%p15 bra 	$L__BB23_20;
	mov.b32 	%r441, 0;
$L__BB23_19:
	.pragma "nounroll";
	shl.b32 	%r204, %r441, 10;
	add.s32 	%r205, %r6, %r204;
	mov.b32 	%r206, 0;
	st.shared.u32 	[%r205+512], %r206;
	st.shared.u32 	[%r205+1536], %r206;
	st.shared.u32 	[%r205+2560], %r206;
	st.shared.u32 	[%r205+3584], %r206;
	st.shared.u32 	[%r205+4608], %r206;
	st.shared.u32 	[%r205+5632], %r206;
	st.shared.u32 	[%r205+6656], %r206;
	st.shared.u32 	[%r205+7680], %r206;
	st.shared.u32 	[%r205+8704], %r206;
	st.shared.u32 	[%r205+9728], %r206;
	st.shared.u32 	[%r205+10752], %r206;
	st.shared.u32 	[%r205+11776], %r206;
	st.shared.u32 	[%r205+12800], %r206;
	st.shared.u32 	[%r205+13824], %r206;
	st.shared.u32 	[%r205+14848], %r206;
	st.shared.u32 	[%r205+15872], %r206;
	add.s32 	%r441, %r441, 16;
	setp.ne.s32 	%p16, %r441, %r7;
	mov.u32 	%r443, %r7;
	@%p16 bra 	$L__BB23_19;
$L__BB23_20:
	setp.eq.s32 	%p17, %r2, 0;
	@%p17 bra 	$L__BB23_30;
	setp.lt.u32 	%p18, %r25, 7;
	@%p18 bra 	$L__BB23_23;
	shl.b32 	%r207, %r443, 10;
	add.s32 	%r208, %r6, %r207;
	mov.b32 	%r209, 0;
	st.shared.u32 	[%r208+512], %r209;
	st.shared.u32 	[%r208+1536], %r209;
	st.shared.u32 	[%r208+2560], %r209;
	st.shared.u32 	[%r208+3584], %r209;
	st.shared.u32 	[%r208+4608], %r209;
	st.shared.u32 	[%r208+5632], %r209;
	st.shared.u32 	[%r208+6656], %r209;
	st.shared.u32 	[%r208+7680], %r209;
	add.s32 	%r443, %r443, 8;
$L__BB23_23:
	setp.eq.s32 	%p19, %r3, 0;
	@%p19 bra 	$L__BB23_30;
	setp.lt.u32 	%p20, %r4, 3;
	@%p20 bra 	$L__BB23_26;
	shl.b32 	%r210, %r443, 10;
	add.s32 	%r211, %r6, %r210;
	mov.b32 	%r212, 0;
	st.shared.u32 	[%r211+512], %r212;
	st.shared.u32 	[%r211+1536], %r212;
	st.shared.u32 	[%r211+2560], %r212;
	st.shared.u32 	[%r211+3584], %r212;
	add.s32 	%r443, %r443, 4;
$L__BB23_26:
	setp.eq.s32 	%p21, %r5, 0;
	@%p21 bra 	$L__BB23_30;
	setp.eq.s32 	%p22, %r5, 1;
	shl.b32 	%r213, %r443, 10;
	add.s32 	%r38, %r6, %r213;
	mov.b32 	%r214, 0;
	st.shared.u32 	[%r38+512], %r214;
	@%p22 bra 	$L__BB23_30;
	setp.eq.s32 	%p23, %r5, 2;
	mov.b32 	%r215, 0;
	st.shared.u32 	[%r38+1536], %r215;
	@%p23 bra 	$L__BB23_30;
	mov.b32 	%r216, 0;
	st.shared.u32 	[%r38+2560], %r216;
$L__BB23_30:
	bar.sync 	0;
	bar.sync 	0;
	shl.b64 	%rd8, %rd135, 30;
	sub.s64 	%rd24, %rd17, %rd8;
	min.u64 	%rd9, %rd24, 1073741824;
	setp.le.u64 	%p24, %rd9, %rd3;
	@%p24 bra 	$L__BB23_70;
	mov.u64 	%rd136, %rd3;
$L__BB23_32:
	add.s64 	%rd11, %rd136, %rd8;
	sub.s64 	%rd12, %rd17, %rd11;
	setp.lt.u64 	%p25, %rd12, 2048;
	@%p25 bra 	$L__BB23_34;
	add.s64 	%rd27, %rd11, %rd5;
	shl.b64 	%rd28, %rd27, 2;
	add.s64 	%rd29, %rd1, %rd28;
	ld.global.u32 	%r475, [%rd29];
	ld.global.u32 	%r474, [%rd29+512];
	ld.global.u32 	%r473, [%rd29+1024];
	ld.global.u32 	%r472, [%rd29+1536];
	ld.global.u32 	%r471, [%rd29+2048];
	ld.global.u32 	%r470, [%rd29+2560];
	ld.global.u32 	%r469, [%rd29+3072];
	ld.global.u32 	%r468, [%rd29+3584];
	ld.global.u32 	%r467, [%rd29+4096];
	ld.global.u32 	%r466, [%rd29+4608];
	ld.global.u32 	%r465, [%rd29+5120];
	ld.global.u32 	%r464, [%rd29+5632];
	ld.global.u32 	%r463, [%rd29+6144];
	ld.global.u32 	%r462, [%rd29+6656];
	ld.global.u32 	%r461, [%rd29+7168];
	ld.global.u32 	%r460, [%rd29+7680];
	bra.uni 	$L__BB23_66;
$L__BB23_34:
	cvt.u32.u64 	%r218, %rd5;
	cvt.u32.u64 	%r55, %rd12;
	setp.ge.s32 	%p26, %r218, %r55;
	add.s64 	%rd25, %rd11, %rd5;
	shl.b64 	%rd26, %rd25, 2;
	add.s64 	%rd13, %rd1, %rd26;
	mov.b32 	%r475, 2147483647;
	@%p26 bra 	$L__BB23_36;
	ld.global.u32 	%r475, [%rd13];
$L__BB23_36:
	setp.ge.s32 	%p27, %r8, %r55;
	mov.b32 	%r474, 2147483647;
	@%p27 bra 	$L__BB23_38;
	ld.global.u32 	%r474, [%rd13+512];
$L__BB23_38:
	setp.ge.s32 	%p28, %r9, %r55;
	mov.b32 	%r473, 2147483647;
	@%p28 bra 	$L__BB23_40;
	ld.global.u32 	%r473, [%rd13+1024];
$L__BB23_40:
	setp.ge.s32 	%p29, %r10, %r55;
	mov.b32 	%r472, 2147483647;
	@%p29 bra 	$L__BB23_42;
	ld.global.u32 	%r472, [%rd13+1536];
$L__BB23_42:
	setp.ge.s32 	%p30, %r11, %r55;
	mov.b32 	%r471, 2147483647;
	@%p30 bra 	$L__BB23_44;
	ld.global.u32 	%r471, [%rd13+2048];
$L__BB23_44:
	setp.ge.s32 	%p31, %r12, %r55;
	mov.b32 	%r470, 2147483647;
	@%p31 bra 	$L__BB23_46;
	ld.global.u32 	%r470, [%rd13+2560];
$L__BB23_46:
	setp.ge.s32 	%p32, %r13, %r55;
	mov.b32 	%r469, 2147483647;
	@%p32 bra 	$L__BB23_48;
	ld.global.u32 	%r469, [%rd13+3072];
$L__BB23_48:
	mov.u32 	%r226, %tid.x;
	add.s32 	%r227, %r226, 896;
	setp.ge.s32 	%p33, %r227, %r55;
	mov.b32 	%r468, 2147483647;
	@%p33 bra 	$L__BB23_50;
	ld.global.u32 	%r468, [%rd13+3584];
$L__BB23_50:
	setp.ge.s32 	%p34, %r14, %r55;
	mov.b32 	%r467, 2147483647;
	@%p34 bra 	$L__BB23_52;
	ld.global.u32 	%r467, [%rd13+4096];
$L__BB23_52:
	add.s32 	%r231, %r226, 1152;
	setp.ge.s32 	%p35, %r231, %r55;
	mov.b32 	%r466, 2147483647;
	@%p35 bra 	$L__BB23_54;
	ld.global.u32 	%r466, [%rd13+4608];
$L__BB23_54:
	add.s32 	%r234, %r226, 1280;
	setp.ge.s32 	%p36, %r234, %r55;
	mov.b32 	%r465, 2147483647;
	@%p36 bra 	$L__BB23_56;
	ld.global.u32 	%r465, [%rd13+5120];
$L__BB23_56:
	add.s32 	%r237, %r226, 1408;
	setp.ge.s32 	%p37, %r237, %r55;
	mov.b32 	%r464, 2147483647;
	@%p37 bra 	$L__BB23_58;
	ld.global.u32 	%r464, [%rd13+5632];
$L__BB23_58:
	add.s32 	%r240, %r226, 1536;
	setp.ge.s32 	%p38, %r240, %r55;
	mov.b32 	%r463, 2147483647;
	@%p38 bra 	$L__BB23_60;
	ld.global.u32 	%r463, [%rd13+6144];
$L__BB23_60:
	add.s32 	%r243, %r226, 1664;
	setp.ge.s32 	%p39, %r243, %r55;
	mov.b32 	%r462, 2147483647;
	@%p39 bra 	$L__BB23_62;
	ld.global.u32 	%r462, [%rd13+6656];
$L__BB23_62:
	add.s32 	%r246, %r226, 1792;
	setp.ge.s32 	%p40, %r246, %r55;
	mov.b32 	%r461, 2147483647;
	@%p40 bra 	$L__BB23_64;
	ld.global.u32 	%r461, [%rd13+7168];
$L__BB23_64:
	setp.ge.s32 	%p41, %r15, %r55;
	mov.b32 	%r460, 2147483647;
	@%p41 bra 	$L__BB23_66;
	ld.global.u32 	%r460, [%rd13+7680];
$L__BB23_66:
	setp.le.s32 	%p42, %r175, %r174;
	@%p42 bra 	$L__BB23_69;
	xor.b32  	%r103, %r460, -2147483648;
	xor.b32  	%r104, %r461, -2147483648;
	xor.b32  	%r105, %r462, -2147483648;
	xor.b32  	%r106, %r463, -2147483648;
	xor.b32  	%r107, %r464, -2147483648;
	xor.b32  	%r108, %r465, -2147483648;
	xor.b32  	%r109, %r466, -2147483648;
	xor.b32  	%r110, %r467, -2147483648;
	xor.b32  	%r111, %r468, -2147483648;
	xor.b32  	%r112, %r469, -2147483648;
	xor.b32  	%r113, %r470, -2147483648;
	xor.b32  	%r114, %r471, -2147483648;
	xor.b32  	%r115, %r472, -2147483648;
	xor.b32  	%r116, %r473, -2147483648;
	xor.b32  	%r117, %r474, -2147483648;
	xor.b32  	%r118, %r475, -2147483648;
	mov.b32 	%r476, 0;
	mov.u32 	%r477, %r174;
$L__BB23_68:
	sub.s32 	%r249, %r175, %r477;
	shl.b32 	%r250, %r476, 10;
	mov.u32 	%r251, _ZZN3cub18CUB_300001_SM_10006detail10radix_sort30DeviceRadixSortHistogramKernelINS1_5radix10policy_hubIiiyE10Policy1000ELNS0_9SortOrderE0EiyNS1_21identity_decomposer_tEEEvPT2_PKT1_SA_iiT3_E12temp_storage;
	add.s32 	%r252, %r251, %r250;
	min.s32 	%r253, %r249, 8;
	mov.b32 	%r254, -1;
	shl.b32 	%r255, %r254, %r253;
	not.b32 	%r256, %r255;
	shr.u32 	%r257, %r118, %r477;
	and.b32  	%r258, %r257, %r256;
	shl.b32 	%r259, %r258, 2;
	add.s32 	%r260, %r252, %r259;
	atom.shared.add.u32 	%r261, [%r260], 1;
	shr.u32 	%r262, %r117, %r477;
	and.b32  	%r263, %r262, %r256;
	shl.b32 	%r264, %r263, 2;
	add.s32 	%r265, %r252, %r264;
	atom.shared.add.u32 	%r266, [%r265], 1;
	shr.u32 	%r267, %r116, %r477;
	and.b32  	%r268, %r267, %r256;
	shl.b32 	%r269, %r268, 2;
	add.s32 	%r270, %r252, %r269;
	atom.shared.add.u32 	%r271, [%r270], 1;
	shr.u32 	%r272, %r115, %r477;
	and.b32  	%r273, %r272, %r256;
	shl.b32 	%r274, %r273, 2;
	add.s32 	%r275, %r252, %r274;
	atom.shared.add.u32 	%r276, [%r275], 1;
	shr.u32 	%r277, %r114, %r477;
	and.b32  	%r278, %r277, %r256;
	shl.b32 	%r279, %r278, 2;
	add.s32 	%r280, %r252, %r279;
	atom.shared.add.u32 	%r281, [%r280], 1;
	shr.u32 	%r282, %r113, %r477;
	and.b32  	%r283, %r282, %r256;
	shl.b32 	%r284, %r283, 2;
	add.s32 	%r285, %r252, %r284;
	atom.shared.add.u32 	%r286, [%r285], 1;
	shr.u32 	%r287, %r112, %r477;
	and.b32  	%r288, %r287, %r256;
	shl.b32 	%r289, %r288, 2;
	add.s32 	%r290, %r252, %r289;
	atom.shared.add.u32 	%r291, [%r290], 1;
	shr.u32 	%r292, %r111, %r477;
	and.b32  	%r293, %r292, %r256;
	shl.b32 	%r294, %r293, 2;
	add.s32 	%r295, %r252, %r294;
	atom.shared.add.u32 	%r296, [%r295], 1;
	shr.u32 	%r297, %r110, %r477;
	and.b32  	%r298, %r297, %r256;
	shl.b32 	%r299, %r298, 2;
	add.s32 	%r300, %r252, %r299;
	atom.shared.add.u32 	%r301, [%r300], 1;
	shr.u32 	%r302, %r109, %r477;
	and.b32  	%r303, %r302, %r256;
	shl.b32 	%r304, %r303, 2;
	add.s32 	%r305, %r252, %r304;
	atom.shared.add.u32 	%r306, [%r305], 1;
	shr.u32 	%r307, %r108, %r477;
	and.b32  	%r308, %r307, %r256;
	shl.b32 	%r309, %r308, 2;
	add.s32 	%r310, %r252, %r309;
	atom.shared.add.u32 	%r311, [%r310], 1;
	shr.u32 	%r312, %r107, %r477;
	and.b32  	%r313, %r312, %r256;
	shl.b32 	%r314, %r313, 2;
	add.s32 	%r315, %r252, %r314;
	atom.shared.add.u32 	%r316, [%r315], 1;
	shr.u32 	%r317, %r106, %r477;
	and.b32  	%r318, %r317, %r256;
	shl.b32 	%r319, %r318, 2;
	add.s32 	%r320, %r252, %r319;
	atom.shared.add.u32 	%r321, [%r320], 1;
	shr.u32 	%r322, %r105, %r477;
	and.b32  	%r323, %r322, %r256;
	shl.b32 	%r324, %r323, 2;
	add.s32 	%r325, %r252, %r324;
	atom.shared.add.u32 	%r326, [%r325], 1;
	shr.u32 	%r327, %r104, %r477;
	and.b32  	%r328, %r327, %r256;
	shl.b32 	%r329, %r328, 2;
	add.s32 	%r330, %r252, %r329;
	atom.shared.add.u32 	%r331, [%r330], 1;
	shr.u32 	%r332, %r103, %r477;
	and.b32  	%r333, %r332, %r256;
	shl.b32 	%r334, %r333, 2;
	add.s32 	%r335, %r252, %r334;
	atom.shared.add.u32 	%r336, [%r335], 1;
	add.s32 	%r477, %r477, 8;
	add.s32 	%r476, %r476, 1;
	setp.lt.s32 	%p43, %r477, %r175;
	@%p43 bra 	$L__BB23_68;
$L__BB23_69:
	add.s64 	%rd136, %rd136, %rd4;
	setp.lt.u64 	%p44, %rd136, %rd9;
	@%p44 bra 	$L__BB23_32;
$L__BB23_70:
	bar.sync 	0;
	@%p1 bra 	$L__BB23_152;
	setp.lt.u32 	%p45, %r1, 7;
	mov.b32 	%r480, 0;
	@%p45 bra 	$L__BB23_90;
	mov.b32 	%r478, 0;
$L__BB23_73:
	.pragma "nounroll";
	shl.b32 	%r339, %r478, 10;
	add.s32 	%r124, %r6, %r339;
	ld.shared.u32 	%r125, [%r124];
	setp.eq.s32 	%p46, %r125, 0;
	@%p46 bra 	$L__BB23_75;
	cvt.u32.u64 	%r340, %rd5;
	shl.b32 	%r341, %r478, 8;
	add.s32 	%r342, %r341, %r340;
	mul.wide.u32 	%rd30, %r342, 8;
	add.s64 	%rd31, %rd2, %rd30;
	cvt.u64.u32 	%rd32, %r125;
	atom.global.add.u64 	%rd33, [%rd31], %rd32;
$L__BB23_75:
	ld.shared.u32 	%r126, [%r124+1024];
	setp.eq.s32 	%p47, %r126, 0;
	@%p47 bra 	$L__BB23_77;
	cvt.u32.u64 	%r343, %rd5;
	shl.b32 	%r344, %r478, 8;
	add.s32 	%r345, %r344, %r343;
	add.s32 	%r346, %r345, 256;
	mul.wide.u32 	%rd34, %r346, 8;
	add.s64 	%rd35, %rd2, %rd34;
	cvt.u64.u32 	%rd36, %r126;
	atom.global.add.u64 	%rd37, [%rd35], %rd36;
$L__BB23_77:
	ld.shared.u32 	%r127, [%r124+2048];
	setp.eq.s32 	%p48, %r127, 0;
	@%p48 bra 	$L__BB23_79;
	cvt.u32.u64 	%r347, %rd5;
	shl.b32 	%r348, %r478, 8;
	add.s32 	%r349, %r348, %r347;
	add.s32 	%r350, %r349, 512;
	mul.wide.u32 	%rd38, %r350, 8;
	add.s64 	%rd39, %rd2, %rd38;
	cvt.u64.u32 	%rd40, %r127;
	atom.global.add.u64 	%rd41, [%rd39], %rd40;
$L__BB23_79:
	ld.shared.u32 	%r128, [%r124+3072];
	setp.eq.s32 	%p49, %r128, 0;
	@%p49 bra 	$L__BB23_81;
	cvt.u32.u64 	%r351, %rd5;
	shl.b32 	%r352, %r478, 8;
	add.s32 	%r353, %r352, %r351;
	add.s32 	%r354, %r353, 768;
	mul.wide.u32 	%rd42, %r354, 8;
	add.s64 	%rd43, %rd2, %rd42;
	cvt.u64.u32 	%rd44, %r128;
	atom.global.add.u64 	%rd45, [%rd43], %rd44;
$L__BB23_81:
	ld.shared.u32 	%r129, [%r124+4096];
	setp.eq.s32 	%p50, %r129, 0;
	@%p50 bra 	$L__BB23_83;
	cvt.u32.u64 	%r355, %rd5;
	shl.b32 	%r356, %r478, 8;
	add.s32 	%r357, %r356, %r355;
	add.s32 	%r358, %r357, 1024;
	mul.wide.u32 	%rd46, %r358, 8;
	add.s64 	%rd47, %rd2, %rd46;
	cvt.u64.u32 	%rd48, %r129;
	atom.global.add.u64 	%rd49, [%rd47], %rd48;
$L__BB23_83:
	ld.shared.u32 	%r130, [%r124+5120];
	setp.eq.s32 	%p51, %r130, 0;
	@%p51 bra 	$L__BB23_85;
	cvt.u32.u64 	%r359, %rd5;
	shl.b32 	%r360, %r478, 8;
	add.s32 	%r361, %r360, %r359;
	add.s32 	%r362, %r361, 1280;
	mul.wide.u32 	%rd50, %r362, 8;
	add.s64 	%rd51, %rd2, %rd50;
	cvt.u64.u32 	%rd52, %r130;
	atom.global.add.u64 	%rd53, [%rd51], %rd52;
$L__BB23_85:
	ld.shared.u32 	%r131, [%r124+6144];
	setp.eq.s32 	%p52, %r131, 0;
	@%p52 bra 	$L__BB23_87;
	cvt.u32.u64 	%r363, %rd5;
	shl.b32 	%r364, %r478, 8;
	add.s32 	%r365, %r364, %r363;
	add.s32 	%r366, %r365, 1536;
	mul.wide.u32 	%rd54, %r366, 8;
	add.s64 	%rd55, %rd2, %rd54;
	cvt.u64.u32 	%rd56, %r131;
	atom.global.add.u64 	%rd57, [%rd55], %rd56;
$L__BB23_87:
	ld.shared.u32 	%r132, [%r124+7168];
	setp.eq.s32 	%p53, %r132, 0;
	@%p53 bra 	$L__BB23_89;
	cvt.u32.u64 	%r367, %rd5;
	shl.b32 	%r368, %r478, 8;
	add.s32 	%r369, %r368, %r367;
	add.s32 	%r370, %r369, 1792;
	mul.wide.u32 	%rd58, %r370, 8;
	add.s64 	%rd59, %rd2, %rd58;
	cvt.u64.u32 	%rd60, %r132;
	atom.global.add.u64 	%rd61, [%rd59], %rd60;
$L__BB23_89:
	add.s32 	%r478, %r478, 8;
	setp.ne.s32 	%p54, %r478, %r16;
	mov.u32 	%r480, %r16;
	@%p54 bra 	$L__BB23_73;
$L__BB23_90:
	add.s32 	%r135, %r5, -1;
	setp.eq.s32 	%p55, %r3, 0;
	@%p55 bra 	$L__BB23_111;
	setp.lt.u32 	%p56, %r4, 3;
	@%p56 bra 	$L__BB23_101;
	shl.b32 	%r371, %r480, 10;
	add.s32 	%r136, %r6, %r371;
	ld.shared.u32 	%r137, [%r136];
	setp.eq.s32 	%p57, %r137, 0;
	@%p57 bra 	$L__BB23_94;
	cvt.u32.u64 	%r372, %rd5;
	shl.b32 	%r373, %r480, 8;
	add.s32 	%r374, %r373, %r372;
	mul.wide.u32 	%rd62, %r374, 8;
	add.s64 	%rd63, %rd2, %rd62;
	cvt.u64.u32 	%rd64, %r137;
	atom.global.add.u64 	%rd65, [%rd63], %rd64;
$L__BB23_94:
	ld.shared.u32 	%r138, [%r136+1024];
	setp.eq.s32 	%p58, %r138, 0;
	@%p58 bra 	$L__BB23_96;
	cvt.u32.u64 	%r375, %rd5;
	shl.b32 	%r376, %r480, 8;
	add.s32 	%r377, %r376, %r375;
	add.s32 	%r378, %r377, 256;
	mul.wide.u32 	%rd66, %r378, 8;
	add.s64 	%rd67, %rd2, %rd66;
	cvt.u64.u32 	%rd68, %r138;
	atom.global.add.u64 	%rd69, [%rd67], %rd68;
$L__BB23_96:
	ld.shared.u32 	%r139, [%r136+2048];
	setp.eq.s32 	%p59, %r139, 0;
	@%p59 bra 	$L__BB23_98;
	cvt.u32.u64 	%r379, %rd5;
	shl.b32 	%r380, %r480, 8;
	add.s32 	%r381, %r380, %r379;
	add.s32 	%r382, %r381, 512;
	mul.wide.u32 	%rd70, %r382, 8;
	add.s64 	%rd71, %rd2, %rd70;
	cvt.u64.u32 	%rd72, %r139;
	atom.global.add.u64 	%rd73, [%rd71], %rd72;
$L__BB23_98:
	ld.shared.u32 	%r140, [%r136+3072];
	setp.eq.s32 	%p60, %r140, 0;
	@%p60 bra 	$L__BB23_100;
	cvt.u32.u64 	%r383, %rd5;
	shl.b32 	%r384, %r480, 8;
	add.s32 	%r385, %r384, %r383;
	add.s32 	%r386, %r385, 768;
	mul.wide.u32 	%rd74, %r386, 8;
	add.s64 	%rd75, %rd2, %rd74;
	cvt.u64.u32 	%rd76, %r140;
	atom.global.add.u64 	%rd77, [%rd75], %rd76;
$L__BB23_100:
	add.s32 	%r480, %r480, 4;
$L__BB23_101:
	setp.eq.s32 	%p61, %r5, 0;
	@%p61 bra 	$L__BB23_111;
	setp.eq.s32 	%p62, %r135, 0;
	@%p62 bra 	$L__BB23_108;
	shl.b32 	%r387, %r480, 10;
	add.s32 	%r143, %r6, %r387;
	ld.shared.u32 	%r144, [%r143];
	setp.eq.s32 	%p63, %r144, 0;
	@%p63 bra 	$L__BB23_105;
	cvt.u32.u64 	%r388, %rd5;
	shl.b32 	%r389, %r480, 8;
	add.s32 	%r390, %r389, %r388;
	mul.wide.u32 	%rd78, %r390, 8;
	add.s64 	%rd79, %rd2, %rd78;
	cvt.u64.u32 	%rd80, %r144;
	atom.global.add.u64 	%rd81, [%rd79], %rd80;
$L__BB23_105:
	ld.shared.u32 	%r145, [%r143+1024];
	setp.eq.s32 	%p64, %r145, 0;
	@%p64 bra 	$L__BB23_107;
	cvt.u32.u64 	%r391, %rd5;
	shl.b32 	%r392, %r480, 8;
	add.s32 	%r393, %r392, %r391;
	add.s32 	%r394, %r393, 256;
	mul.wide.u32 	%rd82, %r394, 8;
	add.s64 	%rd83, %rd2, %rd82;
	cvt.u64.u32 	%rd84, %r145;
	atom.global.add.u64 	%rd85, [%rd83], %rd84;
$L__BB23_107:
	add.s32 	%r480, %r480, 2;
$L__BB23_108:
	setp.eq.s32 	%p65, %r17, 0;
	@%p65 bra 	$L__BB23_111;
	shl.b32 	%r395, %r480, 10;
	add.s32 	%r396, %r6, %r395;
	ld.shared.u32 	%r148, [%r396];
	setp.eq.s32 	%p66, %r148, 0;
	@%p66 bra 	$L__BB23_111;
	cvt.u32.u64 	%r397, %rd5;
	shl.b32 	%r398, %r480, 8;
	add.s32 	%r399, %r398, %r397;
	mul.wide.u32 	%rd86, %r399, 8;
	add.s64 	%rd87, %rd2, %rd86;
	cvt.u64.u32 	%rd88, %r148;
	atom.global.add.u64 	%rd89, [%rd87], %rd88;
$L__BB23_111:
	cvt.u32.u64 	%r400, %rd5;
	setp.gt.u32 	%p67, %r400, 127;
	@%p67 bra 	$L__BB23_152;
	setp.lt.u32 	%p68, %r1, 7;
	mov.b32 	%r484, 0;
	@%p68 bra 	$L__BB23_131;
	mov.b32 	%r482, 0;
$L__BB23_114:
	.pragma "nounroll";
	shl.b32 	%r404, %r482, 10;
	add.s32 	%r150, %r6, %r404;
	ld.shared.u32 	%r151, [%r150+512];
	setp.eq.s32 	%p69, %r151, 0;
	shl.b32 	%r405, %r482, 8;
	add.s32 	%r406, %r405, %r400;
	mul.wide.u32 	%rd90, %r406, 8;
	add.s64 	%rd15, %rd2, %rd90;
	@%p69 bra 	$L__BB23_116;
	cvt.u64.u32 	%rd91, %r151;
	atom.global.add.u64 	%rd92, [%rd15+1024], %rd91;
$L__BB23_116:
	ld.shared.u32 	%r152, [%r150+1536];
	setp.eq.s32 	%p70, %r152, 0;
	@%p70 bra 	$L__BB23_118;
	cvt.u64.u32 	%rd93, %r152;
	atom.global.add.u64 	%rd94, [%rd15+3072], %rd93;
$L__BB23_118:
	ld.shared.u32 	%r153, [%r150+2560];
	setp.eq.s32 	%p71, %r153, 0;
	@%p71 bra 	$L__BB23_120;
	cvt.u64.u32 	%rd95, %r153;
	atom.global.add.u64 	%rd96, [%rd15+5120], %rd95;
$L__BB23_120:
	ld.shared.u32 	%r154, [%r150+3584];
	setp.eq.s32 	%p72, %r154, 0;
	@%p72 bra 	$L__BB23_122;
	cvt.u64.u32 	%rd97, %r154;
	atom.global.add.u64 	%rd98, [%rd15+7168], %rd97;
$L__BB23_122:
	ld.shared.u32 	%r155, [%r150+4608];
	setp.eq.s32 	%p73, %r155, 0;
	@%p73 bra 	$L__BB23_124;
	cvt.u64.u32 	%rd99, %r155;
	atom.global.add.u64 	%rd100, [%rd15+9216], %rd99;
$L__BB23_124:
	ld.shared.u32 	%r156, [%r150+5632];
	setp.eq.s32 	%p74, %r156, 0;
	@%p74 bra 	$L__BB23_126;
	cvt.u64.u32 	%rd101, %r156;
	atom.global.add.u64 	%rd102, [%rd15+11264], %rd101;
$L__BB23_126:
	ld.shared.u32 	%r157, [%r150+6656];
	setp.eq.s32 	%p75, %r157, 0;
	@%p75 bra 	$L__BB23_128;
	cvt.u64.u32 	%rd103, %r157;
	atom.global.add.u64 	%rd104, [%rd15+13312], %rd103;
$L__BB23_128:
	ld.shared.u32 	%r158, [%r150+7680];
	setp.eq.s32 	%p76, %r158, 0;
	@%p76 bra 	$L__BB23_130;
	cvt.u64.u32 	%rd105, %r158;
	atom.global.add.u64 	%rd106, [%rd15+15360], %rd105;
$L__BB23_130:
	add.s32 	%r482, %r482, 8;
	setp.ne.s32 	%p77, %r482, %r16;
	mov.u32 	%r484, %r16;
	@%p77 bra 	$L__BB23_114;
$L__BB23_131:
	setp.eq.s32 	%p78, %r3, 0;
	@%p78 bra 	$L__BB23_152;
	setp.lt.u32 	%p79, %r4, 3;
	@%p79 bra 	$L__BB23_142;
	shl.b32 	%r407, %r484, 10;
	add.s32 	%r161, %r6, %r407;
	ld.shared.u32 	%r162, [%r161+512];
	setp.eq.s32 	%p80, %r162, 0;
	@%p80 bra 	$L__BB23_135;
	shl.b32 	%r409, %r484, 8;
	add.s32 	%r410, %r409, %r400;
	mul.wide.u32 	%rd107, %r410, 8;
	add.s64 	%rd108, %rd2, %rd107;
	cvt.u64.u32 	%rd109, %r162;
	atom.global.add.u64 	%rd110, [%rd108+1024], %rd109;
$L__BB23_135:
	ld.shared.u32 	%r163, [%r161+1536];
	setp.eq.s32 	%p81, %r163, 0;
	@%p81 bra 	$L__BB23_137;
	shl.b32 	%r412, %r484, 8;
	add.s32 	%r413, %r412, %r400;
	add.s32 	%r414, %r413, 256;
	mul.wide.u32 	%rd111, %r414, 8;
	add.s64 	%rd112, %rd2, %rd111;
	cvt.u64.u32 	%rd113, %r163;
	atom.global.add.u64 	%rd114, [%rd112+1024], %rd113;
$L__BB23_137:
	ld.shared.u32 	%r164, [%r161+2560];
	setp.eq.s32 	%p82, %r164, 0;
	@%p82 bra 	$L__BB23_139;
	shl.b32 	%r416, %r484, 8;
	add.s32 	%r417, %r416, %r400;
	add.s32 	%r418, %r417, 512;
	mul.wide.u32 	%rd115, %r418, 8;
	add.s64 	%rd116, %rd2, %rd115;
	cvt.u64.u32 	%rd117, %r164;
	atom.global.add.u64 	%rd118, [%rd116+1024], %rd117;
$L__BB23_139:
	ld.shared.u32 	%r165, [%r161+3584];
	setp.eq.s32 	%p83, %r165, 0;
	@%p83 bra 	$L__BB23_141;
	shl.b32 	%r420, %r484, 8;
	add.s32 	%r421, %r420, %r400;
	add.s32 	%r422, %r421, 768;
	mul.wide.u32 	%rd119, %r422, 8;
	add.s64 	%rd120, %rd2, %rd119;
	cvt.u64.u32 	%rd121, %r165;
	atom.global.add.u64 	%rd122, [%rd120+1024], %rd121;
$L__BB23_141:
	add.s32 	%r484, %r484, 4;
$L__BB23_142:
	setp.eq.s32 	%p84, %r5, 0;
	@%p84 bra 	$L__BB23_152;
	setp.eq.s32 	%p85, %r135, 0;
	@%p85 bra 	$L__BB23_149;
	shl.b32 	%r423, %r484, 10;
	add.s32 	%r168, %r6, %r423;
	ld.shared.u32 	%r169, [%r168+512];
	setp.eq.s32 	%p86, %r169, 0;
	@%p86 bra 	$L__BB23_146;
	shl.b32 	%r425, %r484, 8;
	add.s32 	%r426, %r425, %r400;
	mul.wide.u32 	%rd123, %r426, 8;
	add.s64 	%rd124, %rd2, %rd123;
	cvt.u64.u32 	%rd125, %r169;
	atom.global.add.u64 	%rd126, [%rd124+1024], %rd125;
$L__BB23_146:
	ld.shared.u32 	%r170, [%r168+1536];
	setp.eq.s32 	%p87, %r170, 0;
	@%p87 bra 	$L__BB23_148;
	shl.b32 	%r428, %r484, 8;
	add.s32 	%r429, %r428, %r400;
	add.s32 	%r430, %r429, 256;
	mul.wide.u32 	%rd127, %r430, 8;
	add.s64 	%rd128, %rd2, %rd127;
	cvt.u64.u32 	%rd129, %r170;
	atom.global.add.u64 	%rd130, [%rd128+1024], %rd129;
$L__BB23_148:
	add.s32 	%r484, %r484, 2;
$L__BB23_149:
	setp.eq.s32 	%p88, %r17, 0;
	@%p88 bra 	$L__BB23_152;
	shl.b32 	%r431, %r484, 10;
	add.s32 	%r432, %r6, %r431;
	ld.shared.u32 	%r173, [%r432+512];
	setp.eq.s32 	%p89, %r173, 0;
	@%p89 bra 	$L__BB23_152;
	shl.b32 	%r434, %r484, 8;
	add.s32 	%r435, %r434, %r400;
	mul.wide.u32 	%rd131, %r435, 8;
	add.s64 	%rd132, %rd2, %rd131;
	cvt.u64.u32 	%rd133, %r173;
	atom.global.add.u64 	%rd134, [%rd132+1024], %rd133;
$L__BB23_152:
	bar.sync 	0;
	add.s64 	%rd135, %rd135, 1;
	setp.ne.s64 	%p90, %rd135, %rd6;
	@%p90 bra 	$L__BB23_2;
$L__BB23_153:
	ret;

}
	// .globl	_ZN3cub18CUB_300001_SM_10006detail10radix_sort33DeviceRadixSortExclusiveSumKernelINS1_5radix10policy_hubIiiyE10Policy1000EyEEvPT0_
.visible .entry _ZN3cub18CUB_300001_SM_10006detail10radix_sort33DeviceRadixSortExclusiveSumKernelINS1_5radix10policy_hubIiiyE10Policy1000EyEEvPT0_(
	.param .u64 .ptr .align 1 _ZN3cub18CUB_300001_SM_10006detail10radix_sort33DeviceRadixSortExclusiveSumKernelINS1_5radix10policy_hubIiiyE10Policy1000EyEEvPT0__param_0
)
{
	.reg .pred 	%p<4>;
	.reg .b32 	%r<28>;
	.reg .b64 	%rd<54>;
	// demoted variable
	.shared .align 16 .b8 _ZZN3cub18CUB_300001_SM_10006detail10radix_sort33DeviceRadixSortExclusiveSumKernelINS1_5radix10policy_hubIiiyE10Policy1000EyEEvPT0_E12temp_storage[2336];
	ld.param.u64 	%rd5, [_ZN3cub18CUB_300001_SM_10006detail10radix_sort33DeviceRadixSortExclusiveSumKernelINS1_5radix10policy_hubIiiyE10Policy1000EyEEvPT0__param_0];
	cvta.to.global.u64 	%rd6, %rd5;
	mov.u32 	%r3, %ctaid.x;
	shl.b32 	%r4, %r3, 8;
	mov.u32 	%r1, %tid.x;
	setp.gt.u32 	%p1, %r1, 255;
	add.s32 	%r5, %r4, %r1;
	mul.wide.s32 	%rd7, %r5, 8;
	add.s64 	%rd1, %rd6, %rd7;
	@%p1 bra 	$L__BB24_2;
	ld.global.u64 	%rd53, [%rd1];
$L__BB24_2:
	shr.u32 	%r6, %r1, 3;
	add.s32 	%r7, %r6, %r1;
	shl.b32 	%r8, %r7, 3;
	mov.u32 	%r9, _ZZN3cub18CUB_300001_SM_10006detail10radix_sort33DeviceRadixSortExclusiveSumKernelINS1_5radix10policy_hubIiiyE10Policy1000EyEEvPT0_E12temp_storage;
	add.s32 	%r10, %r9, %r8;
	add.s32 	%r2, %r10, 16;
	st.shared.u64 	[%r10+16], %rd53;
	bar.sync 	0;
	setp.gt.u32 	%p2, %r1, 31;
	@%p2 bra 	$L__BB24_4;
	mad.lo.s32 	%r27, %r1, 72, %r9;
	ld.shared.u64 	%rd23, [%r27+16];
	ld.shared.u64 	%rd24, [%r27+24];
	ld.shared.u64 	%rd25, [%r27+32];
	ld.shared.u64 	%rd26, [%r27+40];
	ld.shared.u64 	%rd27, [%r27+48];
	ld.shared.u64 	%rd28, [%r27+56];
	ld.shared.u64 	%rd29, [%r27+64];
	ld.shared.u64 	%rd30, [%r27+72];
	add.s64 	%rd31, %rd24, %rd23;
	add.s64 	%rd32, %rd31, %rd25;
	add.s64 	%rd33, %rd32, %rd26;
	add.s64 	%rd34, %rd33, %rd27;
	add.s64 	%rd35, %rd34, %rd28;
	add.s64 	%rd36, %rd35, %rd29;
	add.s64 	%rd10, %rd36, %rd30;
	mov.b32 	%r11, 1;
	mov.b32 	%r24, 0;
	mov.b32 	%r25, -1;
	// begin inline asm
	{  .reg .u64 r0;  .reg .u32 lo;  .reg .u32 hi;  .reg .pred p;  mov.b64 {lo, hi}, %rd10;  shfl.sync.up.b32 lo|p, lo, %r11, %r24, %r25;  shfl.sync.up.b32 hi|p, hi, %r11, %r24, %r25;  mov.b64 r0, {lo, hi};  @p add.u64 r0, r0, %rd10;  mov.u64 %rd8, r0;}
	// end inline asm
	mov.b32 	%r14, 2;
	// begin inline asm
	{  .reg .u64 r0;  .reg .u32 lo;  .reg .u32 hi;  .reg .pred p;  mov.b64 {lo, hi}, %rd8;  shfl.sync.up.b32 lo|p, lo, %r14, %r24, %r25;  shfl.sync.up.b32 hi|p, hi, %r14, %r24, %r25;  mov.b64 r0, {lo, hi};  @p add.u64 r0, r0, %rd8;  mov.u64 %rd11, r0;}
	// end inline asm
	mov.b32 	%r17, 4;
	// begin inline asm
	{  .reg .u64 r0;  .reg .u32 lo;  .reg .u32 hi;  .reg .pred p;  mov.b64 {lo, hi}, %rd11;  shfl.sync.up.b32 lo|p, lo, %r17, %r24, %r25;  shfl.sync.up.b32 hi|p, hi, %r17, %r24, %r25;  mov.b64 r0, {lo, hi};  @p add.u64 r0, r0, %rd11;  mov.u64 %rd14, r0;}
	// end inline asm
	mov.b32 	%r20, 8;
	// begin inline asm
	{  .reg .u64 r0;  .reg .u32 lo;  .reg .u32 hi;  .reg .pred p;  mov.b64 {lo, hi}, %rd14;  shfl.sync.up.b32 lo|p, lo, %r20, %r24, %r25;  shfl.sync.up.b32 hi|p, hi, %r20, %r24, %r25;  mov.b64 r0, {lo, hi};  @p add.u64 r0, r0, %rd14;  mov.u64 %rd17, r0;}
	// end inline asm
	mov.b32 	%r23, 16;
	// begin inline asm
	{  .reg .u64 r0;  .reg .u32 lo;  .reg .u32 hi;  .reg .pred p;  mov.b64 {lo, hi}, %rd17;  shfl.sync.up.b32 lo|p, lo, %r23, %r24, %r25;  shfl.sync.up.b32 hi|p, hi, %r23, %r24, %r25;  mov.b64 r0, {lo, hi};  @p add.u64 r0, r0, %rd17;  mov.u64 %rd20, r0;}
	// end inline asm
	sub.s64 	%rd37, %rd20, %rd10;
	ld.shared.u64 	%rd38, [%r27+16];
	ld.shared.u64 	%rd39, [%r27+24];
	ld.shared.u64 	%rd40, [%r27+32];
	ld.shared.u64 	%rd41, [%r27+40];
	ld.shared.u64 	%rd42, [%r27+48];
	ld.shared.u64 	%rd43, [%r27+56];
	ld.shared.u64 	%rd44, [%r27+64];
	add.s64 	%rd45, %rd38, %rd37;
	add.s64 	%rd46, %rd39, %rd45;
	add.s64 	%rd47, %rd40, %rd46;
	add.s64 	%rd48, %rd41, %rd47;
	add.s64 	%rd49, %rd42, %rd48;
	add.s64 	%rd50, %rd43, %rd49;
	add.s64 	%rd51, %rd44, %rd50;
	st.shared.u64 	[%r27+16], %rd37;
	st.shared.u64 	[%r27+24], %rd45;
	st.shared.u64 	[%r27+32], %rd46;
	st.shared.u64 	[%r27+40], %rd47;
	st.shared.u64 	[%r27+48], %rd48;
	st.shared.u64 	[%r27+56], %rd49;
	st.shared.u64 	[%r27+64], %rd50;
	st.shared.u64 	[%r27+72], %rd51;
$L__BB24_4:
	setp.gt.u32 	%p3, %r1, 255;
	bar.sync 	0;
	@%p3 bra 	$L__BB24_6;
	ld.shared.u64 	%rd52, [%r2];
	st.global.u64 	[%rd1], %rd52;
$L__BB24_6:
	ret;

}
	// .globl	_ZN3cub18CUB_300001_SM_10006detail10radix_sort29DeviceRadixSortOnesweepKernelINS1_5radix10policy_hubIiiyE10Policy1000ELNS0_9SortOrderE0EiiyiiNS1_21identity_decomposer_tEEEvPT5_SB_PT3_PKSC_PT1_PKSG_PT2_PKSK_T4_iiT6_
.visible .entry _ZN3cub18CUB_300001_SM_10006detail10radix_sort29DeviceRadixSortOnesweepKernelINS1_5radix10policy_hubIiiyE10Policy1000ELNS0_9SortOrderE0EiiyiiNS1_21identity_decomposer_tEEEvPT5_SB_PT3_PKSC_PT1_PKSG_PT2_PKSK_T4_iiT6_(
	.param .u64 .ptr .align 1 _ZN3cub18CUB_300001_SM_10006detail10radix_sort29DeviceRadixSortOnesweepKernelINS1_5radix10policy_hubIiiyE10Policy1000ELNS0_9SortOrderE0EiiyiiNS1_21identity_decomposer_tEEEvPT5_SB_PT3_PKSC_PT1_PKSG_PT2_PKSK_T4_iiT6__param_0,
	.param .u64 .ptr .align 1 _ZN3cub18CUB_300001_SM_10006detail10radix_sort29DeviceRadixSortOnesweepKernelINS1_5radix10policy_hubIiiyE10Policy1000ELNS0_9SortOrderE0EiiyiiNS1_21identity_decomposer_tEEEvPT5_SB_PT3_PKSC_PT1_PKSG_PT2_PKSK_T4_iiT6__param_1,
	.param .u64 .ptr .align 1 _ZN3cub18CUB_300001_SM_10006detail10radix_sort29DeviceRadixSortOnesweepKernelINS1_5radix10policy_hubIiiyE10Policy1000ELNS0_9SortOrderE0EiiyiiNS1_21identity_decomposer_tEEEvPT5_SB_PT3_PKSC_PT1_PKSG_PT2_PKSK_T4_iiT6__param_2,
	.param .u64 .ptr .align 1 _ZN3cub18CUB_300001_SM_10006detail10radix_sort29DeviceRadixSortOnesweepKernelINS1_5radix10policy_hubIiiyE10Policy1000ELNS0_9SortOrderE0EiiyiiNS1_21identity_decomposer_tEEEvPT5_SB_PT3_PKSC_PT1_PKSG_PT2_PKSK_T4_iiT6__param_3,
	.param .u64 .ptr .align 1 _ZN3cub18CUB_300001_SM_10006detail10radix_sort29DeviceRadixSortOnesweepKernelINS1_5radix10policy_hubIiiyE10Policy1000ELNS0_9SortOrderE0EiiyiiNS1_21identity_decomposer_tEEEvPT5_SB_PT3_PKSC_PT1_PKSG_PT2_PKSK_T4_iiT6__param_4,
	.param .u64 .ptr .align 1 _ZN3cub18CUB_300001_SM_10006detail10radix_sort29DeviceRadixSortOnesweepKernelINS1_5radix10policy_hubIiiyE10Policy1000ELNS0_9SortOrderE0EiiyiiNS1_21identity_decomposer_tEEEvPT5_SB_PT3_PKSC_PT1_PKSG_PT2_PKSK_T4_iiT6__param_5,
	.param .u64 .ptr .align 1 _ZN3cub18CUB_300001_SM_10006detail10radix_sort29DeviceRadixSortOnesweepKernelINS1_5radix10policy_hubIiiyE10Policy1000ELNS0_9SortOrderE0EiiyiiNS1_21identity_decomposer_tEEEvPT5_SB_PT3_PKSC_PT1_PKSG_PT2_PKSK_T4_iiT6__param_6,
	.param .u64 .ptr .align 1 _ZN3cub18CUB_300001_SM_10006detail10radix_sort29DeviceRadixSortOnesweepKernelINS1_5radix10policy_hubIiiyE10Policy1000ELNS0_9SortOrderE0EiiyiiNS1_21identity_decomposer_tEEEvPT5_SB_PT3_PKSC_PT1_PKSG_PT2_PKSK_T4_iiT6__param_7,
	.param .u32 _ZN3cub18CUB_300001_SM_10006detail10radix_sort29DeviceRadixSortOnesweepKernelINS1_5radix10policy_hubIiiyE10Policy1000ELNS0_9SortOrderE0EiiyiiNS1_21identity_decomposer_tEEEvPT5_SB_PT3_PKSC_PT1_PKSG_PT2_PKSK_T4_iiT6__param_8,
	.param .u32 _ZN3cub18CUB_300001_SM_10006detail10radix_sort29DeviceRadixSortOnesweepKernelINS1_5radix10policy_hubIiiyE10Policy1000ELNS0_9SortOrderE0EiiyiiNS1_21identity_decomposer_tEEEvPT5_SB_PT3_PKSC_PT1_PKSG_PT2_PKSK_T4_iiT6__param_9,
	.param .u32 _ZN3cub18CUB_300001_SM_10006detail10radix_sort29DeviceRadixSortOnesweepKernelINS1_5radix10policy_hubIiiyE10Policy1000ELNS0_9SortOrderE0EiiyiiNS1_21identity_decomposer_tEEEvPT5_SB_PT3_PKSC_PT1_PKSG_PT2_PKSK_T4_iiT6__param_10,
	.param .align 1 .b8 _ZN3cub18CUB_300001_SM_10006detail10radix_sort29DeviceRadixSortOnesweepKernelINS1_5radix10policy_hubIiiyE10Policy1000ELNS0_9SortOrderE0EiiyiiNS1_21identity_decomposer_tEEEvPT5_SB_PT3_PKSC_PT1_PKSG_PT2_PKSK_T4_iiT6__param_11[1]
)
.maxntid 384
{
	.reg .pred 	%p<205>;
	.reg .b32 	%r<2283>;
	.reg .b64 	%rd<457>;
	// demoted variable
	.shared .align 16 .b8 _ZZN3cub18CUB_300001_SM_10006detail10radix_sort29DeviceRadixSortOnesweepKernelINS1_5radix10policy_hubIiiyE10Policy1000ELNS0_9SortOrderE0EiiyiiNS1_21identity_decomposer_tEEEvPT5_SB_PT3_PKSC_PT1_PKSG_PT2_PKSK_T4_iiT6_E1s[28160];
	ld.param.u64 	%rd43, [_ZN3cub18CUB_300001_SM_10006detail10radix_sort29DeviceRadixSortOnesweepKernelINS1_5radix10policy_hubIiiyE10Policy1000ELNS0_9SortOrderE0EiiyiiNS1_21identity_decomposer_tEEEvPT5_SB_PT3_PKSC_PT1_PKSG_PT2_PKSK_T4_iiT6__param_0];
	ld.param.u64 	%rd44, [_ZN3cub18CUB_300001_SM_10006detail10radix_sort29DeviceRadixSortOnesweepKernelINS1_5radix10policy_hubIiiyE10Policy1000ELNS0_9SortOrderE0EiiyiiNS1_21identity_decomposer_tEEEvPT5_SB_PT3_PKSC_PT1_PKSG_PT2_PKSK_T4_iiT6__param_1];
	ld.param.u64 	%rd47, [_ZN3cub18CUB_300001_SM_10006detail10radix_sort29DeviceRadixSortOnesweepKernelINS1_5radix10policy_hubIiiyE10Policy1000ELNS0_9SortOrderE0EiiyiiNS1_21identity_decomposer_tEEEvPT5_SB_PT3_PKSC_PT1_PKSG_PT2_PKSK_T4_iiT6__param_4];
	ld.param.u64 	%rd50, [_ZN3cub18CUB_300001_SM_10006detail10radix_sort29DeviceRadixSortOnesweepKernelINS1_5radix10policy_hubIiiyE10Policy1000ELNS0_9SortOrderE0EiiyiiNS1_21identity_decomposer_tEEEvPT5_SB_PT3_PKSC_PT1_PKSG_PT2_PKSK_T4_iiT6__param_5];
	cvta.to.global.u64 	%rd1, %rd47;
	cvta.to.global.u64 	%rd2, %rd43;
	cvta.to.global.u64 	%rd3, %rd50;
	mov.u32 	%r1, %tid.x;
	// begin inline asm
	mov.u32 %r443, %laneid;
	// end inline asm
	setp.ne.s32 	%p1, %r1, 0;
	@%p1 bra 	$L__BB25_2;
	cvta.to.global.u64 	%rd51, %rd44;
	atom.global.add.u32 	%r444, [%rd51], 1;
	st.shared.u32 	[_ZZN3cub18CUB_300001_SM_10006detail10radix_sort29DeviceRadixSortOnesweepKernelINS1_5radix10policy_hubIiiyE10Policy1000ELNS0_9SortOrderE0EiiyiiNS1_21identity_decomposer_tEEEvPT5_SB_PT3_PKSC_PT1_PKSG_PT2_PKSK_T4_iiT6_E1s+26112], %r444;
$L__BB25_2:
	ld.param.u32 	%r2078, [_ZN3cub18CUB_300001_SM_10006detail10radix_sort29DeviceRadixSortOnesweepKernelINS1_5radix10policy_hubIiiyE10Policy1000ELNS0_9SortOrderE0EiiyiiNS1_21identity_decomposer_tEEEvPT5_SB_PT3_PKSC_PT1_PKSG_PT2_PKSK_T4_iiT6__param_8];
	bar.sync 	0;
	ld.shared.u32 	%r3, [_ZZN3cub18CUB_300001_SM_10006detail10radix_sort29DeviceRadixSortOnesweepKernelINS1_5radix10policy_hubIiiyE10Policy1000ELNS0_9SortOrderE0EiiyiiNS1_21identity_decomposer_tEEEvPT5_SB_PT3_PKSC_PT1_PKSG_PT2_PKSK_T4_iiT6_E1s+26112];
	mul.lo.s32 	%r445, %r3, 6528;
	add.s32 	%r4, %r445, 6528;
	setp.gt.s32 	%p2, %r4, %r2078;
	cvt.s64.s32 	%rd4, %r445;
	@%p2 bra 	$L__BB25_4;
	and.b32  	%r446, %r1, 31;
	and.b32  	%r447, %r1, 992;
	mul.lo.s32 	%r448, %r447, 17;
	or.b32  	%r449, %r448, %r446;
	cvt.u64.u32 	%rd52, %r449;
	add.s64 	%rd53, %rd52, %rd4;
	shl.b64 	%rd54, %rd53, 2;
	add.s64 	%rd55, %rd3, %rd54;
	ld.global.u32 	%r2165, [%rd55];
	ld.global.u32 	%r2164, [%rd55+128];
	ld.global.u32 	%r2163, [%rd55+256];
	ld.global.u32 	%r2162, [%rd55+384];
	ld.global.u32 	%r2161, [%rd55+512];
	ld.global.u32 	%r2160, [%rd55+640];
	ld.global.u32 	%r2159, [%rd55+768];
	ld.global.u32 	%r2158, [%rd55+896];
	ld.global.u32 	%r2157, [%rd55+1024];
	ld.global.u32 	%r2156, [%rd55+1152];
	ld.global.u32 	%r2155, [%rd55+1280];
	ld.global.u32 	%r2154, [%rd55+1408];
	ld.global.u32 	%r2153, [%rd55+1536];
	ld.global.u32 	%r2152, [%rd55+1664];
	ld.global.u32 	%r2151, [%rd55+1792];
	ld.global.u32 	%r2150, [%rd55+1920];
	ld.global.u32 	%r2149, [%rd55+2048];
	bra.uni 	$L__BB25_38;
$L__BB25_4:
	ld.param.u32 	%r2079, [_ZN3cub18CUB_300001_SM_10006detail10radix_sort29DeviceRadixSortOnesweepKernelINS1_5radix10policy_hubIiiyE10Policy1000ELNS0_9SortOrderE0EiiyiiNS1_21identity_decomposer_tEEEvPT5_SB_PT3_PKSC_PT1_PKSG_PT2_PKSK_T4_iiT6__param_8];
	cvt.u32.u64 	%r451, %rd4;
	sub.s32 	%r22, %r2079, %r451;
	and.b32  	%r452, %r1, 31;
	and.b32  	%r453, %r1, 992;
	mul.lo.s32 	%r454, %r453, 17;
	or.b32  	%r23, %r454, %r452;
	setp.ge.s32 	%p3, %r23, %r22;
	cvt.u64.u32 	%rd56, %r23;
	add.s64 	%rd57, %rd56, %rd4;
	shl.b64 	%rd58, %rd57, 2;
	add.s64 	%rd5, %rd3, %rd58;
	mov.b32 	%r2165, 2147483647;
	@%p3 bra 	$L__BB25_6;
	ld.global.u32 	%r2165, [%rd5];
$L__BB25_6:
	add.s32 	%r456, %r23, 32;
	setp.ge.s32 	%p4, %r456, %r22;
	mov.b32 	%r2164, 2147483647;
	@%p4 bra 	$L__BB25_8;
	ld.global.u32 	%r2164, [%rd5+128];
$L__BB25_8:
	add.s32 	%r458, %r23, 64;
	setp.ge.s32 	%p5, %r458, %r22;
	mov.b32 	%r2163, 2147483647;
	@%p5 bra 	$L__BB25_10;
	ld.global.u32 	%r2163, [%rd5+256];
$L__BB25_10:
	add.s32 	%r460, %r23, 96;
	setp.ge.s32 	%p6, %r460, %r22;
	mov.b32 	%r2162, 2147483647;
	@%p6 bra 	$L__BB25_12;
	ld.global.u32 	%r2162, [%rd5+384];
$L__BB25_12:
	add.s32 	%r462, %r23, 128;
	setp.ge.s32 	%p7, %r462, %r22;
	mov.b32 	%r2161, 2147483647;
	@%p7 bra 	$L__BB25_14;
	ld.global.u32 	%r2161, [%rd5+512];
$L__BB25_14:
	add.s32 	%r464, %r23, 160;
	setp.ge.s32 	%p8, %r464, %r22;
	mov.b32 	%r2160, 2147483647;
	@%p8 bra 	$L__BB25_16;
	ld.global.u32 	%r2160, [%rd5+640];
$L__BB25_16:
	add.s32 	%r466, %r23, 192;
	setp.ge.s32 	%p9, %r466, %r22;
	mov.b32 	%r2159, 2147483647;
	@%p9 bra 	$L__BB25_18;
	ld.global.u32 	%r2159, [%rd5+768];
$L__BB25_18:
	add.s32 	%r468, %r23, 224;
	setp.ge.s32 	%p10, %r468, %r22;
	mov.b32 	%r2158, 2147483647;
	@%p10 bra 	$L__BB25_20;
	ld.global.u32 	%r2158, [%rd5+896];
$L__BB25_20:
	add.s32 	%r470, %r23, 256;
	setp.ge.s32 	%p11, %r470, %r22;
	mov.b32 	%r2157, 2147483647;
	@%p11 bra 	$L__BB25_22;
	ld.global.u32 	%r2157, [%rd5+1024];
$L__BB25_22:
	add.s32 	%r472, %r23, 288;
	setp.ge.s32 	%p12, %r472, %r22;
	mov.b32 	%r2156, 2147483647;
	@%p12 bra 	$L__BB25_24;
	ld.global.u32 	%r2156, [%rd5+1152];
$L__BB25_24:
	add.s32 	%r474, %r23, 320;
	setp.ge.s32 	%p13, %r474, %r22;
	mov.b32 	%r2155, 2147483647;
	@%p13 bra 	$L__BB25_26;
	ld.global.u32 	%r2155, [%rd5+1280];
$L__BB25_26:
	add.s32 	%r476, %r23, 352;
	setp.ge.s32 	%p14, %r476, %r22;
	mov.b32 	%r2154, 2147483647;
	@%p14 bra 	$L__BB25_28;
	ld.global.u32 	%r2154, [%rd5+1408];
$L__BB25_28:
	add.s32 	%r478, %r23, 384;
	setp.ge.s32 	%p15, %r478, %r22;
	mov.b32 	%r2153, 2147483647;
	@%p15 bra 	$L__BB25_30;
	ld.global.u32 	%r2153, [%rd5+1536];
$L__BB25_30:
	add.s32 	%r480, %r23, 416;
	setp.ge.s32 	%p16, %r480, %r22;
	mov.b32 	%r2152, 2147483647;
	@%p16 bra 	$L__BB25_32;
	ld.global.u32 	%r2152, [%rd5+1664];
$L__BB25_32:
	add.s32 	%r482, %r23, 448;
	setp.ge.s32 	%p17, %r482, %r22;
	mov.b32 	%r2151, 2147483647;
	@%p17 bra 	$L__BB25_34;
	ld.global.u32 	%r2151, [%rd5+1792];
$L__BB25_34:
	add.s32 	%r484, %r23, 480;
	setp.ge.s32 	%p18, %r484, %r22;
	mov.b32 	%r2150, 2147483647;
	@%p18 bra 	$L__BB25_36;
	ld.global.u32 	%r2150, [%rd5+1920];
$L__BB25_36:
	add.s32 	%r486, %r23, 512;
	setp.ge.s32 	%p19, %r486, %r22;
	mov.b32 	%r2149, 2147483647;
	@%p19 bra 	$L__BB25_38;
	ld.global.u32 	%r2149, [%rd5+2048];
$L__BB25_38:
	ld.param.u32 	%r2131, [_ZN3cub18CUB_300001_SM_10006detail10radix_sort29DeviceRadixSortOnesweepKernelINS1_5radix10policy_hubIiiyE10Policy1000ELNS0_9SortOrderE0EiiyiiNS1_21identity_decomposer_tEEEvPT5_SB_PT3_PKSC_PT1_PKSG_PT2_PKSK_T4_iiT6__param_10];
	mov.b32 	%r487, -1;
	shl.b32 	%r488, %r487, %r2131;
	not.b32 	%r74, %r488;
	shr.u32 	%r75, %r1, 5;
	shl.b32 	%r489, %r75, 10;
	mov.u32 	%r490, _ZZN3cub18CUB_300001_SM_10006detail10radix_sort29DeviceRadixSortOnesweepKernelINS1_5radix10policy_hubIiiyE10Policy1000ELNS0_9SortOrderE0EiiyiiNS1_21identity_decomposer_tEEEvPT5_SB_PT3_PKSC_PT1_PKSG_PT2_PKSK_T4_iiT6_E1s;
	add.s32 	%r76, %r490, %r489;
	setp.gt.s32 	%p20, %r443, 255;
	@%p20 bra 	$L__BB25_51;
	max.s32 	%r491, %r443, 224;
	sub.s32 	%r492, %r491, %r443;
	add.s32 	%r493, %r492, 31;
	shr.u32 	%r494, %r493, 5;
	add.s32 	%r77, %r494, 1;
	and.b32  	%r78, %r77, 15;
	setp.lt.u32 	%p21, %r493, 480;
	mov.u32 	%r2169, %r443;
	@%p21 bra 	$L__BB25_42;
	and.b32  	%r495, %r77, 268435440;
	neg.s32 	%r2167, %r495;
	shl.b32 	%r497, %r443, 2;
	add.s32 	%r498, %r489, %r497;
	add.s32 	%r500, %r498, %r490;
	add.s32 	%r2166, %r500, 1024;
	mov.u32 	%r2169, %r443;
$L__BB25_41:
	.pragma "nounroll";
	mov.b32 	%r501, 0;
	st.shared.u32 	[%r2166+-1024], %r501;
	st.shared.u32 	[%r2166+-896], %r501;
	st.shared.u32 	[%r2166+-768], %r501;
	st.shared.u32 	[%r2166+-640], %r501;
	st.shared.u32 	[%r2166+-512], %r501;
	st.shared.u32 	[%r2166+-384], %r501;
	st.shared.u32 	[%r2166+-256], %r501;
	st.shared.u32 	[%r2166+-128], %r501;
	st.shared.u32 	[%r2166], %r501;
	st.shared.u32 	[%r2166+128], %r501;
	st.shared.u32 	[%r2166+256], %r501;
	st.shared.u32 	[%r2166+384], %r501;
	st.shared.u32 	[%r2166+512], %r501;
	st.shared.u32 	[%r2166+640], %r501;
	st.shared.u32 	[%r2166+768], %r501;
	st.shared.u32 	[%r2166+896], %r501;
	add.s32 	%r2169, %r2169, 512;
	add.s32 	%r2167, %r2167, 16;
	add.s32 	%r2166, %r2166, 2048;
	setp.ne.s32 	%p22, %r2167, 0;
	@%p22 bra 	$L__BB25_41;
$L__BB25_42:
	setp.eq.s32 	%p23, %r78, 0;
	@%p23 bra 	$L__BB25_51;
	and.b32  	%r88, %r77, 7;
	setp.lt.u32 	%p24, %r78, 8;
	@%p24 bra 	$L__BB25_45;
	shl.b32 	%r502, %r2169, 2;
	add.s32 	%r503, %r76, %r502;
	mov.b32 	%r504, 0;
	st.shared.u32 	[%r503], %r504;
	st.shared.u32 	[%r503+128], %r504;
	st.shared.u32 	[%r503+256], %r504;
	st.shared.u32 	[%r503+384], %r504;
	st.shared.u32 	[%r503+512], %r504;
	st.shared.u32 	[%r503+640], %r504;
	st.shared.u32 	[%r503+768], %r504;
	st.shared.u32 	[%r503+896], %r504;
	add.s32 	%r2169, %r2169, 256;
$L__BB25_45:
	setp.eq.s32 	%p25, %r88, 0;
	@%p25 bra 	$L__BB25_51;
	and.b32  	%r91, %r77, 3;
	setp.lt.u32 	%p26, %r88, 4;
	@%p26 bra 	$L__BB25_48;
	shl.b32 	%r505, %r2169, 2;
	add.s32 	%r506, %r76, %r505;
	mov.b32 	%r507, 0;
	st.shared.u32 	[%r506], %r507;
	st.shared.u32 	[%r506+128], %r507;
	st.shared.u32 	[%r506+256], %r507;
	st.shared.u32 	[%r506+384], %r507;
	add.s32 	%r2169, %r2169, 128;
$L__BB25_48:
	setp.eq.s32 	%p27, %r91, 0;
	@%p27 bra 	$L__BB25_51;
	shl.b32 	%r509, %r2169, 2;
	add.s32 	%r510, %r489, %r509;
	add.s32 	%r2173, %r490, %r510;
	neg.s32 	%r2172, %r91;
$L__BB25_50:
	.pragma "nounroll";
	mov.b32 	%r512, 0;
	st.shared.u32 	[%r2173], %r512;
	add.s32 	%r2173, %r2173, 128;
	add.s32 	%r2172, %r2172, 1;
	setp.ne.s32 	%p28, %r2172, 0;
	@%p28 bra 	$L__BB25_50;
$L__BB25_51:
	ld.param.u32 	%r2094, [_ZN3cub18CUB_300001_SM_10006detail10radix_sort29DeviceRadixSortOnesweepKernelINS1_5radix10policy_hubIiiyE10Policy1000ELNS0_9SortOrderE0EiiyiiNS1_21identity_decomposer_tEEEvPT5_SB_PT3_PKSC_PT1_PKSG_PT2_PKSK_T4_iiT6__param_9];
	bar.warp.sync 	-1;
	xor.b32  	%r514, %r2165, -2147483648;
	shr.u32 	%r515, %r514, %r2094;
	and.b32  	%r100, %r515, %r74;
	shl.b32 	%r516, %r100, 2;
	add.s32 	%r517, %r76, %r516;
	atom.shared.add.u32 	%r518, [%r517], 1;
	xor.b32  	%r2227, %r2164, -2147483648;
	shr.u32 	%r520, %r2227, %r2094;
	and.b32  	%r521, %r520, %r74;
	shl.b32 	%r522, %r521, 2;
	add.s32 	%r523, %r76, %r522;
	atom.shared.add.u32 	%r524, [%r523], 1;
	xor.b32  	%r2226, %r2163, -2147483648;
	shr.u32 	%r526, %r2226, %r2094;
	and.b32  	%r527, %r526, %r74;
	shl.b32 	%r528, %r527, 2;
	add.s32 	%r529, %r76, %r528;
	atom.shared.add.u32 	%r530, [%r529], 1;
	xor.b32  	%r2225, %r2162, -2147483648;
	shr.u32 	%r532, %r2225, %r2094;
	and.b32  	%r533, %r532, %r74;
	shl.b32 	%r534, %r533, 2;
	add.s32 	%r535, %r76, %r534;
	atom.shared.add.u32 	%r536, [%r535], 1;
	xor.b32  	%r537, %r2161, -2147483648;
	shr.u32 	%r538, %r537, %r2094;
	and.b32  	%r539, %r538, %r74;
	shl.b32 	%r540, %r539, 2;
	add.s32 	%r541, %r76, %r540;
	atom.shared.add.u32 	%r542, [%r541], 1;
	xor.b32  	%r543, %r2160, -2147483648;
	shr.u32 	%r544, %r543, %r2094;
	and.b32  	%r545, %r544, %r74;
	shl.b32 	%r546, %r545, 2;
	add.s32 	%r547, %r76, %r546;
	atom.shared.add.u32 	%r548, [%r547], 1;
	xor.b32  	%r549, %r2159, -2147483648;
	shr.u32 	%r550, %r549, %r2094;
	and.b32  	%r551, %r550, %r74;
	shl.b32 	%r552, %r551, 2;
	add.s32 	%r553, %r76, %r552;
	atom.shared.add.u32 	%r554, [%r553], 1;
	xor.b32  	%r555, %r2158, -2147483648;
	shr.u32 	%r556, %r555, %r2094;
	and.b32  	%r557, %r556, %r74;
	shl.b32 	%r558, %r557, 2;
	add.s32 	%r559, %r76, %r558;
	atom.shared.add.u32 	%r560, [%r559], 1;
	xor.b32  	%r561, %r2157, -2147483648;
	shr.u32 	%r562, %r561, %r2094;
	and.b32  	%r563, %r562, %r74;
	shl.b32 	%r564, %r563, 2;
	add.s32 	%r565, %r76, %r564;
	atom.shared.add.u32 	%r566, [%r565], 1;
	xor.b32  	%r567, %r2156, -2147483648;
	shr.u32 	%r568, %r567, %r2094;
	and.b32  	%r569, %r568, %r74;
	shl.b32 	%r570, %r569, 2;
	add.s32 	%r571, %r76, %r570;
	atom.shared.add.u32 	%r572, [%r571], 1;
	xor.b32  	%r573, %r2155, -2147483648;
	shr.u32 	%r574, %r573, %r2094;
	and.b32  	%r575, %r574, %r74;
	shl.b32 	%r576, %r575, 2;
	add.s32 	%r577, %r76, %r576;
	atom.shared.add.u32 	%r578, [%r577], 1;
	xor.b32  	%r579, %r2154, -2147483648;
	shr.u32 	%r580, %r579, %r2094;
	and.b32  	%r581, %r580, %r74;
	shl.b32 	%r582, %r581, 2;
	add.s32 	%r583, %r76, %r582;
	atom.shared.add.u32 	%r584, [%r583], 1;
	xor.b32  	%r585, %r2153, -2147483648;
	shr.u32 	%r586, %r585, %r2094;
	and.b32  	%r587, %r586, %r74;
	shl.b32 	%r588, %r587, 2;
	add.s32 	%r589, %r76, %r588;
	atom.shared.add.u32 	%r590, [%r589], 1;
	xor.b32  	%r591, %r2152, -2147483648;
	shr.u32 	%r592, %r591, %r2094;
	and.b32  	%r593, %r592, %r74;
	shl.b32 	%r594, %r593, 2;
	add.s32 	%r595, %r76, %r594;
	atom.shared.add.u32 	%r596, [%r595], 1;
	xor.b32  	%r597, %r2151, -2147483648;
	shr.u32 	%r598, %r597, %r2094;
	and.b32  	%r599, %r598, %r74;
	shl.b32 	%r600, %r599, 2;
	add.s32 	%r601, %r76, %r600;
	atom.shared.add.u32 	%r602, [%r601], 1;
	xor.b32  	%r603, %r2150, -2147483648;
	shr.u32 	%r604, %r603, %r2094;
	and.b32  	%r605, %r604, %r74;
	shl.b32 	%r606, %r605, 2;
	add.s32 	%r607, %r76, %r606;
	atom.shared.add.u32 	%r608, [%r607], 1;
	xor.b32  	%r2212, %r2149, -2147483648;
	shr.u32 	%r610, %r2212, %r2094;
	and.b32  	%r611, %r610, %r74;
	shl.b32 	%r612, %r611, 2;
	add.s32 	%r613, %r76, %r612;
	atom.shared.add.u32 	%r614, [%r613], 1;
	bar.sync 	0;
	setp.gt.u32 	%p29, %r1, 255;
	shl.b32 	%r615, %r1, 2;
	add.s32 	%r101, %r490, %r615;
	mov.b32 	%r2174, 0;
	@%p29 bra 	$L__BB25_53;
	ld.shared.u32 	%r617, [%r101];
	mov.b32 	%r618, 0;
	st.shared.u32 	[%r101], %r618;
	ld.shared.u32 	%r619, [%r101+1024];
	st.shared.u32 	[%r101+1024], %r617;
	add.s32 	%r620, %r619, %r617;
	ld.shared.u32 	%r621, [%r101+2048];
	st.shared.u32 	[%r101+2048], %r620;
	add.s32 	%r622, %r621, %r620;
	ld.shared.u32 	%r623, [%r101+3072];
	st.shared.u32 	[%r101+3072], %r622;
	add.s32 	%r624, %r623, %r622;
	ld.shared.u32 	%r625, [%r101+4096];
	st.shared.u32 	[%r101+4096], %r624;
	add.s32 	%r626, %r625, %r624;
	ld.shared.u32 	%r627, [%r101+5120];
	st.shared.u32 	[%r101+5120], %r626;
	add.s32 	%r628, %r627, %r626;
	ld.shared.u32 	%r629, [%r101+6144];
	st.shared.u32 	[%r101+6144], %r628;
	add.s32 	%r630, %r629, %r628;
	ld.shared.u32 	%r631, [%r101+7168];
	st.shared.u32 	[%r101+7168], %r630;
	add.s32 	%r632, %r631, %r630;
	ld.shared.u32 	%r633, [%r101+8192];
	st.shared.u32 	[%r101+8192], %r632;
	add.s32 	%r634, %r633, %r632;
	ld.shared.u32 	%r635, [%r101+9216];
	st.shared.u32 	[%r101+9216], %r634;
	add.s32 	%r636, %r635, %r634;
	ld.shared.u32 	%r637, [%r101+10240];
	st.shared.u32 	[%r101+10240], %r636;
	add.s32 	%r638, %r637, %r636;
	ld.shared.u32 	%r639, [%r101+11264];
	st.shared.u32 	[%r101+11264], %r638;
	add.s32 	%r2174, %r639, %r638;
$L__BB25_53:
	setp.gt.u32 	%p30, %r1, 255;
	shl.b32 	%r640, %r3, 8;
	add.s32 	%r641, %r640, %r1;
	mul.wide.s32 	%rd59, %r641, 4;
	add.s64 	%rd6, %rd2, %rd59;
	@%p30 bra 	$L__BB25_55;
	or.b32  	%r642, %r2174, 1073741824;
	st.volatile.global.u32 	[%rd6], %r642;
$L__BB25_55:
	ld.param.u64 	%rd442, [_ZN3cub18CUB_300001_SM_10006detail10radix_sort29DeviceRadixSortOnesweepKernelINS1_5radix10policy_hubIiiyE10Policy1000ELNS0_9SortOrderE0EiiyiiNS1_21identity_decomposer_tEEEvPT5_SB_PT3_PKSC_PT1_PKSG_PT2_PKSK_T4_iiT6__param_7];
	xor.b32  	%r2223, %r2160, -2147483648;
	xor.b32  	%r2224, %r2161, -2147483648;
	xor.b32  	%r2222, %r2159, -2147483648;
	xor.b32  	%r2221, %r2158, -2147483648;
	xor.b32  	%r2228, %r2165, -2147483648;
	xor.b32  	%r2218, %r2155, -2147483648;
	xor.b32  	%r2220, %r2157, -2147483648;
	xor.b32  	%r2217, %r2154, -2147483648;
	xor.b32  	%r2219, %r2156, -2147483648;
	xor.b32  	%r2215, %r2152, -2147483648;
	xor.b32  	%r2216, %r2153, -2147483648;
	xor.b32  	%r2213, %r2150, -2147483648;
	xor.b32  	%r2214, %r2151, -2147483648;
	setp.lt.u32 	%p31, %r1, 256;
	setp.eq.s32 	%p32, %r2174, 6528;
	and.pred  	%p33, %p31, %p32;
	selp.u32 	%r643, 1, 0, %p33;
	{ 
	.reg .pred 	%p1; 
	.reg .pred 	%p2; 
	setp.ne.u32 	%p1, %r643, 0; 
	bar.red.or.pred 	%p2, 0, %p1; 
	selp.u32 	%r644, 1, 0, %p2; 
	}
	setp.eq.s32 	%p34, %r644, 0;
	and.b32  	%r645, %r1, 992;
	and.b32  	%r646, %r1, 31;
	mul.lo.s32 	%r647, %r645, 17;
	or.b32  	%r648, %r647, %r646;
	cvt.u64.u32 	%rd7, %r648;
	mul.lo.s32 	%r649, %r3, 6528;
	cvt.s64.s32 	%rd60, %r649;
	add.s64 	%rd61, %rd7, %rd60;
	cvta.to.global.u64 	%rd62, %rd442;
	shl.b64 	%rd63, %rd61, 2;
	add.s64 	%rd8, %rd62, %rd63;
	cvt.u64.u32 	%rd9, %r1;
	@%p34 bra 	$L__BB25_175;
	setp.gt.u32 	%p35, %r1, 255;
	shl.b32 	%r650, %r1, 3;
	mov.u32 	%r651, _ZZN3cub18CUB_300001_SM_10006detail10radix_sort29DeviceRadixSortOnesweepKernelINS1_5radix10policy_hubIiiyE10Policy1000ELNS0_9SortOrderE0EiiyiiNS1_21identity_decomposer_tEEEvPT5_SB_PT3_PKSC_PT1_PKSG_PT2_PKSK_T4_iiT6_E1s;
	add.s32 	%r652, %r651, %r650;
	add.s32 	%r121, %r652, 26112;
	@%p35 bra 	$L__BB25_64;
	ld.param.u64 	%rd436, [_ZN3cub18CUB_300001_SM_10006detail10radix_sort29DeviceRadixSortOnesweepKernelINS1_5radix10policy_hubIiiyE10Policy1000ELNS0_9SortOrderE0EiiyiiNS1_21identity_decomposer_tEEEvPT5_SB_PT3_PKSC_PT1_PKSG_PT2_PKSK_T4_iiT6__param_3];
	cvta.to.global.u64 	%rd64, %rd436;
	shl.b64 	%rd65, %rd9, 3;
	add.s64 	%rd66, %rd64, %rd65;
	ld.global.u64 	%rd67, [%rd66];
	setp.gt.u32 	%p36, %r1, %r100;
	selp.b64 	%rd68, 6528, 0, %p36;
	sub.s64 	%rd455, %rd67, %rd68;
	st.shared.u64 	[%r121], %rd455;
	setp.lt.s32 	%p37, %r3, 1;
	mov.u32 	%r2178, %r2174;
	@%p37 bra 	$L__BB25_63;
	mov.b32 	%r2176, -1;
	mov.u32 	%r2175, %r3;
	mov.u32 	%r2178, %r2174;
$L__BB25_59:
	ld.param.u64 	%rd429, [_ZN3cub18CUB_300001_SM_10006detail10radix_sort29DeviceRadixSortOnesweepKernelINS1_5radix10policy_hubIiiyE10Policy1000ELNS0_9SortOrderE0EiiyiiNS1_21identity_decomposer_tEEEvPT5_SB_PT3_PKSC_PT1_PKSG_PT2_PKSK_T4_iiT6__param_0];
	add.s32 	%r125, %r2175, -1;
	shl.b32 	%r654, %r125, 8;
	add.s32 	%r655, %r654, %r1;
	cvta.to.global.u64 	%rd69, %rd429;
	mul.wide.s32 	%rd70, %r655, 4;
	add.s64 	%rd11, %rd69, %rd70;
$L__BB25_60:
	membar.cta;
	ld.volatile.global.u32 	%r126, [%rd11];
	setp.eq.s32 	%p38, %r126, 0;
	@%p38 bra 	$L__BB25_60;
	and.b32  	%r656, %r126, 1073741823;
	add.s32 	%r2178, %r656, %r2178;
	setp.gt.s32 	%p39, %r126, -1;
	vote.sync.ballot.b32 	%r2176, %p39, %r2176;
	setp.gt.u32 	%p41, %r2175, 1;
	and.pred  	%p42, %p39, %p41;
	mov.u32 	%r2175, %r125;
	@%p42 bra 	$L__BB25_59;
	ld.shared.u64 	%rd455, [%r121];
$L__BB25_63:
	or.b32  	%r657, %r2178, -2147483648;
	st.volatile.global.u32 	[%rd6], %r657;
	sub.s32 	%r658, %r2178, %r2174;
	cvt.s64.s32 	%rd71, %r658;
	add.s64 	%rd72, %rd455, %rd71;
	st.shared.u64 	[%r121], %rd72;
$L__BB25_64:
	ld.param.u32 	%r2080, [_ZN3cub18CUB_300001_SM_10006detail10radix_sort29DeviceRadixSortOnesweepKernelINS1_5radix10policy_hubIiiyE10Policy1000ELNS0_9SortOrderE0EiiyiiNS1_21identity_decomposer_tEEEvPT5_SB_PT3_PKSC_PT1_PKSG_PT2_PKSK_T4_iiT6__param_8];
	ld.param.u64 	%rd432, [_ZN3cub18CUB_300001_SM_10006detail10radix_sort29DeviceRadixSortOnesweepKernelINS1_5radix10policy_hubIiiyE10Policy1000ELNS0_9SortOrderE0EiiyiiNS1_21identity_decomposer_tEEEvPT5_SB_PT3_PKSC_PT1_PKSG_PT2_PKSK_T4_iiT6__param_2];
	setp.gt.u32 	%p43, %r1, 255;
	setp.lt.s32 	%p44, %r4, %r2080;
	setp.eq.s64 	%p45, %rd432, 0;
	or.pred  	%p46, %p45, %p44;
	or.pred  	%p47, %p43, %p46;
	@%p47 bra 	$L__BB25_66;
	ld.param.u64 	%rd433, [_ZN3cub18CUB_300001_SM_10006detail10radix_sort29DeviceRadixSortOnesweepKernelINS1_5radix10policy_hubIiiyE10Policy1000ELNS0_9SortOrderE0EiiyiiNS1_21identity_decomposer_tEEEvPT5_SB_PT3_PKSC_PT1_PKSG_PT2_PKSK_T4_iiT6__param_2];
	ld.shared.u64 	%rd73, [%r121];
	setp.gt.u32 	%p48, %r1, %r100;
	selp.b64 	%rd74, 6528, 0, %p48;
	cvt.s64.s32 	%rd75, %r2174;
	add.s64 	%rd76, %rd74, %rd75;
	add.s64 	%rd77, %rd76, %rd73;
	cvta.to.global.u64 	%rd78, %rd433;
	shl.b64 	%rd79, %rd9, 3;
	add.s64 	%rd80, %rd78, %rd79;
	st.global.u64 	[%rd80], %rd77;
$L__BB25_66:
	ld.param.u32 	%r2081, [_ZN3cub18CUB_300001_SM_10006detail10radix_sort29DeviceRadixSortOnesweepKernelINS1_5radix10policy_hubIiiyE10Policy1000ELNS0_9SortOrderE0EiiyiiNS1_21identity_decomposer_tEEEvPT5_SB_PT3_PKSC_PT1_PKSG_PT2_PKSK_T4_iiT6__param_8];
	setp.gt.s32 	%p49, %r4, %r2081;
	bar.sync 	0;
	shl.b32 	%r659, %r100, 3;
	add.s32 	%r661, %r651, %r659;
	ld.shared.u64 	%rd14, [%r661+26112];
	@%p49 bra 	$L__BB25_68;
	add.s64 	%rd81, %rd14, %rd7;
	shl.b64 	%rd82, %rd81, 2;
	add.s64 	%rd83, %rd1, %rd82;
	st.global.u32 	[%rd83], %r2165;
	st.global.u32 	[%rd83+128], %r2164;
	st.global.u32 	[%rd83+256], %r2163;
	st.global.u32 	[%rd83+384], %r2162;
	st.global.u32 	[%rd83+512], %r2161;
	st.global.u32 	[%rd83+640], %r2160;
	st.global.u32 	[%rd83+768], %r2159;
	st.global.u32 	[%rd83+896], %r2158;
	st.global.u32 	[%rd83+1024], %r2157;
	st.global.u32 	[%rd83+1152], %r2156;
	st.global.u32 	[%rd83+1280], %r2155;
	st.global.u32 	[%rd83+1408], %r2154;
	st.global.u32 	[%rd83+1536], %r2153;
	st.global.u32 	[%rd83+1664], %r2152;
	st.global.u32 	[%rd83+1792], %r2151;
	st.global.u32 	[%rd83+1920], %r2150;
	st.global.u32 	[%rd83+2048], %r2149;
	bra.uni 	$L__BB25_102;
$L__BB25_68:
	ld.param.u32 	%r2082, [_ZN3cub18CUB_300001_SM_10006detail10radix_sort29DeviceRadixSortOnesweepKernelINS1_5radix10policy_hubIiiyE10Policy1000ELNS0_9SortOrderE0EiiyiiNS1_21identity_decomposer_tEEEvPT5_SB_PT3_PKSC_PT1_PKSG_PT2_PKSK_T4_iiT6__param_8];
	cvt.u32.u64 	%r662, %rd7;
	mad.lo.s32 	%r130, %r3, -6528, %r2082;
	setp.ge.s32 	%p50, %r662, %r130;
	add.s64 	%rd84, %rd14, %rd7;
	shl.b64 	%rd85, %rd84, 2;
	add.s64 	%rd15, %rd1, %rd85;
	@%p50 bra 	$L__BB25_70;
	st.global.u32 	[%rd15], %r2165;
$L__BB25_70:
	add.s32 	%r664, %r662, 32;
	setp.ge.s32 	%p51, %r664, %r130;
	@%p51 bra 	$L__BB25_72;
	st.global.u32 	[%rd15+128], %r2164;
$L__BB25_72:
	add.s32 	%r666, %r662, 64;
	setp.ge.s32 	%p52, %r666, %r130;
	@%p52 bra 	$L__BB25_74;
	st.global.u32 	[%rd15+256], %r2163;
$L__BB25_74:
	add.s32 	%r668, %r662, 96;
	setp.ge.s32 	%p53, %r668, %r130;
	@%p53 bra 	$L__BB25_76;
	st.global.u32 	[%rd15+384], %r2162;
$L__BB25_76:
	add.s32 	%r670, %r662, 128;
	setp.ge.s32 	%p54, %r670, %r130;
	@%p54 bra 	$L__BB25_78;
	st.global.u32 	[%rd15+512], %r2161;
$L__BB25_78:
	add.s32 	%r672, %r662, 160;
	setp.ge.s32 	%p55, %r672, %r130;
	@%p55 bra 	$L__BB25_80;
	st.global.u32 	[%rd15+640], %r2160;
$L__BB25_80:
	add.s32 	%r674, %r662, 192;
	setp.ge.s32 	%p56, %r674, %r130;
	@%p56 bra 	$L__BB25_82;
	st.global.u32 	[%rd15+768], %r2159;
$L__BB25_82:
	add.s32 	%r676, %r662, 224;
	setp.ge.s32 	%p57, %r676, %r130;
	@%p57 bra 	$L__BB25_84;
	st.global.u32 	[%rd15+896], %r2158;
$L__BB25_84:
	add.s32 	%r678, %r662, 256;
	setp.ge.s32 	%p58, %r678, %r130;
	@%p58 bra 	$L__BB25_86;
	st.global.u32 	[%rd15+1024], %r2157;
$L__BB25_86:
	add.s32 	%r680, %r662, 288;
	setp.ge.s32 	%p59, %r680, %r130;
	@%p59 bra 	$L__BB25_88;
	st.global.u32 	[%rd15+1152], %r2156;
$L__BB25_88:
	add.s32 	%r682, %r662, 320;
	setp.ge.s32 	%p60, %r682, %r130;
	@%p60 bra 	$L__BB25_90;
	st.global.u32 	[%rd15+1280], %r2155;
$L__BB25_90:
	add.s32 	%r684, %r662, 352;
	setp.ge.s32 	%p61, %r684, %r130;
	@%p61 bra 	$L__BB25_92;
	st.global.u32 	[%rd15+1408], %r2154;
$L__BB25_92:
	add.s32 	%r686, %r662, 384;
	setp.ge.s32 	%p62, %r686, %r130;
	@%p62 bra 	$L__BB25_94;
	st.global.u32 	[%rd15+1536], %r2153;
$L__BB25_94:
	add.s32 	%r688, %r662, 416;
	setp.ge.s32 	%p63, %r688, %r130;
	@%p63 bra 	$L__BB25_96;
	st.global.u32 	[%rd15+1664], %r2152;
$L__BB25_96:
	add.s32 	%r690, %r662, 448;
	setp.ge.s32 	%p64, %r690, %r130;
	@%p64 bra 	$L__BB25_98;
	st.global.u32 	[%rd15+1792], %r2151;
$L__BB25_98:
	add.s32 	%r692, %r662, 480;
	setp.ge.s32 	%p65, %r692, %r130;
	@%p65 bra 	$L__BB25_100;
	st.global.u32 	[%rd15+1920], %r2150;
$L__BB25_100:
	add.s32 	%r694, %r662, 512;
	setp.ge.s32 	%p66, %r694, %r130;
	@%p66 bra 	$L__BB25_102;
	st.global.u32 	[%rd15+2048], %r2149;
$L__BB25_102:
	ld.param.u32 	%r2083, [_ZN3cub18CUB_300001_SM_10006detail10radix_sort29DeviceRadixSortOnesweepKernelINS1_5radix10policy_hubIiiyE10Policy1000ELNS0_9SortOrderE0EiiyiiNS1_21identity_decomposer_tEEEvPT5_SB_PT3_PKSC_PT1_PKSG_PT2_PKSK_T4_iiT6__param_8];
	setp.gt.s32 	%p67, %r4, %r2083;
	@%p67 bra 	$L__BB25_104;
	ld.global.u32 	%r2211, [%rd8];
	ld.global.u32 	%r2210, [%rd8+128];
	ld.global.u32 	%r2209, [%rd8+256];
	ld.global.u32 	%r2208, [%rd8+384];
	ld.global.u32 	%r2207, [%rd8+512];
	ld.global.u32 	%r2206, [%rd8+640];
	ld.global.u32 	%r2205, [%rd8+768];
	ld.global.u32 	%r2204, [%rd8+896];
	ld.global.u32 	%r2203, [%rd8+1024];
	ld.global.u32 	%r2202, [%rd8+1152];
	ld.global.u32 	%r2201, [%rd8+1280];
	ld.global.u32 	%r2200, [%rd8+1408];
	ld.global.u32 	%r2199, [%rd8+1536];
	ld.global.u32 	%r2198, [%rd8+1664];
	ld.global.u32 	%r2197, [%rd8+1792];
	ld.global.u32 	%r2196, [%rd8+1920];
	ld.global.u32 	%r2195, [%rd8+2048];
	bra.uni 	$L__BB25_138;
$L__BB25_104:
	ld.param.u32 	%r2084, [_ZN3cub18CUB_300001_SM_10006detail10radix_sort29DeviceRadixSortOnesweepKernelINS1_5radix10policy_hubIiiyE10Policy1000ELNS0_9SortOrderE0EiiyiiNS1_21identity_decomposer_tEEEvPT5_SB_PT3_PKSC_PT1_PKSG_PT2_PKSK_T4_iiT6__param_8];
	cvt.u32.u64 	%r696, %rd7;
	sub.s32 	%r148, %r2084, %r649;
	setp.ge.s32 	%p68, %r696, %r148;
	@%p68 bra 	$L__BB25_106;
	ld.global.u32 	%r2211, [%rd8];
$L__BB25_106:
	add.s32 	%r700, %r696, 32;
	setp.ge.s32 	%p69, %r700, %r148;
	@%p69 bra 	$L__BB25_108;
	ld.global.u32 	%r2210, [%rd8+128];
$L__BB25_108:
	add.s32 	%r703, %r696, 64;
	setp.ge.s32 	%p70, %r703, %r148;
	@%p70 bra 	$L__BB25_110;
	ld.global.u32 	%r2209, [%rd8+256];
$L__BB25_110:
	add.s32 	%r706, %r696, 96;
	setp.ge.s32 	%p71, %r706, %r148;
	@%p71 bra 	$L__BB25_112;
	ld.global.u32 	%r2208, [%rd8+384];
$L__BB25_112:
	add.s32 	%r709, %r696, 128;
	setp.ge.s32 	%p72, %r709, %r148;
	@%p72 bra 	$L__BB25_114;
	ld.global.u32 	%r2207, [%rd8+512];
$L__BB25_114:
	add.s32 	%r712, %r696, 160;
	setp.ge.s32 	%p73, %r712, %r148;
	@%p73 bra 	$L__BB25_116;
	ld.global.u32 	%r2206, [%rd8+640];
$L__BB25_116:
	add.s32 	%r715, %r696, 192;
	setp.ge.s32 	%p74, %r715, %r148;
	@%p74 bra 	$L__BB25_118;
	ld.global.u32 	%r2205, [%rd8+768];
$L__BB25_118:
	add.s32 	%r718, %r696, 224;
	setp.ge.s32 	%p75, %r718, %r148;
	@%p75 bra 	$L__BB25_120;
	ld.global.u32 	%r2204, [%rd8+896];
$L__BB25_120:
	add.s32 	%r721, %r696, 256;
	setp.ge.s32 	%p76, %r721, %r148;
	@%p76 bra 	$L__BB25_122;
	ld.global.u32 	%r2203, [%rd8+1024];
$L__BB25_122:
	add.s32 	%r724, %r696, 288;
	setp.ge.s32 	%p77, %r724, %r148;
	@%p77 bra 	$L__BB25_124;
	ld.global.u32 	%r2202, [%rd8+1152];
$L__BB25_124:
	add.s32 	%r727, %r696, 320;
	setp.ge.s32 	%p78, %r727, %r148;
	@%p78 bra 	$L__BB25_126;
	ld.global.u32 	%r2201, [%rd8+1280];
$L__BB25_126:
	add.s32 	%r730, %r696, 352;
	setp.ge.s32 	%p79, %r730, %r148;
	@%p79 bra 	$L__BB25_128;
	ld.global.u32 	%r2200, [%rd8+1408];
$L__BB25_128:
	add.s32 	%r733, %r696, 384;
	setp.ge.s32 	%p80, %r733, %r148;
	@%p80 bra 	$L__BB25_130;
	ld.global.u32 	%r2199, [%rd8+1536];
$L__BB25_130:
	add.s32 	%r736, %r696, 416;
	setp.ge.s32 	%p81, %r736, %r148;
	@%p81 bra 	$L__BB25_132;
	ld.global.u32 	%r2198, [%rd8+1664];
$L__BB25_132:
	add.s32 	%r739, %r696, 448;
	setp.ge.s32 	%p82, %r739, %r148;
	@%p82 bra 	$L__BB25_134;
	ld.global.u32 	%r2197, [%rd8+1792];
$L__BB25_134:
	add.s32 	%r742, %r696, 480;
	setp.ge.s32 	%p83, %r742, %r148;
	@%p83 bra 	$L__BB25_136;
	ld.global.u32 	%r2196, [%rd8+1920];
$L__BB25_136:
	add.s32 	%r745, %r696, 512;
	setp.ge.s32 	%p84, %r745, %r148;
	@%p84 bra 	$L__BB25_138;
	ld.global.u32 	%r2195, [%rd8+2048];
$L__BB25_138:
	ld.param.u32 	%r2085, [_ZN3cub18CUB_300001_SM_10006detail10radix_sort29DeviceRadixSortOnesweepKernelINS1_5radix10policy_hubIiiyE10Policy1000ELNS0_9SortOrderE0EiiyiiNS1_21identity_decomposer_tEEEvPT5_SB_PT3_PKSC_PT1_PKSG_PT2_PKSK_T4_iiT6__param_8];
	mad.lo.s32 	%r746, %r3, 6528, 6528;
	setp.gt.s32 	%p85, %r746, %r2085;
	@%p85 bra 	$L__BB25_140;
	ld.param.u64 	%rd439, [_ZN3cub18CUB_300001_SM_10006detail10radix_sort29DeviceRadixSortOnesweepKernelINS1_5radix10policy_hubIiiyE10Policy1000ELNS0_9SortOrderE0EiiyiiNS1_21identity_decomposer_tEEEvPT5_SB_PT3_PKSC_PT1_PKSG_PT2_PKSK_T4_iiT6__param_6];
	add.s64 	%rd86, %rd14, %rd7;
	cvta.to.global.u64 	%rd87, %rd439;
	shl.b64 	%rd88, %rd86, 2;
	add.s64 	%rd89, %rd87, %rd88;
	st.global.u32 	[%rd89], %r2211;
	st.global.u32 	[%rd89+128], %r2210;
	st.global.u32 	[%rd89+256], %r2209;
	st.global.u32 	[%rd89+384], %r2208;
	st.global.u32 	[%rd89+512], %r2207;
	st.global.u32 	[%rd89+640], %r2206;
	st.global.u32 	[%rd89+768], %r2205;
	st.global.u32 	[%rd89+896], %r2204;
	st.global.u32 	[%rd89+1024], %r2203;
	st.global.u32 	[%rd89+1152], %r2202;
	st.global.u32 	[%rd89+1280], %r2201;
	st.global.u32 	[%rd89+1408], %r2200;
	st.global.u32 	[%rd89+1536], %r2199;
	st.global.u32 	[%rd89+1664], %r2198;
	st.global.u32 	[%rd89+1792], %r2197;
	st.global.u32 	[%rd89+1920], %r2196;
	st.global.u32 	[%rd89+2048], %r2195;
	bra.uni 	$L__BB25_174;
$L__BB25_140:
	ld.param.u32 	%r2086, [_ZN3cub18CUB_300001_SM_10006detail10radix_sort29DeviceRadixSortOnesweepKernelINS1_5radix10policy_hubIiiyE10Policy1000ELNS0_9SortOrderE0EiiyiiNS1_21identity_decomposer_tEEEvPT5_SB_PT3_PKSC_PT1_PKSG_PT2_PKSK_T4_iiT6__param_8];
	ld.param.u64 	%rd440, [_ZN3cub18CUB_300001_SM_10006detail10radix_sort29DeviceRadixSortOnesweepKernelINS1_5radix10policy_hubIiiyE10Policy1000ELNS0_9SortOrderE0EiiyiiNS1_21identity_decomposer_tEEEvPT5_SB_PT3_PKSC_PT1_PKSG_PT2_PKSK_T4_iiT6__param_6];
	cvt.u32.u64 	%r747, %rd7;
	mad.lo.s32 	%r199, %r3, -6528, %r2086;
	setp.ge.s32 	%p86, %r747, %r199;
	add.s64 	%rd90, %rd14, %rd7;
	cvta.to.global.u64 	%rd91, %rd440;
	shl.b64 	%rd92, %rd90, 2;
	add.s64 	%rd16, %rd91, %rd92;
	@%p86 bra 	$L__BB25_142;
	st.global.u32 	[%rd16], %r2211;
$L__BB25_142:
	add.s32 	%r749, %r747, 32;
	setp.ge.s32 	%p87, %r749, %r199;
	@%p87 bra 	$L__BB25_144;
	st.global.u32 	[%rd16+128], %r2210;
$L__BB25_144:
	add.s32 	%r751, %r747, 64;
	setp.ge.s32 	%p88, %r751, %r199;
	@%p88 bra 	$L__BB25_146;
	st.global.u32 	[%rd16+256], %r2209;
$L__BB25_146:
	add.s32 	%r753, %r747, 96;
	setp.ge.s32 	%p89, %r753, %r199;
	@%p89 bra 	$L__BB25_148;
	st.global.u32 	[%rd16+384], %r2208;
$L__BB25_148:
	add.s32 	%r755, %r747, 128;
	setp.ge.s32 	%p90, %r755, %r199;
	@%p90 bra 	$L__BB25_150;
	st.global.u32 	[%rd16+512], %r2207;
$L__BB25_150:
	add.s32 	%r757, %r747, 160;
	setp.ge.s32 	%p91, %r757, %r199;
	@%p91 bra 	$L__BB25_152;
	st.global.u32 	[%rd16+640], %r2206;
$L__BB25_152:
	add.s32 	%r759, %r747, 192;
	setp.ge.s32 	%p92, %r759, %r199;
	@%p92 bra 	$L__BB25_154;
	st.global.u32 	[%rd16+768], %r2205;
$L__BB25_154:
	add.s32 	%r761, %r747, 224;
	setp.ge.s32 	%p93, %r761, %r199;
	@%p93 bra 	$L__BB25_156;
	st.global.u32 	[%rd16+896], %r2204;
$L__BB25_156:
	add.s32 	%r763, %r747, 256;
	setp.ge.s32 	%p94, %r763, %r199;
	@%p94 bra 	$L__BB25_158;
	st.global.u32 	[%rd16+1024], %r2203;
$L__BB25_158:
	add.s32 	%r765, %r747, 288;
	setp.ge.s32 	%p95, %r765, %r199;
	@%p95 bra 	$L__BB25_160;
	st.global.u32 	[%rd16+1152], %r2202;
$L__BB25_160:
	add.s32 	%r767, %r747, 320;
	setp.ge.s32 	%p96, %r767, %r199;
	@%p96 bra 	$L__BB25_162;
	st.global.u32 	[%rd16+1280], %r2201;
$L__BB25_162:
	add.s32 	%r769, %r747, 352;
	setp.ge.s32 	%p97, %r769, %r199;
	@%p97 bra 	$L__BB25_164;
	st.global.u32 	[%rd16+1408], %r2200;
$L__BB25_164:
	add.s32 	%r771, %r747, 384;
	setp.ge.s32 	%p98, %r771, %r199;
	@%p98 bra 	$L__BB25_166;
	st.global.u32 	[%rd16+1536], %r2199;
$L__BB25_166:
	add.s32 	%r773, %r747, 416;
	setp.ge.s32 	%p99, %r773, %r199;
	@%p99 bra 	$L__BB25_168;
	st.global.u32 	[%rd16+1664], %r2198;
$L__BB25_168:
	add.s32 	%r775, %r747, 448;
	setp.ge.s32 	%p100, %r775, %r199;
	@%p100 bra 	$L__BB25_170;
	st.global.u32 	[%rd16+1792], %r2197;
$L__BB25_170:
	add.s32 	%r777, %r747, 480;
	setp.ge.s32 	%p101, %r777, %r199;
	@%p101 bra 	$L__BB25_172;
	st.global.u32 	[%rd16+1920], %r2196;
$L__BB25_172:
	add.s32 	%r779, %r747, 512;
	setp.ge.s32 	%p102, %r779, %r199;
	@%p102 bra 	$L__BB25_174;
	st.global.u32 	[%rd16+2048], %r2195;
$L__BB25_174:
	// begin inline asm
	exit;
	// end inline asm
	mov.u32 	%r2212, %r2149;
	mov.u32 	%r2213, %r2150;
	mov.u32 	%r2214, %r2151;
	mov.u32 	%r2215, %r2152;
	mov.u32 	%r2216, %r2153;
	mov.u32 	%r2217, %r2154;
	mov.u32 	%r2218, %r2155;
	mov.u32 	%r2219, %r2156;
	mov.u32 	%r2220, %r2157;
	mov.u32 	%r2221, %r2158;
	mov.u32 	%r2222, %r2159;
	mov.u32 	%r2223, %r2160;
	mov.u32 	%r2224, %r2161;
	mov.u32 	%r2225, %r2162;
	mov.u32 	%r2226, %r2163;
	mov.u32 	%r2227, %r2164;
	mov.u32 	%r2228, %r2165;
$L__BB25_175:
	mul.hi.u32 	%r780, %r1, 357913942;
	add.s32 	%r781, %r780, %r1;
	shl.b32 	%r782, %r781, 2;
	mov.u32 	%r783, _ZZN3cub18CUB_300001_SM_10006detail10radix_sort29DeviceRadixSortOnesweepKernelINS1_5radix10policy_hubIiiyE10Policy1000ELNS0_9SortOrderE0EiiyiiNS1_21identity_decomposer_tEEEvPT5_SB_PT3_PKSC_PT1_PKSG_PT2_PKSK_T4_iiT6_E1s;
	add.s32 	%r784, %r783, %r782;
	add.s32 	%r217, %r784, 13328;
	st.shared.u32 	[%r784+13328], %r2174;
	bar.sync 	0;
	setp.gt.u32 	%p103, %r1, 31;
	@%p103 bra 	$L__BB25_177;
	mad.lo.s32 	%r816, %r1, 52, %r783;
	ld.shared.u32 	%r817, [%r816+13328];
	ld.shared.u32 	%r818, [%r816+13332];
	ld.shared.u32 	%r819, [%r816+13336];
	ld.shared.u32 	%r820, [%r816+13340];
	ld.shared.u32 	%r821, [%r816+13344];
	ld.shared.u32 	%r822, [%r816+13348];
	ld.shared.u32 	%r823, [%r816+13352];
	ld.shared.u32 	%r824, [%r816+13356];
	ld.shared.u32 	%r825, [%r816+13360];
	ld.shared.u32 	%r826, [%r816+13364];
	ld.shared.u32 	%r827, [%r816+13368];
	ld.shared.u32 	%r828, [%r816+13372];
	add.s32 	%r829, %r818, %r817;
	add.s32 	%r830, %r829, %r819;
	add.s32 	%r831, %r830, %r820;
	add.s32 	%r832, %r831, %r821;
	add.s32 	%r833, %r832, %r822;
	add.s32 	%r834, %r833, %r823;
	add.s32 	%r835, %r834, %r824;
	add.s32 	%r836, %r835, %r825;
	add.s32 	%r837, %r836, %r826;
	add.s32 	%r838, %r837, %r827;
	add.s32 	%r789, %r838, %r828;
	mov.b32 	%r787, 1;
	mov.b32 	%r812, 0;
	mov.b32 	%r814, -1;
	// begin inline asm
	{  .reg .s32 r0;  .reg .pred p;  shfl.sync.up.b32 r0|p, %r789, %r787, %r812, %r814;  @p add.s32 r0, r0, %r789;  mov.s32 %r785, r0;}
	// end inline asm
	mov.b32 	%r793, 2;
	// begin inline asm
	{  .reg .s32 r0;  .reg .pred p;  shfl.sync.up.b32 r0|p, %r785, %r793, %r812, %r814;  @p add.s32 r0, r0, %r785;  mov.s32 %r791, r0;}
	// end inline asm
	mov.b32 	%r799, 4;
	// begin inline asm
	{  .reg .s32 r0;  .reg .pred p;  shfl.sync.up.b32 r0|p, %r791, %r799, %r812, %r814;  @p add.s32 r0, r0, %r791;  mov.s32 %r797, r0;}
	// end inline asm
	mov.b32 	%r805, 8;
	// begin inline asm
	{  .reg .s32 r0;  .reg .pred p;  shfl.sync.up.b32 r0|p, %r797, %r805, %r812, %r814;  @p add.s32 r0, r0, %r797;  mov.s32 %r803, r0;}
	// end inline asm
	mov.b32 	%r811, 16;
	// begin inline asm
	{  .reg .s32 r0;  .reg .pred p;  shfl.sync.up.b32 r0|p, %r803, %r811, %r812, %r814;  @p add.s32 r0, r0, %r803;  mov.s32 %r809, r0;}
	// end inline asm
	sub.s32 	%r839, %r809, %r789;
	add.s32 	%r840, %r817, %r839;
	add.s32 	%r841, %r818, %r840;
	add.s32 	%r842, %r819, %r841;
	add.s32 	%r843, %r820, %r842;
	add.s32 	%r844, %r821, %r843;
	add.s32 	%r845, %r822, %r844;
	add.s32 	%r846, %r823, %r845;
	add.s32 	%r847, %r824, %r846;
	add.s32 	%r848, %r825, %r847;
	add.s32 	%r849, %r826, %r848;
	add.s32 	%r850, %r827, %r849;
	st.shared.u32 	[%r816+13328], %r839;
	st.shared.u32 	[%r816+13332], %r840;
	st.shared.u32 	[%r816+13336], %r841;
	st.shared.u32 	[%r816+13340], %r842;
	st.shared.u32 	[%r816+13344], %r843;
	st.shared.u32 	[%r816+13348], %r844;
	st.shared.u32 	[%r816+13352], %r845;
	st.shared.u32 	[%r816+13356], %r846;
	st.shared.u32 	[%r816+13360], %r847;
	st.shared.u32 	[%r816+13364], %r848;
	st.shared.u32 	[%r816+13368], %r849;
	st.shared.u32 	[%r816+13372], %r850;
$L__BB25_177:
	setp.gt.u32 	%p104, %r1, 255;
	bar.sync 	0;
	ld.shared.u32 	%r218, [%r217];
	@%p104 bra 	$L__BB25_179;
	shl.b32 	%r851, %r1, 2;
	add.s32 	%r853, %r783, %r851;
	ld.shared.u32 	%r854, [%r853];
	add.s32 	%r855, %r854, %r218;
	st.shared.u32 	[%r853], %r855;
	ld.shared.u32 	%r856, [%r853+1024];
	add.s32 	%r857, %r856, %r218;
	st.shared.u32 	[%r853+1024], %r857;
	ld.shared.u32 	%r858, [%r853+2048];
	add.s32 	%r859, %r858, %r218;
	st.shared.u32 	[%r853+2048], %r859;
	ld.shared.u32 	%r860, [%r853+3072];
	add.s32 	%r861, %r860, %r218;
	st.shared.u32 	[%r853+3072], %r861;
	ld.shared.u32 	%r862, [%r853+4096];
	add.s32 	%r863, %r862, %r218;
	st.shared.u32 	[%r853+4096], %r863;
	ld.shared.u32 	%r864, [%r853+5120];
	add.s32 	%r865, %r864, %r218;
	st.shared.u32 	[%r853+5120], %r865;
	ld.shared.u32 	%r866, [%r853+6144];
	add.s32 	%r867, %r866, %r218;
	st.shared.u32 	[%r853+6144], %r867;
	ld.shared.u32 	%r868, [%r853+7168];
	add.s32 	%r869, %r868, %r218;
	st.shared.u32 	[%r853+7168], %r869;
	ld.shared.u32 	%r870, [%r853+8192];
	add.s32 	%r871, %r870, %r218;
	st.shared.u32 	[%r853+8192], %r871;
	ld.shared.u32 	%r872, [%r853+9216];
	add.s32 	%r873, %r872, %r218;
	st.shared.u32 	[%r853+9216], %r873;
	ld.shared.u32 	%r874, [%r853+10240];
	add.s32 	%r875, %r874, %r218;
	st.shared.u32 	[%r853+10240], %r875;
	ld.shared.u32 	%r876, [%r853+11264];
	add.s32 	%r877, %r876, %r218;
	st.shared.u32 	[%r853+11264], %r877;
$L__BB25_179:
	ld.param.u32 	%r2132, [_ZN3cub18CUB_300001_SM_10006detail10radix_sort29DeviceRadixSortOnesweepKernelINS1_5radix10policy_hubIiiyE10Policy1000ELNS0_9SortOrderE0EiiyiiNS1_21identity_decomposer_tEEEvPT5_SB_PT3_PKSC_PT1_PKSG_PT2_PKSK_T4_iiT6__param_10];
	ld.param.u32 	%r2095, [_ZN3cub18CUB_300001_SM_10006detail10radix_sort29DeviceRadixSortOnesweepKernelINS1_5radix10policy_hubIiiyE10Policy1000ELNS0_9SortOrderE0EiiyiiNS1_21identity_decomposer_tEEEvPT5_SB_PT3_PKSC_PT1_PKSG_PT2_PKSK_T4_iiT6__param_9];
	shl.b32 	%r904, %r1, 5;
	and.b32  	%r905, %r904, 31744;
	add.s32 	%r219, %r783, %r905;
	bar.sync 	0;
	// begin inline asm
	mov.u32 %r878, %lanemask_le;
	// end inline asm
	shr.u32 	%r907, %r2228, %r2095;
	mov.b32 	%r908, -1;
	shl.b32 	%r909, %r908, %r2132;
	not.b32 	%r221, %r909;
	and.b32  	%r901, %r907, %r221;
	mov.b32 	%r881, 1;
	// begin inline asm
	{
    .reg .pred p;
    and.b32 %r879, %r901, %r881;    setp.ne.u32 p, %r879, 0;
    vote.ballot.sync.b32 %r879, p, 0xffffffff;
    @!p not.b32 %r879, %r879;
}

	// end inline asm
	mov.b32 	%r884, 2;
	// begin inline asm
	{
    .reg .pred p;
    and.b32 %r882, %r901, %r884;    setp.ne.u32 p, %r882, 0;
    vote.ballot.sync.b32 %r882, p, 0xffffffff;
    @!p not.b32 %r882, %r882;
}

	// end inline asm
	and.b32  	%r910, %r882, %r879;
	mov.b32 	%r887, 4;
	// begin inline asm
	{
    .reg .pred p;
    and.b32 %r885, %r901, %r887;    setp.ne.u32 p, %r885, 0;
    vote.ballot.sync.b32 %r885, p, 0xffffffff;
    @!p not.b32 %r885, %r885;
}

	// end inline asm
	and.b32  	%r911, %r885, %r910;
	mov.b32 	%r890, 8;
	// begin inline asm
	{
    .reg .pred p;
    and.b32 %r888, %r901, %r890;    setp.ne.u32 p, %r888, 0;
    vote.ballot.sync.b32 %r888, p, 0xffffffff;
    @!p not.b32 %r888, %r888;
}

	// end inline asm
	and.b32  	%r912, %r888, %r911;
	mov.b32 	%r893, 16;
	// begin inline asm
	{
    .reg .pred p;
    and.b32 %r891, %r901, %r893;    setp.ne.u32 p, %r891, 0;
    vote.ballot.sync.b32 %r891, p, 0xffffffff;
    @!p not.b32 %r891, %r891;
}

	// end inline asm
	and.b32  	%r913, %r891, %r912;
	mov.b32 	%r896, 32;
	// begin inline asm
	{
    .reg .pred p;
    and.b32 %r894, %r901, %r896;    setp.ne.u32 p, %r894, 0;
    vote.ballot.sync.b32 %r894, p, 0xffffffff;
    @!p not.b32 %r894, %r894;
}

	// end inline asm
	and.b32  	%r914, %r894, %r913;
	mov.b32 	%r899, 64;
	// begin inline asm
	{
    .reg .pred p;
    and.b32 %r897, %r901, %r899;    setp.ne.u32 p, %r897, 0;
    vote.ballot.sync.b32 %r897, p, 0xffffffff;
    @!p not.b32 %r897, %r897;
}

	// end inline asm
	and.b32  	%r915, %r897, %r914;
	mov.b32 	%r902, 128;
	// begin inline asm
	{
    .reg .pred p;
    and.b32 %r900, %r901, %r902;    setp.ne.u32 p, %r900, 0;
    vote.ballot.sync.b32 %r900, p, 0xffffffff;
    @!p not.b32 %r900, %r900;
}

	// end inline asm
	and.b32  	%r916, %r900, %r915;
	clz.b32 	%r917, %r916;
	sub.s32 	%r223, 31, %r917;
	and.b32  	%r918, %r878, %r916;
	popc.b32 	%r224, %r918;
	setp.ne.s32 	%p105, %r443, %r223;
	mov.b32 	%r2229, 0;
	@%p105 bra 	$L__BB25_181;
	shl.b32 	%r919, %r901, 2;
	add.s32 	%r920, %r219, %r919;
	atom.shared.add.u32 	%r2229, [%r920], %r224;
$L__BB25_181:
	ld.param.u32 	%r2096, [_ZN3cub18CUB_300001_SM_10006detail10radix_sort29DeviceRadixSortOnesweepKernelINS1_5radix10policy_hubIiiyE10Policy1000ELNS0_9SortOrderE0EiiyiiNS1_21identity_decomposer_tEEEvPT5_SB_PT3_PKSC_PT1_PKSG_PT2_PKSK_T4_iiT6__param_9];
	shfl.sync.idx.b32	%r946|%p106, %r2229, %r223, 31, -1;
	add.s32 	%r227, %r224, %r946;
	shr.u32 	%r947, %r2227, %r2096;
	and.b32  	%r943, %r947, %r221;
	mov.b32 	%r923, 1;
	// begin inline asm
	{
    .reg .pred p;
    and.b32 %r921, %r943, %r923;    setp.ne.u32 p, %r921, 0;
    vote.ballot.sync.b32 %r921, p, 0xffffffff;
    @!p not.b32 %r921, %r921;
}

	// end inline asm
	mov.b32 	%r926, 2;
	// begin inline asm
	{
    .reg .pred p;
    and.b32 %r924, %r943, %r926;    setp.ne.u32 p, %r924, 0;
    vote.ballot.sync.b32 %r924, p, 0xffffffff;
    @!p not.b32 %r924, %r924;
}

	// end inline asm
	and.b32  	%r948, %r924, %r921;
	mov.b32 	%r929, 4;
	// begin inline asm
	{
    .reg .pred p;
    and.b32 %r927, %r943, %r929;    setp.ne.u32 p, %r927, 0;
    vote.ballot.sync.b32 %r927, p, 0xffffffff;
    @!p not.b32 %r927, %r927;
}

	// end inline asm
	and.b32  	%r949, %r927, %r948;
	mov.b32 	%r932, 8;
	// begin inline asm
	{
    .reg .pred p;
    and.b32 %r930, %r943, %r932;    setp.ne.u32 p, %r930, 0;
    vote.ballot.sync.b32 %r930, p, 0xffffffff;
    @!p not.b32 %r930, %r930;
}

	// end inline asm
	and.b32  	%r950, %r930, %r949;
	mov.b32 	%r935, 16;
	// begin inline asm
	{
    .reg .pred p;
    and.b32 %r933, %r943, %r935;    setp.ne.u32 p, %r933, 0;
    vote.ballot.sync.b32 %r933, p, 0xffffffff;
    @!p not.b32 %r933, %r933;
}

	// end inline asm
	and.b32  	%r951, %r933, %r950;
	mov.b32 	%r938, 32;
	// begin inline asm
	{
    .reg .pred p;
    and.b32 %r936, %r943, %r938;    setp.ne.u32 p, %r936, 0;
    vote.ballot.sync.b32 %r936, p, 0xffffffff;
    @!p not.b32 %r936, %r936;
}

	// end inline asm
	and.b32  	%r952, %r936, %r951;
	mov.b32 	%r941, 64;
	// begin inline asm
	{
    .reg .pred p;
    and.b32 %r939, %r943, %r941;    setp.ne.u32 p, %r939, 0;
    vote.ballot.sync.b32 %r939, p, 0xffffffff;
    @!p not.b32 %r939, %r939;
}

	// end inline asm
	and.b32  	%r953, %r939, %r952;
	mov.b32 	%r944, 128;
	// begin inline asm
	{
    .reg .pred p;
    and.b32 %r942, %r943, %r944;    setp.ne.u32 p, %r942, 0;
    vote.ballot.sync.b32 %r942, p, 0xffffffff;
    @!p not.b32 %r942, %r942;
}

	// end inline asm
	and.b32  	%r954, %r942, %r953;
	clz.b32 	%r955, %r954;
	sub.s32 	%r229, 31, %r955;
	and.b32  	%r956, %r878, %r954;
	popc.b32 	%r230, %r956;
	setp.ne.s32 	%p107, %r443, %r229;
	mov.b32 	%r2230, 0;
	@%p107 bra 	$L__BB25_183;
	shl.b32 	%r957, %r943, 2;
	add.s32 	%r958, %r219, %r957;
	atom.shared.add.u32 	%r2230, [%r958], %r230;
$L__BB25_183:
	ld.param.u32 	%r2097, [_ZN3cub18CUB_300001_SM_10006detail10radix_sort29DeviceRadixSortOnesweepKernelINS1_5radix10policy_hubIiiyE10Policy1000ELNS0_9SortOrderE0EiiyiiNS1_21identity_decomposer_tEEEvPT5_SB_PT3_PKSC_PT1_PKSG_PT2_PKSK_T4_iiT6__param_9];
	shfl.sync.idx.b32	%r984|%p108, %r2230, %r229, 31, -1;
	add.s32 	%r233, %r230, %r984;
	shr.u32 	%r985, %r2226, %r2097;
	and.b32  	%r981, %r985, %r221;
	mov.b32 	%r961, 1;
	// begin inline asm
	{
    .reg .pred p;
    and.b32 %r959, %r981, %r961;    setp.ne.u32 p, %r959, 0;
    vote.ballot.sync.b32 %r959, p, 0xffffffff;
    @!p not.b32 %r959, %r959;
}

	// end inline asm
	mov.b32 	%r964, 2;
	// begin inline asm
	{
    .reg .pred p;
    and.b32 %r962, %r981, %r964;    setp.ne.u32 p, %r962, 0;
    vote.ballot.sync.b32 %r962, p, 0xffffffff;
    @!p not.b32 %r962, %r962;
}

	// end inline asm
	and.b32  	%r986, %r962, %r959;
	mov.b32 	%r967, 4;
	// begin inline asm
	{
    .reg .pred p;
    and.b32 %r965, %r981, %r967;    setp.ne.u32 p, %r965, 0;
    vote.ballot.sync.b32 %r965, p, 0xffffffff;
    @!p not.b32 %r965, %r965;
}

	// end inline asm
	and.b32  	%r987, %r965, %r986;
	mov.b32 	%r970, 8;
	// begin inline asm
	{
    .reg .pred p;
    and.b32 %r968, %r981, %r970;    setp.ne.u32 p, %r968, 0;
    vote.ballot.sync.b32 %r968, p, 0xffffffff;
    @!p not.b32 %r968, %r968;
}

	// end inline asm
	and.b32  	%r988, %r968, %r987;
	mov.b32 	%r973, 16;
	// begin inline asm
	{
    .reg .pred p;
    and.b32 %r971, %r981, %r973;    setp.ne.u32 p, %r971, 0;
    vote.ballot.sync.b32 %r971, p, 0xffffffff;
    @!p not.b32 %r971, %r971;
}

	// end inline asm
	and.b32  	%r989, %r971, %r988;
	mov.b32 	%r976, 32;
	// begin inline asm
	{
    .reg .pred p;
    and.b32 %r974, %r981, %r976;    setp.ne.u32 p, %r974, 0;
    vote.ballot.sync.b32 %r974, p, 0xffffffff;
    @!p not.b32 %r974, %r974;
}

	// end inline asm
	and.b32  	%r990, %r974, %r989;
	mov.b32 	%r979, 64;
	// begin inline asm
	{
    .reg .pred p;
    and.b32 %r977, %r981, %r979;    setp.ne.u32 p, %r977, 0;
    vote.ballot.sync.b32 %r977, p, 0xffffffff;
    @!p not.b32 %r977, %r977;
}

	// end inline asm
	and.b32  	%r991, %r977, %r990;
	mov.b32 	%r982, 128;
	// begin inline asm
	{
    .reg .pred p;
    and.b32 %r980, %r981, %r982;    setp.ne.u32 p, %r980, 0;
    vote.ballot.sync.b32 %r980, p, 0xffffffff;
    @!p not.b32 %r980, %r980;
}

	// end inline asm
	and.b32  	%r992, %r980, %r991;
	clz.b32 	%r993, %r992;
	sub.s32 	%r235, 31, %r993;
	and.b32  	%r994, %r878, %r992;
	popc.b32 	%r236, %r994;
	setp.ne.s32 	%p109, %r443, %r235;
	mov.b32 	%r2231, 0;
	@%p109 bra 	$L__BB25_185;
	shl.b32 	%r995, %r981, 2;
	add.s32 	%r996, %r219, %r995;
	atom.shared.add.u32 	%r2231, [%r996], %r236;
$L__BB25_185:
	ld.param.u32 	%r2098, [_ZN3cub18CUB_300001_SM_10006detail10radix_sort29DeviceRadixSortOnesweepKernelINS1_5radix10policy_hubIiiyE10Policy1000ELNS0_9SortOrderE0EiiyiiNS1_21identity_decomposer_tEEEvPT5_SB_PT3_PKSC_PT1_PKSG_PT2_PKSK_T4_iiT6__param_9];
	shfl.sync.idx.b32	%r1022|%p110, %r2231, %r235, 31, -1;
	add.s32 	%r239, %r236, %r1022;
	shr.u32 	%r1023, %r2225, %r2098;
	and.b32  	%r1019, %r1023, %r221;
	mov.b32 	%r999, 1;
	// begin inline asm
	{
    .reg .pred p;
    and.b32 %r997, %r1019, %r999;    setp.ne.u32 p, %r997, 0;
    vote.ballot.sync.b32 %r997, p, 0xffffffff;
    @!p not.b32 %r997, %r997;
}

	// end inline asm
	mov.b32 	%r1002, 2;
	// begin inline asm
	{
    .reg .pred p;
    and.b32 %r1000, %r1019, %r1002;    setp.ne.u32 p, %r1000, 0;
    vote.ballot.sync.b32 %r1000, p, 0xffffffff;
    @!p not.b32 %r1000, %r1000;
}

	// end inline asm
	and.b32  	%r1024, %r1000, %r997;
	mov.b32 	%r1005, 4;
	// begin inline asm
	{
    .reg .pred p;
    and.b32 %r1003, %r1019, %r1005;    setp.ne.u32 p, %r1003, 0;
    vote.ballot.sync.b32 %r1003, p, 0xffffffff;
    @!p not.b32 %r1003, %r1003;
}

	// end inline asm
	and.b32  	%r1025, %r1003, %r1024;
	mov.b32 	%r1008, 8;
	// begin inline asm
	{
    .reg .pred p;
    and.b32 %r1006, %r1019, %r1008;    setp.ne.u32 p, %r1006, 0;
    vote.ballot.sync.b32 %r1006, p, 0xffffffff;
    @!p not.b32 %r1006, %r1006;
}

	// end inline asm
	and.b32  	%r1026, %r1006, %r1025;
	mov.b32 	%r1011, 16;
	// begin inline asm
	{
    .reg .pred p;
    and.b32 %r1009, %r1019, %r1011;    setp.ne.u32 p, %r1009, 0;
    vote.ballot.sync.b32 %r1009, p, 0xffffffff;
    @!p not.b32 %r1009, %r1009;
}

	// end inline asm
	and.b32  	%r1027, %r1009, %r1026;
	mov.b32 	%r1014, 32;
	// begin inline asm
	{
    .reg .pred p;
    and.b32 %r1012, %r1019, %r1014;    setp.ne.u32 p, %r1012, 0;
    vote.ballot.sync.b32 %r1012, p, 0xffffffff;
    @!p not.b32 %r1012, %r1012;
}

	// end inline asm
	and.b32  	%r1028, %r1012, %r1027;
	mov.b32 	%r1017, 64;
	// begin inline asm
	{
    .reg .pred p;
    and.b32 %r1015, %r1019, %r1017;    setp.ne.u32 p, %r1015, 0;
    vote.ballot.sync.b32 %r1015, p, 0xffffffff;
    @!p not.b32 %r1015, %r1015;
}

	// end inline asm
	and.b32  	%r1029, %r1015, %r1028;
	mov.b32 	%r1020, 128;
	// begin inline asm
	{
    .reg .pred p;
    and.b32 %r1018, %r1019, %r1020;    setp.ne.u32 p, %r1018, 0;
    vote.ballot.sync.b32 %r1018, p, 0xffffffff;
    @!p not.b32 %r1018, %r1018;
}

	// end inline asm
	and.b32  	%r1030, %r1018, %r1029;
	clz.b32 	%r1031, %r1030;
	sub.s32 	%r241, 31, %r1031;
	and.b32  	%r1032, %r878, %r1030;
	popc.b32 	%r242, %r1032;
	setp.ne.s32 	%p111, %r443, %r241;
	mov.b32 	%r2232, 0;
	@%p111 bra 	$L__BB25_187;
	shl.b32 	%r1033, %r1019, 2;
	add.s32 	%r1034, %r219, %r1033;
	atom.shared.add.u32 	%r2232, [%r1034], %r242;
$L__BB25_187:
	ld.param.u32 	%r2099, [_ZN3cub18CUB_300001_SM_10006detail10radix_sort29DeviceRadixSortOnesweepKernelINS1_5radix10policy_hubIiiyE10Policy1000ELNS0_9SortOrderE0EiiyiiNS1_21identity_decomposer_tEEEvPT5_SB_PT3_PKSC_PT1_PKSG_PT2_PKSK_T4_iiT6__param_9];
	shfl.sync.idx.b32	%r1060|%p112, %r2232, %r241, 31, -1;
	add.s32 	%r245, %r242, %r1060;
	shr.u32 	%r1061, %r2224, %r2099;
	and.b32  	%r1057, %r1061, %r221;
	mov.b32 	%r1037, 1;
	// begin inline asm
	{
    .reg .pred p;
    and.b32 %r1035, %r1057, %r1037;    setp.ne.u32 p, %r1035, 0;
    vote.ballot.sync.b32 %r1035, p, 0xffffffff;
    @!p not.b32 %r1035, %r1035;
}

	// end inline asm
	mov.b32 	%r1040, 2;
	// begin inline asm
	{
    .reg .pred p;
    and.b32 %r1038, %r1057, %r1040;    setp.ne.u32 p, %r1038, 0;
    vote.ballot.sync.b32 %r1038, p, 0xffffffff;
    @!p not.b32 %r1038, %r1038;
}

	// end inline asm
	and.b32  	%r1062, %r1038, %r1035;
	mov.b32 	%r1043, 4;
	// begin inline asm
	{
    .reg .pred p;
    and.b32 %r1041, %r1057, %r1043;    setp.ne.u32 p, %r1041, 0;
    vote.ballot.sync.b32 %r1041, p, 0xffffffff;
    @!p not.b32 %r1041, %r1041;
}

	// end inline asm
	and.b32  	%r1063, %r1041, %r1062;
	mov.b32 	%r1046, 8;
	// begin inline asm
	{
    .reg .pred p;
    and.b32 %r1044, %r1057, %r1046;    setp.ne.u32 p, %r1044, 0;
    vote.ballot.sync.b32 %r1044, p, 0xffffffff;
    @!p not.b32 %r1044, %r1044;
}

	// end inline asm
	and.b32  	%r1064, %r1044, %r1063;
	mov.b32 	%r1049, 16;
	// begin inline asm
	{
    .reg .pred p;
    and.b32 %r1047, %r1057, %r1049;    setp.ne.u32 p, %r1047, 0;
    vote.ballot.sync.b32 %r1047, p, 0xffffffff;
    @!p not.b32 %r1047, %r1047;
}

	// end inline asm
	and.b32  	%r1065, %r1047, %r1064;
	mov.b32 	%r1052, 32;
	// begin inline asm
	{
    .reg .pred p;
    and.b32 %r1050, %r1057, %r1052;    setp.ne.u32 p, %r1050, 0;
    vote.ballot.sync.b32 %r1050, p, 0xffffffff;
    @!p not.b32 %r1050, %r1050;
}

	// end inline asm
	and.b32  	%r1066, %r1050, %r1065;
	mov.b32 	%r1055, 64;
	// begin inline asm
	{
    .reg .pred p;
    and.b32 %r1053, %r1057, %r1055;    setp.ne.u32 p, %r1053, 0;
    vote.ballot.sync.b32 %r1053, p, 0xffffffff;
    @!p not.b32 %r1053, %r1053;
}

	// end inline asm
	and.b32  	%r1067, %r1053, %r1066;
	mov.b32 	%r1058, 128;
	// begin inline asm
	{
    .reg .pred p;
    and.b32 %r1056, %r1057, %r1058;    setp.ne.u32 p, %r1056, 0;
    vote.ballot.sync.b32 %r1056, p, 0xffffffff;
    @!p not.b32 %r1056, %r1056;
}

	// end inline asm
	and.b32  	%r1068, %r1056, %r1067;
	clz.b32 	%r1069, %r1068;
	sub.s32 	%r247, 31, %r1069;
	and.b32  	%r1070, %r878, %r1068;
	popc.b32 	%r248, %r1070;
	setp.ne.s32 	%p113, %r443, %r247;
	mov.b32 	%r2233, 0;
	@%p113 bra 	$L__BB25_189;
	shl.b32 	%r1071, %r1057, 2;
	add.s32 	%r1072, %r219, %r1071;
	atom.shared.add.u32 	%r2233, [%r1072], %r248;
$L__BB25_189:
	ld.param.u32 	%r2100, [_ZN3cub18CUB_300001_SM_10006detail10radix_sort29DeviceRadixSortOnesweepKernelINS1_5radix10policy_hubIiiyE10Policy1000ELNS0_9SortOrderE0EiiyiiNS1_21identity_decomposer_tEEEvPT5_SB_PT3_PKSC_PT1_PKSG_PT2_PKSK_T4_iiT6__param_9];
	shfl.sync.idx.b32	%r1098|%p114, %r2233, %r247, 31, -1;
	add.s32 	%r251, %r248, %r1098;
	shr.u32 	%r1099, %r2223, %r2100;
	and.b32  	%r1095, %r1099, %r221;
	mov.b32 	%r1075, 1;
	// begin inline asm
	{
    .reg .pred p;
    and.b32 %r1073, %r1095, %r1075;    setp.ne.u32 p, %r1073, 0;
    vote.ballot.sync.b32 %r1073, p, 0xffffffff;
    @!p not.b32 %r1073, %r1073;
}

	// end inline asm
	mov.b32 	%r1078, 2;
	// begin inline asm
	{
    .reg .pred p;
    and.b32 %r1076, %r1095, %r1078;    setp.ne.u32 p, %r1076, 0;
    vote.ballot.sync.b32 %r1076, p, 0xffffffff;
    @!p not.b32 %r1076, %r1076;
}

	// end inline asm
	and.b32  	%r1100, %r1076, %r1073;
	mov.b32 	%r1081, 4;
	// begin inline asm
	{
    .reg .pred p;
    and.b32 %r1079, %r1095, %r1081;    setp.ne.u32 p, %r1079, 0;
    vote.ballot.sync.b32 %r1079, p, 0xffffffff;
    @!p not.b32 %r1079, %r1079;
}

	// end inline asm
	and.b32  	%r1101, %r1079, %r1100;
	mov.b32 	%r1084, 8;
	// begin inline asm
	{
    .reg .pred p;
    and.b32 %r1082, %r1095, %r1084;    setp.ne.u32 p, %r1082, 0;
    vote.ballot.sync.b32 %r1082, p, 0xffffffff;
    @!p not.b32 %r1082, %r1082;
}

	// end inline asm
	and.b32  	%r1102, %r1082, %r1101;
	mov.b32 	%r1087, 16;
	// begin inline asm
	{
    .reg .pred p;
    and.b32 %r1085, %r1095, %r1087;    setp.ne.u32 p, %r1085, 0;
    vote.ballot.sync.b32 %r1085, p, 0xffffffff;
    @!p not.b32 %r1085, %r1085;
}

	// end inline asm
	and.b32  	%r1103, %r1085, %r1102;
	mov.b32 	%r1090, 32;
	// begin inline asm
	{
    .reg .pred p;
    and.b32 %r1088, %r1095, %r1090;    setp.ne.u32 p, %r1088, 0;
    vote.ballot.sync.b32 %r1088, p, 0xffffffff;
    @!p not.b32 %r1088, %r1088;
}

	// end inline asm
	and.b32  	%r1104, %r1088, %r1103;
	mov.b32 	%r1093, 64;
	// begin inline asm
	{
    .reg .pred p;
    and.b32 %r1091, %r1095, %r1093;    setp.ne.u32 p, %r1091, 0;
    vote.ballot.sync.b32 %r1091, p, 0xffffffff;
    @!p not.b32 %r1091, %r1091;
}

	// end inline asm
	and.b32  	%r1105, %r1091, %r1104;
	mov.b32 	%r1096, 128;
	// begin inline asm
	{
    .reg .pred p;
    and.b32 %r1094, %r1095, %r1096;    setp.ne.u32 p, %r1094, 0;
    vote.ballot.sync.b32 %r1094, p, 0xffffffff;
    @!p not.b32 %r1094, %r1094;
}

	// end inline asm
	and.b32  	%r1106, %r1094, %r1105;
	clz.b32 	%r1107, %r1106;
	sub.s32 	%r253, 31, %r1107;
	and.b32  	%r1108, %r878, %r1106;
	popc.b32 	%r254, %r1108;
	setp.ne.s32 	%p115, %r443, %r253;
	mov.b32 	%r2234, 0;
	@%p115 bra 	$L__BB25_191;
	shl.b32 	%r1109, %r1095, 2;
	add.s32 	%r1110, %r219, %r1109;
	atom.shared.add.u32 	%r2234, [%r1110], %r254;
$L__BB25_191:
	ld.param.u32 	%r2101, [_ZN3cub18CUB_300001_SM_10006detail10radix_sort29DeviceRadixSortOnesweepKernelINS1_5radix10policy_hubIiiyE10Policy1000ELNS0_9SortOrderE0EiiyiiNS1_21identity_decomposer_tEEEvPT5_SB_PT3_PKSC_PT1_PKSG_PT2_PKSK_T4_iiT6__param_9];
	shfl.sync.idx.b32	%r1136|%p116, %r2234, %r253, 31, -1;
	add.s32 	%r257, %r254, %r1136;
	shr.u32 	%r1137, %r2222, %r2101;
	and.b32  	%r1133, %r1137, %r221;
	mov.b32 	%r1113, 1;
	// begin inline asm
	{
    .reg .pred p;
    and.b32 %r1111, %r1133, %r1113;    setp.ne.u32 p, %r1111, 0;
    vote.ballot.sync.b32 %r1111, p, 0xffffffff;
    @!p not.b32 %r1111, %r1111;
}

	// end inline asm
	mov.b32 	%r1116, 2;
	// begin inline asm
	{
    .reg .pred p;
    and.b32 %r1114, %r1133, %r1116;    setp.ne.u32 p, %r1114, 0;
    vote.ballot.sync.b32 %r1114, p, 0xffffffff;
    @!p not.b32 %r1114, %r1114;
}

	// end inline asm
	and.b32  	%r1138, %r1114, %r1111;
	mov.b32 	%r1119, 4;
	// begin inline asm
	{
    .reg .pred p;
    and.b32 %r1117, %r1133, %r1119;    setp.ne.u32 p, %r1117, 0;
    vote.ballot.sync.b32 %r1117, p, 0xffffffff;
    @!p not.b32 %r1117, %r1117;
}

	// end inline asm
	and.b32  	%r1139, %r1117, %r1138;
	mov.b32 	%r1122, 8;
	// begin inline asm
	{
    .reg .pred p;
    and.b32 %r1120, %r1133, %r1122;    setp.ne.u32 p, %r1120, 0;
    vote.ballot.sync.b32 %r1120, p, 0xffffffff;
    @!p not.b32 %r1120, %r1120;
}

	// end inline asm
	and.b32  	%r1140, %r1120, %r1139;
	mov.b32 	%r1125, 16;
	// begin inline asm
	{
    .reg .pred p;
    and.b32 %r1123, %r1133, %r1125;    setp.ne.u32 p, %r1123, 0;
    vote.ballot.sync.b32 %r1123, p, 0xffffffff;
    @!p not.b32 %r1123, %r1123;
}

	// end inline asm
	and.b32  	%r1141, %r1123, %r1140;
	mov.b32 	%r1128, 32;
	// begin inline asm
	{
    .reg .pred p;
    and.b32 %r1126, %r1133, %r1128;    setp.ne.u32 p, %r1126, 0;
    vote.ballot.sync.b32 %r1126, p, 0xffffffff;
    @!p not.b32 %r1126, %r1126;
}

	// end inline asm
	and.b32  	%r1142, %r1126, %r1141;
	mov.b32 	%r1131, 64;
	// begin inline asm
	{
    .reg .pred p;
    and.b32 %r1129, %r1133, %r1131;    setp.ne.u32 p, %r1129, 0;
    vote.ballot.sync.b32 %r1129, p, 0xffffffff;
    @!p not.b32 %r1129, %r1129;
}

	// end inline asm
	and.b32  	%r1143, %r1129, %r1142;
	mov.b32 	%r1134, 128;
	// begin inline asm
	{
    .reg .pred p;
    and.b32 %r1132, %r1133, %r1134;    setp.ne.u32 p, %r1132, 0;
    vote.ballot.sync.b32 %r1132, p, 0xffffffff;
    @!p not.b32 %r1132, %r1132;
}

	// end inline asm
	and.b32  	%r1144, %r1132, %r1143;
	clz.b32 	%r1145, %r1144;
	sub.s32 	%r259, 31, %r1145;
	and.b32  	%r1146, %r878, %r1144;
	popc.b32 	%r260, %r1146;
	setp.ne.s32 	%p117, %r443, %r259;
	mov.b32 	%r2235, 0;
	@%p117 bra 	$L__BB25_193;
	shl.b32 	%r1147, %r1133, 2;
	add.s32 	%r1148, %r219, %r1147;
	atom.shared.add.u32 	%r2235, [%r1148], %r260;
$L__BB25_193:
	ld.param.u32 	%r2102, [_ZN3cub18CUB_300001_SM_10006detail10radix_sort29DeviceRadixSortOnesweepKernelINS1_5radix10policy_hubIiiyE10Policy1000ELNS0_9SortOrderE0EiiyiiNS1_21identity_decomposer_tEEEvPT5_SB_PT3_PKSC_PT1_PKSG_PT2_PKSK_T4_iiT6__param_9];
	shfl.sync.idx.b32	%r1174|%p118, %r2235, %r259, 31, -1;
	add.s32 	%r263, %r260, %r1174;
	shr.u32 	%r1175, %r2221, %r2102;
	and.b32  	%r1171, %r1175, %r221;
	mov.b32 	%r1151, 1;
	// begin inline asm
	{
    .reg .pred p;
    and.b32 %r1149, %r1171, %r1151;    setp.ne.u32 p, %r1149, 0;
    vote.ballot.sync.b32 %r1149, p, 0xffffffff;
    @!p not.b32 %r1149, %r1149;
}

	// end inline asm
	mov.b32 	%r1154, 2;
	// begin inline asm
	{
    .reg .pred p;
    and.b32 %r1152, %r1171, %r1154;    setp.ne.u32 p, %r1152, 0;
    vote.ballot.sync.b32 %r1152, p, 0xffffffff;
    @!p not.b32 %r1152, %r1152;
}

	// end inline asm
	and.b32  	%r1176, %r1152, %r1149;
	mov.b32 	%r1157, 4;
	// begin inline asm
	{
    .reg .pred p;
    and.b32 %r1155, %r1171, %r1157;    setp.ne.u32 p, %r1155, 0;
    vote.ballot.sync.b32 %r1155, p, 0xffffffff;
    @!p not.b32 %r1155, %r1155;
}

	// end inline asm
	and.b32  	%r1177, %r1155, %r1176;
	mov.b32 	%r1160, 8;
	// begin inline asm
	{
    .reg .pred p;
    and.b32 %r1158, %r1171, %r1160;    setp.ne.u32 p, %r1158, 0;
    vote.ballot.sync.b32 %r1158, p, 0xffffffff;
    @!p not.b32 %r1158, %r1158;
}

	// end inline asm
	and.b32  	%r1178, %r1158, %r1177;
	mov.b32 	%r1163, 16;
	// begin inline asm
	{
    .reg .pred p;
    and.b32 %r1161, %r1171, %r1163;    setp.ne.u32 p, %r1161, 0;
    vote.ballot.sync.b32 %r1161, p, 0xffffffff;
    @!p not.b32 %r1161, %r1161;
}

	// end inline asm
	and.b32  	%r1179, %r1161, %r1178;
	mov.b32 	%r1166, 32;
	// begin inline asm
	{
    .reg .pred p;
    and.b32 %r1164, %r1171, %r1166;    setp.ne.u32 p, %r1164, 0;
    vote.ballot.sync.b32 %r1164, p, 0xffffffff;
    @!p not.b32 %r1164, %r1164;
}

	// end inline asm
	and.b32  	%r1180, %r1164, %r1179;
	mov.b32 	%r1169, 64;
	// begin inline asm
	{
    .reg .pred p;
    and.b32 %r1167, %r1171, %r1169;    setp.ne.u32 p, %r1167, 0;
    vote.ballot.sync.b32 %r1167, p, 0xffffffff;
    @!p not.b32 %r1167, %r1167;
}

	// end inline asm
	and.b32  	%r1181, %r1167, %r1180;
	mov.b32 	%r1172, 128;
	// begin inline asm
	{
    .reg .pred p;
    and.b32 %r1170, %r1171, %r1172;    setp.ne.u32 p, %r1170, 0;
    vote.ballot.sync.b32 %r1170, p, 0xffffffff;
    @!p not.b32 %r1170, %r1170;
}

	// end inline asm
	and.b32  	%r1182, %r1170, %r1181;
	clz.b32 	%r1183, %r1182;
	sub.s32 	%r265, 31, %r1183;
	and.b32  	%r1184, %r878, %r1182;
	popc.b32 	%r266, %r1184;
	setp.ne.s32 	%p119, %r443, %r265;
	mov.b32 	%r2236, 0;
	@%p119 bra 	$L__BB25_195;
	shl.b32 	%r1185, %r1171, 2;
	add.s32 	%r1186, %r219, %r1185;
	atom.shared.add.u32 	%r2236, [%r1186], %r266;
$L__BB25_195:
	ld.param.u32 	%r2103, [_ZN3cub18CUB_300001_SM_10006detail10radix_sort29DeviceRadixSortOnesweepKernelINS1_5radix10policy_hubIiiyE10Policy1000ELNS0_9SortOrderE0EiiyiiNS1_21identity_decomposer_tEEEvPT5_SB_PT3_PKSC_PT1_PKSG_PT2_PKSK_T4_iiT6__param_9];
	shfl.sync.idx.b32	%r1212|%p120, %r2236, %r265, 31, -1;
	add.s32 	%r269, %r266, %r1212;
	shr.u32 	%r1213, %r2220, %r2103;
	and.b32  	%r1209, %r1213, %r221;
	mov.b32 	%r1189, 1;
	// begin inline asm
	{
    .reg .pred p;
    and.b32 %r1187, %r1209, %r1189;    setp.ne.u32 p, %r1187, 0;
    vote.ballot.sync.b32 %r1187, p, 0xffffffff;
    @!p not.b32 %r1187, %r1187;
}

	// end inline asm
	mov.b32 	%r1192, 2;
	// begin inline asm
	{
    .reg .pred p;
    and.b32 %r1190, %r1209, %r1192;    setp.ne.u32 p, %r1190, 0;
    vote.ballot.sync.b32 %r1190, p, 0xffffffff;
    @!p not.b32 %r1190, %r1190;
}

	// end inline asm
	and.b32  	%r1214, %r1190, %r1187;
	mov.b32 	%r1195, 4;
	// begin inline asm
	{
    .reg .pred p;
    and.b32 %r1193, %r1209, %r1195;    setp.ne.u32 p, %r1193, 0;
    vote.ballot.sync.b32 %r1193, p, 0xffffffff;
    @!p not.b32 %r1193, %r1193;
}

	// end inline asm
	and.b32  	%r1215, %r1193, %r1214;
	mov.b32 	%r1198, 8;
	// begin inline asm
	{
    .reg .pred p;
    and.b32 %r1196, %r1209, %r1198;    setp.ne.u32 p, %r1196, 0;
    vote.ballot.sync.b32 %r1196, p, 0xffffffff;
    @!p not.b32 %r1196, %r1196;
}

	// end inline asm
	and.b32  	%r1216, %r1196, %r1215;
	mov.b32 	%r1201, 16;
	// begin inline asm
	{
    .reg .pred p;
    and.b32 %r1199, %r1209, %r1201;    setp.ne.u32 p, %r1199, 0;
    vote.ballot.sync.b32 %r1199, p, 0xffffffff;
    @!p not.b32 %r1199, %r1199;
}

	// end inline asm
	and.b32  	%r1217, %r1199, %r1216;
	mov.b32 	%r1204, 32;
	// begin inline asm
	{
    .reg .pred p;
    and.b32 %r1202, %r1209, %r1204;    setp.ne.u32 p, %r1202, 0;
    vote.ballot.sync.b32 %r1202, p, 0xffffffff;
    @!p not.b32 %r1202, %r1202;
}

	// end inline asm
	and.b32  	%r1218, %r1202, %r1217;
	mov.b32 	%r1207, 64;
	// begin inline asm
	{
    .reg .pred p;
    and.b32 %r1205, %r1209, %r1207;    setp.ne.u32 p, %r1205, 0;
    vote.ballot.sync.b32 %r1205, p, 0xffffffff;
    @!p not.b32 %r1205, %r1205;
}

	// end inline asm
	and.b32  	%r1219, %r1205, %r1218;
	mov.b32 	%r1210, 128;
	// begin inline asm
	{
    .reg .pred p;
    and.b32 %r1208, %r1209, %r1210;    setp.ne.u32 p, %r1208, 0;
    vote.ballot.sync.b32 %r1208, p, 0xffffffff;
    @!p not.b32 %r1208, %r1208;
}

	// end inline asm
	and.b32  	%r1220, %r1208, %r1219;
	clz.b32 	%r1221, %r1220;
	sub.s32 	%r271, 31, %r1221;
	and.b32  	%r1222, %r878, %r1220;
	popc.b32 	%r272, %r1222;
	setp.ne.s32 	%p121, %r443, %r271;
	mov.b32 	%r2237, 0;
	@%p121 bra 	$L__BB25_197;
	shl.b32 	%r1223, %r1209, 2;
	add.s32 	%r1224, %r219, %r1223;
	atom.shared.add.u32 	%r2237, [%r1224], %r272;
$L__BB25_197:
	ld.param.u32 	%r2104, [_ZN3cub18CUB_300001_SM_10006detail10radix_sort29DeviceRadixSortOnesweepKernelINS1_5radix10policy_hubIiiyE10Policy1000ELNS0_9SortOrderE0EiiyiiNS1_21identity_decomposer_tEEEvPT5_SB_PT3_PKSC_PT1_PKSG_PT2_PKSK_T4_iiT6__param_9];
	shfl.sync.idx.b32	%r1250|%p122, %r2237, %r271, 31, -1;
	add.s32 	%r275, %r272, %r1250;
	shr.u32 	%r1251, %r2219, %r2104;
	and.b32  	%r1247, %r1251, %r221;
	mov.b32 	%r1227, 1;
	// begin inline asm
	{
    .reg .pred p;
    and.b32 %r1225, %r1247, %r1227;    setp.ne.u32 p, %r1225, 0;
    vote.ballot.sync.b32 %r1225, p, 0xffffffff;
    @!p not.b32 %r1225, %r1225;
}

	// end inline asm
	mov.b32 	%r1230, 2;
	// begin inline asm
	{
    .reg .pred p;
    and.b32 %r1228, %r1247, %r1230;    setp.ne.u32 p, %r1228, 0;
    vote.ballot.sync.b32 %r1228, p, 0xffffffff;
    @!p not.b32 %r1228, %r1228;
}

	// end inline asm
	and.b32  	%r1252, %r1228, %r1225;
	mov.b32 	%r1233, 4;
	// begin inline asm
	{
    .reg .pred p;
    and.b32 %r1231, %r1247, %r1233;    setp.ne.u32 p, %r1231, 0;
    vote.ballot.sync.b32 %r1231, p, 0xffffffff;
    @!p not.b32 %r1231, %r1231;
}

	// end inline asm
	and.b32  	%r1253, %r1231, %r1252;
	mov.b32 	%r1236, 8;
	// begin inline asm
	{
    .reg .pred p;
    and.b32 %r1234, %r1247, %r1236;    setp.ne.u32 p, %r1234, 0;
    vote.ballot.sync.b32 %r1234, p, 0xffffffff;
    @!p not.b32 %r1234, %r1234;
}

	// end inline asm
	and.b32  	%r1254, %r1234, %r1253;
	mov.b32 	%r1239, 16;
	// begin inline asm
	{
    .reg .pred p;
    and.b32 %r1237, %r1247, %r1239;    setp.ne.u32 p, %r1237, 0;
    vote.ballot.sync.b32 %r1237, p, 0xffffffff;
    @!p not.b32 %r1237, %r1237;
}

	// end inline asm
	and.b32  	%r1255, %r1237, %r1254;
	mov.b32 	%r1242, 32;
	// begin inline asm
	{
    .reg .pred p;
    and.b32 %r1240, %r1247, %r1242;    setp.ne.u32 p, %r1240, 0;
    vote.ballot.sync.b32 %r1240, p, 0xffffffff;
    @!p not.b32 %r1240, %r1240;
}

	// end inline asm
	and.b32  	%r1256, %r1240, %r1255;
	mov.b32 	%r1245, 64;
	// begin inline asm
	{
    .reg .pred p;
    and.b32 %r1243, %r1247, %r1245;    setp.ne.u32 p, %r1243, 0;
    vote.ballot.sync.b32 %r1243, p, 0xffffffff;
    @!p not.b32 %r1243, %r1243;
}

	// end inline asm
	and.b32  	%r1257, %r1243, %r1256;
	mov.b32 	%r1248, 128;
	// begin inline asm
	{
    .reg .pred p;
    and.b32 %r1246, %r1247, %r1248;    setp.ne.u32 p, %r1246, 0;
    vote.ballot.sync.b32 %r1246, p, 0xffffffff;
    @!p not.b32 %r1246, %r1246;
}

	// end inline asm
	and.b32  	%r1258, %r1246, %r1257;
	clz.b32 	%r1259, %r1258;
	sub.s32 	%r277, 31, %r1259;
	and.b32  	%r1260, %r878, %r1258;
	popc.b32 	%r278, %r1260;
	setp.ne.s32 	%p123, %r443, %r277;
	mov.b32 	%r2238, 0;
	@%p123 bra 	$L__BB25_199;
	shl.b32 	%r1265, %r1247, 2;
	add.s32 	%r1266, %r219, %r1265;
	atom.shared.add.u32 	%r2238, [%r1266], %r278;
$L__BB25_199:
	ld.param.u32 	%r2105, [_ZN3cub18CUB_300001_SM_10006detail10radix_sort29DeviceRadixSortOnesweepKernelINS1_5radix10policy_hubIiiyE10Policy1000ELNS0_9SortOrderE0EiiyiiNS1_21identity_decomposer_tEEEvPT5_SB_PT3_PKSC_PT1_PKSG_PT2_PKSK_T4_iiT6__param_9];
	shfl.sync.idx.b32	%r1292|%p124, %r2238, %r277, 31, -1;
	add.s32 	%r281, %r278, %r1292;
	shr.u32 	%r1293, %r2218, %r2105;
	and.b32  	%r1289, %r1293, %r221;
	mov.b32 	%r1269, 1;
	// begin inline asm
	{
    .reg .pred p;
    and.b32 %r1267, %r1289, %r1269;    setp.ne.u32 p, %r1267, 0;
    vote.ballot.sync.b32 %r1267, p, 0xffffffff;
    @!p not.b32 %r1267, %r1267;
}

	// end inline asm
	mov.b32 	%r1272, 2;
	// begin inline asm
	{
    .reg .pred p;
    and.b32 %r1270, %r1289, %r1272;    setp.ne.u32 p, %r1270, 0;
    vote.ballot.sync.b32 %r1270, p, 0xffffffff;
    @!p not.b32 %r1270, %r1270;
}

	// end inline asm
	and.b32  	%r1294, %r1270, %r1267;
	mov.b32 	%r1275, 4;
	// begin inline asm
	{
    .reg .pred p;
    and.b32 %r1273, %r1289, %r1275;    setp.ne.u32 p, %r1273, 0;
    vote.ballot.sync.b32 %r1273, p, 0xffffffff;
    @!p not.b32 %r1273, %r1273;
}

	// end inline asm
	and.b32  	%r1295, %r1273, %r1294;
	mov.b32 	%r1278, 8;
	// begin inline asm
	{
    .reg .pred p;
    and.b32 %r1276, %r1289, %r1278;    setp.ne.u32 p, %r1276, 0;
    vote.ballot.sync.b32 %r1276, p, 0xffffffff;
    @!p not.b32 %r1276, %r1276;
}

	// end inline asm
	and.b32  	%r1296, %r1276, %r1295;
	mov.b32 	%r1281, 16;
	// begin inline asm
	{
    .reg .pred p;
    and.b32 %r1279, %r1289, %r1281;    setp.ne.u32 p, %r1279, 0;
    vote.ballot.sync.b32 %r1279, p, 0xffffffff;
    @!p not.b32 %r1279, %r1279;
}

	// end inline asm
	and.b32  	%r1297, %r1279, %r1296;
	mov.b32 	%r1284, 32;
	// begin inline asm
	{
    .reg .pred p;
    and.b32 %r1282, %r1289, %r1284;    setp.ne.u32 p, %r1282, 0;
    vote.ballot.sync.b32 %r1282, p, 0xffffffff;
    @!p not.b32 %r1282, %r1282;
}

	// end inline asm
	and.b32  	%r1298, %r1282, %r1297;
	mov.b32 	%r1287, 64;
	// begin inline asm
	{
    .reg .pred p;
    and.b32 %r1285, %r1289, %r1287;    setp.ne.u32 p, %r1285, 0;
    vote.ballot.sync.b32 %r1285, p, 0xffffffff;
    @!p not.b32 %r1285, %r1285;
}

	// end inline asm
	and.b32  	%r1299, %r1285, %r1298;
	mov.b32 	%r1290, 128;
	// begin inline asm
	{
    .reg .pred p;
    and.b32 %r1288, %r1289, %r1290;    setp.ne.u32 p, %r1288, 0;
    vote.ballot.sync.b32 %r1288, p, 0xffffffff;
    @!p not.b32 %r1288, %r1288;
}

	// end inline asm
	and.b32  	%r1300, %r1288, %r1299;
	clz.b32 	%r1301, %r1300;
	sub.s32 	%r283, 31, %r1301;
	and.b32  	%r1302, %r878, %r1300;
	popc.b32 	%r284, %r1302;
	setp.ne.s32 	%p125, %r443, %r283;
	mov.b32 	%r2239, 0;
	@%p125 bra 	$L__BB25_201;
	shl.b32 	%r1307, %r1289, 2;
	add.s32 	%r1308, %r219, %r1307;
	atom.shared.add.u32 	%r2239, [%r1308], %r284;
$L__BB25_201:
	ld.param.u32 	%r2106, [_ZN3cub18CUB_300001_SM_10006detail10radix_sort29DeviceRadixSortOnesweepKernelINS1_5radix10policy_hubIiiyE10Policy1000ELNS0_9SortOrderE0EiiyiiNS1_21identity_decomposer_tEEEvPT5_SB_PT3_PKSC_PT1_PKSG_PT2_PKSK_T4_iiT6__param_9];
	shfl.sync.idx.b32	%r1334|%p126, %r2239, %r283, 31, -1;
	add.s32 	%r287, %r284, %r1334;
	shr.u32 	%r1335, %r2217, %r2106;
	and.b32  	%r1331, %r1335, %r221;
	mov.b32 	%r1311, 1;
	// begin inline asm
	{
    .reg .pred p;
    and.b32 %r1309, %r1331, %r1311;    setp.ne.u32 p, %r1309, 0;
    vote.ballot.sync.b32 %r1309, p, 0xffffffff;
    @!p not.b32 %r1309, %r1309;
}

	// end inline asm
	mov.b32 	%r1314, 2;
	// begin inline asm
	{
    .reg .pred p;
    and.b32 %r1312, %r1331, %r1314;    setp.ne.u32 p, %r1312, 0;
    vote.ballot.sync.b32 %r1312, p, 0xffffffff;
    @!p not.b32 %r1312, %r1312;
}

	// end inline asm
	and.b32  	%r1336, %r1312, %r1309;
	mov.b32 	%r1317, 4;
	// begin inline asm
	{
    .reg .pred p;
    and.b32 %r1315, %r1331, %r1317;    setp.ne.u32 p, %r1315, 0;
    vote.ballot.sync.b32 %r1315, p, 0xffffffff;
    @!p not.b32 %r1315, %r1315;
}

	// end inline asm
	and.b32  	%r1337, %r1315, %r1336;
	mov.b32 	%r1320, 8;
	// begin inline asm
	{
    .reg .pred p;
    and.b32 %r1318, %r1331, %r1320;    setp.ne.u32 p, %r1318, 0;
    vote.ballot.sync.b32 %r1318, p, 0xffffffff;
    @!p not.b32 %r1318, %r1318;
}

	// end inline asm
	and.b32  	%r1338, %r1318, %r1337;
	mov.b32 	%r1323, 16;
	// begin inline asm
	{
    .reg .pred p;
    and.b32 %r1321, %r1331, %r1323;    setp.ne.u32 p, %r1321, 0;
    vote.ballot.sync.b32 %r1321, p, 0xffffffff;
    @!p not.b32 %r1321, %r1321;
}

	// end inline asm
	and.b32  	%r1339, %r1321, %r1338;
	mov.b32 	%r1326, 32;
	// begin inline asm
	{
    .reg .pred p;
    and.b32 %r1324, %r1331, %r1326;    setp.ne.u32 p, %r1324, 0;
    vote.ballot.sync.b32 %r1324, p, 0xffffffff;
    @!p not.b32 %r1324, %r1324;
}

	// end inline asm
	and.b32  	%r1340, %r1324, %r1339;
	mov.b32 	%r1329, 64;
	// begin inline asm
	{
    .reg .pred p;
    and.b32 %r1327, %r1331, %r1329;    setp.ne.u32 p, %r1327, 0;
    vote.ballot.sync.b32 %r1327, p, 0xffffffff;
    @!p not.b32 %r1327, %r1327;
}

	// end inline asm
	and.b32  	%r1341, %r1327, %r1340;
	mov.b32 	%r1332, 128;
	// begin inline asm
	{
    .reg .pred p;
    and.b32 %r1330, %r1331, %r1332;    setp.ne.u32 p, %r1330, 0;
    vote.ballot.sync.b32 %r1330, p, 0xffffffff;
    @!p not.b32 %r1330, %r1330;
}

	// end inline asm
	and.b32  	%r1342, %r1330, %r1341;
	clz.b32 	%r1343, %r1342;
	sub.s32 	%r289, 31, %r1343;
	and.b32  	%r1344, %r878, %r1342;
	popc.b32 	%r290, %r1344;
	setp.ne.s32 	%p127, %r443, %r289;
	mov.b32 	%r2240, 0;
	@%p127 bra 	$L__BB25_203;
	shl.b32 	%r1349, %r1331, 2;
	add.s32 	%r1350, %r219, %r1349;
	atom.shared.add.u32 	%r2240, [%r1350], %r290;
$L__BB25_203:
	ld.param.u32 	%r2107, [_ZN3cub18CUB_300001_SM_10006detail10radix_sort29DeviceRadixSortOnesweepKernelINS1_5radix10policy_hubIiiyE10Policy1000ELNS0_9SortOrderE0EiiyiiNS1_21identity_decomposer_tEEEvPT5_SB_PT3_PKSC_PT1_PKSG_PT2_PKSK_T4_iiT6__param_9];
	shfl.sync.idx.b32	%r1376|%p128, %r2240, %r289, 31, -1;
	add.s32 	%r293, %r290, %r1376;
	shr.u32 	%r1377, %r2216, %r2107;
	and.b32  	%r1373, %r1377, %r221;
	mov.b32 	%r1353, 1;
	// begin inline asm
	{
    .reg .pred p;
    and.b32 %r1351, %r1373, %r1353;    setp.ne.u32 p, %r1351, 0;
    vote.ballot.sync.b32 %r1351, p, 0xffffffff;
    @!p not.b32 %r1351, %r1351;
}

	// end inline asm
	mov.b32 	%r1356, 2;
	// begin inline asm
	{
    .reg .pred p;
    and.b32 %r1354, %r1373, %r1356;    setp.ne.u32 p, %r1354, 0;
    vote.ballot.sync.b32 %r1354, p, 0xffffffff;
    @!p not.b32 %r1354, %r1354;
}

	// end inline asm
	and.b32  	%r1378, %r1354, %r1351;
	mov.b32 	%r1359, 4;
	// begin inline asm
	{
    .reg .pred p;
    and.b32 %r1357, %r1373, %r1359;    setp.ne.u32 p, %r1357, 0;
    vote.ballot.sync.b32 %r1357, p, 0xffffffff;
    @!p not.b32 %r1357, %r1357;
}

	// end inline asm
	and.b32  	%r1379, %r1357, %r1378;
	mov.b32 	%r1362, 8;
	// begin inline asm
	{
    .reg .pred p;
    and.b32 %r1360, %r1373, %r1362;    setp.ne.u32 p, %r1360, 0;
    vote.ballot.sync.b32 %r1360, p, 0xffffffff;
    @!p not.b32 %r1360, %r1360;
}

	// end inline asm
	and.b32  	%r1380, %r1360, %r1379;
	mov.b32 	%r1365, 16;
	// begin inline asm
	{
    .reg .pred p;
    and.b32 %r1363, %r1373, %r1365;    setp.ne.u32 p, %r1363, 0;
    vote.ballot.sync.b32 %r1363, p, 0xffffffff;
    @!p not.b32 %r1363, %r1363;
}

	// end inline asm
	and.b32  	%r1381, %r1363, %r1380;
	mov.b32 	%r1368, 32;
	// begin inline asm
	{
    .reg .pred p;
    and.b32 %r1366, %r1373, %r1368;    setp.ne.u32 p, %r1366, 0;
    vote.ballot.sync.b32 %r1366, p, 0xffffffff;
    @!p not.b32 %r1366, %r1366;
}

	// end inline asm
	and.b32  	%r1382, %r1366, %r1381;
	mov.b32 	%r1371, 64;
	// begin inline asm
	{
    .reg .pred p;
    and.b32 %r1369, %r1373, %r1371;    setp.ne.u32 p, %r1369, 0;
    vote.ballot.sync.b32 %r1369, p, 0xffffffff;
    @!p not.b32 %r1369, %r1369;
}

	// end inline asm
	and.b32  	%r1383, %r1369, %r1382;
	mov.b32 	%r1374, 128;
	// begin inline asm
	{
    .reg .pred p;
    and.b32 %r1372, %r1373, %r1374;    setp.ne.u32 p, %r1372, 0;
    vote.ballot.sync.b32 %r1372, p, 0xffffffff;
    @!p not.b32 %r1372, %r1372;
}

	// end inline asm
	and.b32  	%r1384, %r1372, %r1383;
	clz.b32 	%r1385, %r1384;
	sub.s32 	%r295, 31, %r1385;
	and.b32  	%r1386, %r878, %r1384;
	popc.b32 	%r296, %r1386;
	setp.ne.s32 	%p129, %r443, %r295;
	mov.b32 	%r2241, 0;
	@%p129 bra 	$L__BB25_205;
	shl.b32 	%r1391, %r1373, 2;
	add.s32 	%r1392, %r219, %r1391;
	atom.shared.add.u32 	%r2241, [%r1392], %r296;
$L__BB25_205:
	ld.param.u32 	%r2108, [_ZN3cub18CUB_300001_SM_10006detail10radix_sort29DeviceRadixSortOnesweepKernelINS1_5radix10policy_hubIiiyE10Policy1000ELNS0_9SortOrderE0EiiyiiNS1_21identity_decomposer_tEEEvPT5_SB_PT3_PKSC_PT1_PKSG_PT2_PKSK_T4_iiT6__param_9];
	shfl.sync.idx.b32	%r1418|%p130, %r2241, %r295, 31, -1;
	add.s32 	%r299, %r296, %r1418;
	shr.u32 	%r1419, %r2215, %r2108;
	and.b32  	%r1415, %r1419, %r221;
	mov.b32 	%r1395, 1;
	// begin inline asm
	{
    .reg .pred p;
    and.b32 %r1393, %r1415, %r1395;    setp.ne.u32 p, %r1393, 0;
    vote.ballot.sync.b32 %r1393, p, 0xffffffff;
    @!p not.b32 %r1393, %r1393;
}

	// end inline asm
	mov.b32 	%r1398, 2;
	// begin inline asm
	{
    .reg .pred p;
    and.b32 %r1396, %r1415, %r1398;    setp.ne.u32 p, %r1396, 0;
    vote.ballot.sync.b32 %r1396, p, 0xffffffff;
    @!p not.b32 %r1396, %r1396;
}

	// end inline asm
	and.b32  	%r1420, %r1396, %r1393;
	mov.b32 	%r1401, 4;
	// begin inline asm
	{
    .reg .pred p;
    and.b32 %r1399, %r1415, %r1401;    setp.ne.u32 p, %r1399, 0;
    vote.ballot.sync.b32 %r1399, p, 0xffffffff;
    @!p not.b32 %r1399, %r1399;
}

	// end inline asm
	and.b32  	%r1421, %r1399, %r1420;
	mov.b32 	%r1404, 8;
	// begin inline asm
	{
    .reg .pred p;
    and.b32 %r1402, %r1415, %r1404;    setp.ne.u32 p, %r1402, 0;
    vote.ballot.sync.b32 %r1402, p, 0xffffffff;
    @!p not.b32 %r1402, %r1402;
}

	// end inline asm
	and.b32  	%r1422, %r1402, %r1421;
	mov.b32 	%r1407, 16;
	// begin inline asm
	{
    .reg .pred p;
    and.b32 %r1405, %r1415, %r1407;    setp.ne.u32 p, %r1405, 0;
    vote.ballot.sync.b32 %r1405, p, 0xffffffff;
    @!p not.b32 %r1405, %r1405;
}

	// end inline asm
	and.b32  	%r1423, %r1405, %r1422;
	mov.b32 	%r1410, 32;
	// begin inline asm
	{
    .reg .pred p;
    and.b32 %r1408, %r1415, %r1410;    setp.ne.u32 p, %r1408, 0;
    vote.ballot.sync.b32 %r1408, p, 0xffffffff;
    @!p not.b32 %r1408, %r1408;
}

	// end inline asm
	and.b32  	%r1424, %r1408, %r1423;
	mov.b32 	%r1413, 64;
	// begin inline asm
	{
    .reg .pred p;
    and.b32 %r1411, %r1415, %r1413;    setp.ne.u32 p, %r1411, 0;
    vote.ballot.sync.b32 %r1411, p, 0xffffffff;
    @!p not.b32 %r1411, %r1411;
}

	// end inline asm
	and.b32  	%r1425, %r1411, %r1424;
	mov.b32 	%r1416, 128;
	// begin inline asm
	{
    .reg .pred p;
    and.b32 %r1414, %r1415, %r1416;    setp.ne.u32 p, %r1414, 0;
    vote.ballot.sync.b32 %r1414, p, 0xffffffff;
    @!p not.b32 %r1414, %r1414;
}

	// end inline asm
	and.b32  	%r1426, %r1414, %r1425;
	clz.b32 	%r1427, %r1426;
	sub.s32 	%r301, 31, %r1427;
	and.b32  	%r1428, %r878, %r1426;
	popc.b32 	%r302, %r1428;
	setp.ne.s32 	%p131, %r443, %r301;
	mov.b32 	%r2242, 0;
	@%p131 bra 	$L__BB25_207;
	shl.b32 	%r1433, %r1415, 2;
	add.s32 	%r1434, %r219, %r1433;
	atom.shared.add.u32 	%r2242, [%r1434], %r302;
$L__BB25_207:
	ld.param.u32 	%r2109, [_ZN3cub18CUB_300001_SM_10006detail10radix_sort29DeviceRadixSortOnesweepKernelINS1_5radix10policy_hubIiiyE10Policy1000ELNS0_9SortOrderE0EiiyiiNS1_21identity_decomposer_tEEEvPT5_SB_PT3_PKSC_PT1_PKSG_PT2_PKSK_T4_iiT6__param_9];
	shfl.sync.idx.b32	%r1460|%p132, %r2242, %r301, 31, -1;
	add.s32 	%r305, %r302, %r1460;
	shr.u32 	%r1461, %r2214, %r2109;
	and.b32  	%r1457, %r1461, %r221;
	mov.b32 	%r1437, 1;
	// begin inline asm
	{
    .reg .pred p;
    and.b32 %r1435, %r1457, %r1437;    setp.ne.u32 p, %r1435, 0;
    vote.ballot.sync.b32 %r1435, p, 0xffffffff;
    @!p not.b32 %r1435, %r1435;
}

	// end inline asm
	mov.b32 	%r1440, 2;
	// begin inline asm
	{
    .reg .pred p;
    and.b32 %r1438, %r1457, %r1440;    setp.ne.u32 p, %r1438, 0;
    vote.ballot.sync.b32 %r1438, p, 0xffffffff;
    @!p not.b32 %r1438, %r1438;
}

	// end inline asm
	and.b32  	%r1462, %r1438, %r1435;
	mov.b32 	%r1443, 4;
	// begin inline asm
	{
    .reg .pred p;
    and.b32 %r1441, %r1457, %r1443;    setp.ne.u32 p, %r1441, 0;
    vote.ballot.sync.b32 %r1441, p, 0xffffffff;
    @!p not.b32 %r1441, %r1441;
}

	// end inline asm
	and.b32  	%r1463, %r1441, %r1462;
	mov.b32 	%r1446, 8;
	// begin inline asm
	{
    .reg .pred p;
    and.b32 %r1444, %r1457, %r1446;    setp.ne.u32 p, %r1444, 0;
    vote.ballot.sync.b32 %r1444, p, 0xffffffff;
    @!p not.b32 %r1444, %r1444;
}

	// end inline asm
	and.b32  	%r1464, %r1444, %r1463;
	mov.b32 	%r1449, 16;
	// begin inline asm
	{
    .reg .pred p;
    and.b32 %r1447, %r1457, %r1449;    setp.ne.u32 p, %r1447, 0;
    vote.ballot.sync.b32 %r1447, p, 0xffffffff;
    @!p not.b32 %r1447, %r1447;
}

	// end inline asm
	and.b32  	%r1465, %r1447, %r1464;
	mov.b32 	%r1452, 32;
	// begin inline asm
	{
    .reg .pred p;
    and.b32 %r1450, %r1457, %r1452;    setp.ne.u32 p, %r1450, 0;
    vote.ballot.sync.b32 %r1450, p, 0xffffffff;
    @!p not.b32 %r1450, %r1450;
}

	// end inline asm
	and.b32  	%r1466, %r1450, %r1465;
	mov.b32 	%r1455, 64;
	// begin inline asm
	{
    .reg .pred p;
    and.b32 %r1453, %r1457, %r1455;    setp.ne.u32 p, %r1453, 0;
    vote.ballot.sync.b32 %r1453, p, 0xffffffff;
    @!p not.b32 %r1453, %r1453;
}

	// end inline asm
	and.b32  	%r1467, %r1453, %r1466;
	mov.b32 	%r1458, 128;
	// begin inline asm
	{
    .reg .pred p;
    and.b32 %r1456, %r1457, %r1458;    setp.ne.u32 p, %r1456, 0;
    vote.ballot.sync.b32 %r1456, p, 0xffffffff;
    @!p not.b32 %r1456, %r1456;
}

	// end inline asm
	and.b32  	%r1468, %r1456, %r1467;
	clz.b32 	%r1469, %r1468;
	sub.s32 	%r307, 31, %r1469;
	and.b32  	%r1470, %r878, %r1468;
	popc.b32 	%r308, %r1470;
	setp.ne.s32 	%p133, %r443, %r307;
	mov.b32 	%r2243, 0;
	@%p133 bra 	$L__BB25_209;
	shl.b32 	%r1475, %r1457, 2;
	add.s32 	%r1476, %r219, %r1475;
	atom.shared.add.u32 	%r2243, [%r1476], %r308;
$L__BB25_209:
	ld.param.u32 	%r2110, [_ZN3cub18CUB_300001_SM_10006detail10radix_sort29DeviceRadixSortOnesweepKernelINS1_5radix10policy_hubIiiyE10Policy1000ELNS0_9SortOrderE0EiiyiiNS1_21identity_decomposer_tEEEvPT5_SB_PT3_PKSC_PT1_PKSG_PT2_PKSK_T4_iiT6__param_9];
	shfl.sync.idx.b32	%r1502|%p134, %r2243, %r307, 31, -1;
	add.s32 	%r311, %r308, %r1502;
	shr.u32 	%r1503, %r2213, %r2110;
	and.b32  	%r1499, %r1503, %r221;
	mov.b32 	%r1479, 1;
	// begin inline asm
	{
    .reg .pred p;
    and.b32 %r1477, %r1499, %r1479;    setp.ne.u32 p, %r1477, 0;
    vote.ballot.sync.b32 %r1477, p, 0xffffffff;
    @!p not.b32 %r1477, %r1477;
}

	// end inline asm
	mov.b32 	%r1482, 2;
	// begin inline asm
	{
    .reg .pred p;
    and.b32 %r1480, %r1499, %r1482;    setp.ne.u32 p, %r1480, 0;
    vote.ballot.sync.b32 %r1480, p, 0xffffffff;
    @!p not.b32 %r1480, %r1480;
}

	// end inline asm
	and.b32  	%r1504, %r1480, %r1477;
	mov.b32 	%r1485, 4;
	// begin inline asm
	{
    .reg .pred p;
    and.b32 %r1483, %r1499, %r1485;    setp.ne.u32 p, %r1483, 0;
    vote.ballot.sync.b32 %r1483, p, 0xffffffff;
    @!p not.b32 %r1483, %r1483;
}

	// end inline asm
	and.b32  	%r1505, %r1483, %r1504;
	mov.b32 	%r1488, 8;
	// begin inline asm
	{
    .reg .pred p;
    and.b32 %r1486, %r1499, %r1488;    setp.ne.u32 p, %r1486, 0;
    vote.ballot.sync.b32 %r1486, p, 0xffffffff;
    @!p not.b32 %r1486, %r1486;
}

	// end inline asm
	and.b32  	%r1506, %r1486, %r1505;
	mov.b32 	%r1491, 16;
	// begin inline asm
	{
    .reg .pred p;
    and.b32 %r1489, %r1499, %r1491;    setp.ne.u32 p, %r1489, 0;
    vote.ballot.sync.b32 %r1489, p, 0xffffffff;
    @!p not.b32 %r1489, %r1489;
}

	// end inline asm
	and.b32  	%r1507, %r1489, %r1506;
	mov.b32 	%r1494, 32;
	// begin inline asm
	{
    .reg .pred p;
    and.b32 %r1492, %r1499, %r1494;    setp.ne.u32 p, %r1492, 0;
    vote.ballot.sync.b32 %r1492, p, 0xffffffff;
    @!p not.b32 %r1492, %r1492;
}

	// end inline asm
	and.b32  	%r1508, %r1492, %r1507;
	mov.b32 	%r1497, 64;
	// begin inline asm
	{
    .reg .pred p;
    and.b32 %r1495, %r1499, %r1497;    setp.ne.u32 p, %r1495, 0;
    vote.ballot.sync.b32 %r1495, p, 0xffffffff;
    @!p not.b32 %r1495, %r1495;
}

	// end inline asm
	and.b32  	%r1509, %r1495, %r1508;
	mov.b32 	%r1500, 128;
	// begin inline asm
	{
    .reg .pred p;
    and.b32 %r1498, %r1499, %r1500;    setp.ne.u32 p, %r1498, 0;
    vote.ballot.sync.b32 %r1498, p, 0xffffffff;
    @!p not.b32 %r1498, %r1498;
}

	// end inline asm
	and.b32  	%r1510, %r1498, %r1509;
	clz.b32 	%r1511, %r1510;
	sub.s32 	%r313, 31, %r1511;
	and.b32  	%r1512, %r878, %r1510;
	popc.b32 	%r314, %r1512;
	setp.ne.s32 	%p135, %r443, %r313;
	mov.b32 	%r2244, 0;
	@%p135 bra 	$L__BB25_211;
	shl.b32 	%r1517, %r1499, 2;
	add.s32 	%r1518, %r219, %r1517;
	atom.shared.add.u32 	%r2244, [%r1518], %r314;
$L__BB25_211:
	ld.param.u32 	%r2111, [_ZN3cub18CUB_300001_SM_10006detail10radix_sort29DeviceRadixSortOnesweepKernelINS1_5radix10policy_hubIiiyE10Policy1000ELNS0_9SortOrderE0EiiyiiNS1_21identity_decomposer_tEEEvPT5_SB_PT3_PKSC_PT1_PKSG_PT2_PKSK_T4_iiT6__param_9];
	shfl.sync.idx.b32	%r1544|%p136, %r2244, %r313, 31, -1;
	add.s32 	%r317, %r314, %r1544;
	shr.u32 	%r1545, %r2212, %r2111;
	and.b32  	%r1541, %r1545, %r221;
	mov.b32 	%r1521, 1;
	// begin inline asm
	{
    .reg .pred p;
    and.b32 %r1519, %r1541, %r1521;    setp.ne.u32 p, %r1519, 0;
    vote.ballot.sync.b32 %r1519, p, 0xffffffff;
    @!p not.b32 %r1519, %r1519;
}

	// end inline asm
	mov.b32 	%r1524, 2;
	// begin inline asm
	{
    .reg .pred p;
    and.b32 %r1522, %r1541, %r1524;    setp.ne.u32 p, %r1522, 0;
    vote.ballot.sync.b32 %r1522, p, 0xffffffff;
    @!p not.b32 %r1522, %r1522;
}

	// end inline asm
	and.b32  	%r1546, %r1522, %r1519;
	mov.b32 	%r1527, 4;
	// begin inline asm
	{
    .reg .pred p;
    and.b32 %r1525, %r1541, %r1527;    setp.ne.u32 p, %r1525, 0;
    vote.ballot.sync.b32 %r1525, p, 0xffffffff;
    @!p not.b32 %r1525, %r1525;
}

	// end inline asm
	and.b32  	%r1547, %r1525, %r1546;
	mov.b32 	%r1530, 8;
	// begin inline asm
	{
    .reg .pred p;
    and.b32 %r1528, %r1541, %r1530;    setp.ne.u32 p, %r1528, 0;
    vote.ballot.sync.b32 %r1528, p, 0xffffffff;
    @!p not.b32 %r1528, %r1528;
}

	// end inline asm
	and.b32  	%r1548, %r1528, %r1547;
	mov.b32 	%r1533, 16;
	// begin inline asm
	{
    .reg .pred p;
    and.b32 %r1531, %r1541, %r1533;    setp.ne.u32 p, %r1531, 0;
    vote.ballot.sync.b32 %r1531, p, 0xffffffff;
    @!p not.b32 %r1531, %r1531;
}

	// end inline asm
	and.b32  	%r1549, %r1531, %r1548;
	mov.b32 	%r1536, 32;
	// begin inline asm
	{
    .reg .pred p;
    and.b32 %r1534, %r1541, %r1536;    setp.ne.u32 p, %r1534, 0;
    vote.ballot.sync.b32 %r1534, p, 0xffffffff;
    @!p not.b32 %r1534, %r1534;
}

	// end inline asm
	and.b32  	%r1550, %r1534, %r1549;
	mov.b32 	%r1539, 64;
	// begin inline asm
	{
    .reg .pred p;
    and.b32 %r1537, %r1541, %r1539;    setp.ne.u32 p, %r1537, 0;
    vote.ballot.sync.b32 %r1537, p, 0xffffffff;
    @!p not.b32 %r1537, %r1537;
}

	// end inline asm
	and.b32  	%r1551, %r1537, %r1550;
	mov.b32 	%r1542, 128;
	// begin inline asm
	{
    .reg .pred p;
    and.b32 %r1540, %r1541, %r1542;    setp.ne.u32 p, %r1540, 0;
    vote.ballot.sync.b32 %r1540, p, 0xffffffff;
    @!p not.b32 %r1540, %r1540;
}

	// end inline asm
	and.b32  	%r1552, %r1540, %r1551;
	clz.b32 	%r1553, %r1552;
	sub.s32 	%r319, 31, %r1553;
	and.b32  	%r1554, %r878, %r1552;
	popc.b32 	%r320, %r1554;
	setp.ne.s32 	%p137, %r443, %r319;
	mov.b32 	%r2245, 0;
	@%p137 bra 	$L__BB25_213;
	shl.b32 	%r1559, %r1541, 2;
	add.s32 	%r1560, %r219, %r1559;
	atom.shared.add.u32 	%r2245, [%r1560], %r320;
$L__BB25_213:
	setp.gt.u32 	%p138, %r1, 255;
	shfl.sync.idx.b32	%r1561|%p139, %r2245, %r319, 31, -1;
	add.s32 	%r1562, %r320, %r1561;
	bar.sync 	0;
	shl.b32 	%r1563, %r227, 2;
	add.s32 	%r323, %r783, %r1563;
	st.shared.u32 	[%r323+-4], %r2228;
	shl.b32 	%r1565, %r233, 2;
	add.s32 	%r324, %r783, %r1565;
	st.shared.u32 	[%r324+-4], %r2227;
	shl.b32 	%r1566, %r239, 2;
	add.s32 	%r325, %r783, %r1566;
	st.shared.u32 	[%r325+-4], %r2226;
	shl.b32 	%r1567, %r245, 2;
	add.s32 	%r326, %r783, %r1567;
	st.shared.u32 	[%r326+-4], %r2225;
	shl.b32 	%r1568, %r251, 2;
	add.s32 	%r327, %r783, %r1568;
	st.shared.u32 	[%r327+-4], %r2224;
	shl.b32 	%r1569, %r257, 2;
	add.s32 	%r328, %r783, %r1569;
	st.shared.u32 	[%r328+-4], %r2223;
	shl.b32 	%r1570, %r263, 2;
	add.s32 	%r329, %r783, %r1570;
	st.shared.u32 	[%r329+-4], %r2222;
	shl.b32 	%r1571, %r269, 2;
	add.s32 	%r330, %r783, %r1571;
	st.shared.u32 	[%r330+-4], %r2221;
	shl.b32 	%r1572, %r275, 2;
	add.s32 	%r331, %r783, %r1572;
	st.shared.u32 	[%r331+-4], %r2220;
	shl.b32 	%r1573, %r281, 2;
	add.s32 	%r332, %r783, %r1573;
	st.shared.u32 	[%r332+-4], %r2219;
	shl.b32 	%r1574, %r287, 2;
	add.s32 	%r333, %r783, %r1574;
	st.shared.u32 	[%r333+-4], %r2218;
	shl.b32 	%r1575, %r293, 2;
	add.s32 	%r334, %r783, %r1575;
	st.shared.u32 	[%r334+-4], %r2217;
	shl.b32 	%r1576, %r299, 2;
	add.s32 	%r335, %r783, %r1576;
	st.shared.u32 	[%r335+-4], %r2216;
	shl.b32 	%r1577, %r305, 2;
	add.s32 	%r336, %r783, %r1577;
	st.shared.u32 	[%r336+-4], %r2215;
	shl.b32 	%r1578, %r311, 2;
	add.s32 	%r337, %r783, %r1578;
	st.shared.u32 	[%r337+-4], %r2214;
	shl.b32 	%r1579, %r317, 2;
	add.s32 	%r338, %r783, %r1579;
	st.shared.u32 	[%r338+-4], %r2213;
	shl.b32 	%r1580, %r1562, 2;
	add.s32 	%r339, %r783, %r1580;
	st.shared.u32 	[%r339+-4], %r2212;
	shl.b32 	%r1581, %r1, 3;
	add.s32 	%r1582, %r783, %r1581;
	add.s32 	%r340, %r1582, 26112;
	@%p138 bra 	$L__BB25_221;
	ld.param.u64 	%rd437, [_ZN3cub18CUB_300001_SM_10006detail10radix_sort29DeviceRadixSortOnesweepKernelINS1_5radix10policy_hubIiiyE10Policy1000ELNS0_9SortOrderE0EiiyiiNS1_21identity_decomposer_tEEEvPT5_SB_PT3_PKSC_PT1_PKSG_PT2_PKSK_T4_iiT6__param_3];
	cvta.to.global.u64 	%rd93, %rd437;
	shl.b64 	%rd94, %rd9, 3;
	add.s64 	%rd95, %rd93, %rd94;
	ld.global.u64 	%rd96, [%rd95];
	cvt.s64.s32 	%rd97, %r218;
	sub.s64 	%rd456, %rd96, %rd97;
	st.shared.u64 	[%r340], %rd456;
	setp.lt.s32 	%p140, %r3, 1;
	mov.u32 	%r2249, %r2174;
	@%p140 bra 	$L__BB25_220;
	mov.b32 	%r2247, -1;
	mov.u32 	%r2246, %r3;
	mov.u32 	%r2249, %r2174;
$L__BB25_216:
	ld.param.u64 	%rd430, [_ZN3cub18CUB_300001_SM_10006detail10radix_sort29DeviceRadixSortOnesweepKernelINS1_5radix10policy_hubIiiyE10Policy1000ELNS0_9SortOrderE0EiiyiiNS1_21identity_decomposer_tEEEvPT5_SB_PT3_PKSC_PT1_PKSG_PT2_PKSK_T4_iiT6__param_0];
	add.s32 	%r344, %r2246, -1;
	shl.b32 	%r1584, %r344, 8;
	add.s32 	%r1585, %r1584, %r1;
	cvta.to.global.u64 	%rd98, %rd430;
	mul.wide.s32 	%rd99, %r1585, 4;
	add.s64 	%rd19, %rd98, %rd99;
$L__BB25_217:
	membar.cta;
	ld.volatile.global.u32 	%r345, [%rd19];
	setp.eq.s32 	%p141, %r345, 0;
	@%p141 bra 	$L__BB25_217;
	and.b32  	%r1586, %r345, 1073741823;
	add.s32 	%r2249, %r1586, %r2249;
	setp.gt.s32 	%p142, %r345, -1;
	vote.sync.ballot.b32 	%r2247, %p142, %r2247;
	setp.gt.u32 	%p144, %r2246, 1;
	and.pred  	%p145, %p142, %p144;
	mov.u32 	%r2246, %r344;
	@%p145 bra 	$L__BB25_216;
	ld.shared.u64 	%rd456, [%r340];
$L__BB25_220:
	ld.param.u64 	%rd431, [_ZN3cub18CUB_300001_SM_10006detail10radix_sort29DeviceRadixSortOnesweepKernelINS1_5radix10policy_hubIiiyE10Policy1000ELNS0_9SortOrderE0EiiyiiNS1_21identity_decomposer_tEEEvPT5_SB_PT3_PKSC_PT1_PKSG_PT2_PKSK_T4_iiT6__param_0];
	or.b32  	%r1587, %r2249, -2147483648;
	cvta.to.global.u64 	%rd100, %rd431;
	shl.b32 	%r1588, %r3, 8;
	add.s32 	%r1589, %r1588, %r1;
	mul.wide.s32 	%rd101, %r1589, 4;
	add.s64 	%rd102, %rd100, %rd101;
	st.volatile.global.u32 	[%rd102], %r1587;
	sub.s32 	%r1590, %r2249, %r2174;
	cvt.s64.s32 	%rd103, %r1590;
	add.s64 	%rd104, %rd456, %rd103;
	st.shared.u64 	[%r340], %rd104;
$L__BB25_221:
	ld.param.u32 	%r2087, [_ZN3cub18CUB_300001_SM_10006detail10radix_sort29DeviceRadixSortOnesweepKernelINS1_5radix10policy_hubIiiyE10Policy1000ELNS0_9SortOrderE0EiiyiiNS1_21identity_decomposer_tEEEvPT5_SB_PT3_PKSC_PT1_PKSG_PT2_PKSK_T4_iiT6__param_8];
	ld.param.u64 	%rd434, [_ZN3cub18CUB_300001_SM_10006detail10radix_sort29DeviceRadixSortOnesweepKernelINS1_5radix10policy_hubIiiyE10Policy1000ELNS0_9SortOrderE0EiiyiiNS1_21identity_decomposer_tEEEvPT5_SB_PT3_PKSC_PT1_PKSG_PT2_PKSK_T4_iiT6__param_2];
	setp.gt.u32 	%p146, %r1, 255;
	mad.lo.s32 	%r349, %r3, 6528, 6528;
	setp.lt.s32 	%p147, %r349, %r2087;
	setp.eq.s64 	%p148, %rd434, 0;
	or.pred  	%p149, %p148, %p147;
	or.pred  	%p150, %p146, %p149;
	@%p150 bra 	$L__BB25_223;
	ld.param.u64 	%rd435, [_ZN3cub18CUB_300001_SM_10006detail10radix_sort29DeviceRadixSortOnesweepKernelINS1_5radix10policy_hubIiiyE10Policy1000ELNS0_9SortOrderE0EiiyiiNS1_21identity_decomposer_tEEEvPT5_SB_PT3_PKSC_PT1_PKSG_PT2_PKSK_T4_iiT6__param_2];
	ld.shared.u64 	%rd105, [%r340];
	cvt.s64.s32 	%rd106, %r2174;
	cvt.s64.s32 	%rd107, %r218;
	add.s64 	%rd108, %rd107, %rd106;
	add.s64 	%rd109, %rd108, %rd105;
	cvta.to.global.u64 	%rd110, %rd435;
	shl.b64 	%rd111, %rd9, 3;
	add.s64 	%rd112, %rd110, %rd111;
	st.global.u64 	[%rd112], %rd109;
$L__BB25_223:
	ld.param.u32 	%r2088, [_ZN3cub18CUB_300001_SM_10006detail10radix_sort29DeviceRadixSortOnesweepKernelINS1_5radix10policy_hubIiiyE10Policy1000ELNS0_9SortOrderE0EiiyiiNS1_21identity_decomposer_tEEEvPT5_SB_PT3_PKSC_PT1_PKSG_PT2_PKSK_T4_iiT6__param_8];
	ld.param.u64 	%rd438, [_ZN3cub18CUB_300001_SM_10006detail10radix_sort29DeviceRadixSortOnesweepKernelINS1_5radix10policy_hubIiiyE10Policy1000ELNS0_9SortOrderE0EiiyiiNS1_21identity_decomposer_tEEEvPT5_SB_PT3_PKSC_PT1_PKSG_PT2_PKSK_T4_iiT6__param_4];
	cvta.to.global.u64 	%rd22, %rd438;
	shl.b32 	%r1591, %r1, 2;
	add.s32 	%r350, %r783, %r1591;
	setp.gt.s32 	%p151, %r349, %r2088;
	bar.sync 	0;
	@%p151 bra 	$L__BB25_225;
	ld.param.u32 	%r2112, [_ZN3cub18CUB_300001_SM_10006detail10radix_sort29DeviceRadixSortOnesweepKernelINS1_5radix10policy_hubIiiyE10Policy1000ELNS0_9SortOrderE0EiiyiiNS1_21identity_decomposer_tEEEvPT5_SB_PT3_PKSC_PT1_PKSG_PT2_PKSK_T4_iiT6__param_9];
	ld.shared.u32 	%r1593, [%r350];
	shr.u32 	%r1594, %r1593, %r2112;
	and.b32  	%r1595, %r1594, %r221;
	shl.b32 	%r1596, %r1595, 3;
	add.s32 	%r1598, %r783, 26112;
	add.s32 	%r1599, %r1598, %r1596;
	ld.shared.u64 	%rd113, [%r1599];
	add.s64 	%rd114, %rd113, %rd9;
	xor.b32  	%r1600, %r1593, -2147483648;
	shl.b64 	%rd115, %rd114, 2;
	add.s64 	%rd116, %rd22, %rd115;
	st.global.u32 	[%rd116], %r1600;
	bar.warp.sync 	-1;
	ld.shared.u32 	%r1601, [%r350+1536];
	shr.u32 	%r1602, %r1601, %r2112;
	and.b32  	%r1603, %r1602, %r221;
	shl.b32 	%r1604, %r1603, 3;
	add.s32 	%r1605, %r1598, %r1604;
	ld.shared.u64 	%rd117, [%r1605];
	add.s64 	%rd118, %rd117, %rd9;
	xor.b32  	%r1606, %r1601, -2147483648;
	shl.b64 	%rd119, %rd118, 2;
	add.s64 	%rd120, %rd22, %rd119;
	st.global.u32 	[%rd120+1536], %r1606;
	bar.warp.sync 	-1;
	ld.shared.u32 	%r1607, [%r350+3072];
	shr.u32 	%r1608, %r1607, %r2112;
	and.b32  	%r1609, %r1608, %r221;
	shl.b32 	%r1610, %r1609, 3;
	add.s32 	%r1611, %r1598, %r1610;
	ld.shared.u64 	%rd121, [%r1611];
	add.s64 	%rd122, %rd121, %rd9;
	xor.b32  	%r1612, %r1607, -2147483648;
	shl.b64 	%rd123, %rd122, 2;
	add.s64 	%rd124, %rd22, %rd123;
	st.global.u32 	[%rd124+3072], %r1612;
	bar.warp.sync 	-1;
	ld.shared.u32 	%r1613, [%r350+4608];
	shr.u32 	%r1614, %r1613, %r2112;
	and.b32  	%r1615, %r1614, %r221;
	shl.b32 	%r1616, %r1615, 3;
	add.s32 	%r1617, %r1598, %r1616;
	ld.shared.u64 	%rd125, [%r1617];
	add.s64 	%rd126, %rd125, %rd9;
	xor.b32  	%r1618, %r1613, -2147483648;
	shl.b64 	%rd127, %rd126, 2;
	add.s64 	%rd128, %rd22, %rd127;
	st.global.u32 	[%rd128+4608], %r1618;
	bar.warp.sync 	-1;
	ld.shared.u32 	%r1619, [%r350+6144];
	shr.u32 	%r1620, %r1619, %r2112;
	and.b32  	%r1621, %r1620, %r221;
	shl.b32 	%r1622, %r1621, 3;
	add.s32 	%r1623, %r1598, %r1622;
	ld.shared.u64 	%rd129, [%r1623];
	add.s64 	%rd130, %rd129, %rd9;
	xor.b32  	%r1624, %r1619, -2147483648;
	shl.b64 	%rd131, %rd130, 2;
	add.s64 	%rd132, %rd22, %rd131;
	st.global.u32 	[%rd132+6144], %r1624;
	bar.warp.sync 	-1;
	ld.shared.u32 	%r1625, [%r350+7680];
	shr.u32 	%r1626, %r1625, %r2112;
	and.b32  	%r1627, %r1626, %r221;
	shl.b32 	%r1628, %r1627, 3;
	add.s32 	%r1629, %r1598, %r1628;
	ld.shared.u64 	%rd133, [%r1629];
	add.s64 	%rd134, %rd133, %rd9;
	xor.b32  	%r1630, %r1625, -2147483648;
	shl.b64 	%rd135, %rd134, 2;
	add.s64 	%rd136, %rd22, %rd135;
	st.global.u32 	[%rd136+7680], %r1630;
	bar.warp.sync 	-1;
	ld.shared.u32 	%r1631, [%r350+9216];
	shr.u32 	%r1632, %r1631, %r2112;
	and.b32  	%r1633, %r1632, %r221;
	shl.b32 	%r1634, %r1633, 3;
	add.s32 	%r1635, %r1598, %r1634;
	ld.shared.u64 	%rd137, [%r1635];
	add.s64 	%rd138, %rd137, %rd9;
	xor.b32  	%r1636, %r1631, -2147483648;
	shl.b64 	%rd139, %rd138, 2;
	add.s64 	%rd140, %rd22, %rd139;
	st.global.u32 	[%rd140+9216], %r1636;
	bar.warp.sync 	-1;
	ld.shared.u32 	%r1637, [%r350+10752];
	shr.u32 	%r1638, %r1637, %r2112;
	and.b32  	%r1639, %r1638, %r221;
	shl.b32 	%r1640, %r1639, 3;
	add.s32 	%r1641, %r1598, %r1640;
	ld.shared.u64 	%rd141, [%r1641];
	add.s64 	%rd142, %rd141, %rd9;
	xor.b32  	%r1642, %r1637, -2147483648;
	shl.b64 	%rd143, %rd142, 2;
	add.s64 	%rd144, %rd22, %rd143;
	st.global.u32 	[%rd144+10752], %r1642;
	bar.warp.sync 	-1;
	ld.shared.u32 	%r1643, [%r350+12288];
	shr.u32 	%r1644, %r1643, %r2112;
	and.b32  	%r1645, %r1644, %r221;
	shl.b32 	%r1646, %r1645, 3;
	add.s32 	%r1647, %r1598, %r1646;
	ld.shared.u64 	%rd145, [%r1647];
	add.s64 	%rd146, %rd145, %rd9;
	xor.b32  	%r1648, %r1643, -2147483648;
	shl.b64 	%rd147, %rd146, 2;
	add.s64 	%rd148, %rd22, %rd147;
	st.global.u32 	[%rd148+12288], %r1648;
	bar.warp.sync 	-1;
	ld.shared.u32 	%r1649, [%r350+13824];
	shr.u32 	%r1650, %r1649, %r2112;
	and.b32  	%r1651, %r1650, %r221;
	shl.b32 	%r1652, %r1651, 3;
	add.s32 	%r1653, %r1598, %r1652;
	ld.shared.u64 	%rd149, [%r1653];
	add.s64 	%rd150, %rd149, %rd9;
	xor.b32  	%r1654, %r1649, -2147483648;
	shl.b64 	%rd151, %rd150, 2;
	add.s64 	%rd152, %rd22, %rd151;
	st.global.u32 	[%rd152+13824], %r1654;
	bar.warp.sync 	-1;
	ld.shared.u32 	%r1655, [%r350+15360];
	shr.u32 	%r1656, %r1655, %r2112;
	and.b32  	%r1657, %r1656, %r221;
	shl.b32 	%r1658, %r1657, 3;
	add.s32 	%r1659, %r1598, %r1658;
	ld.shared.u64 	%rd153, [%r1659];
	add.s64 	%rd154, %rd153, %rd9;
	xor.b32  	%r1660, %r1655, -2147483648;
	shl.b64 	%rd155, %rd154, 2;
	add.s64 	%rd156, %rd22, %rd155;
	st.global.u32 	[%rd156+15360], %r1660;
	bar.warp.sync 	-1;
	ld.shared.u32 	%r1661, [%r350+16896];
	shr.u32 	%r1662, %r1661, %r2112;
	and.b32  	%r1663, %r1662, %r221;
	shl.b32 	%r1664, %r1663, 3;
	add.s32 	%r1665, %r1598, %r1664;
	ld.shared.u64 	%rd157, [%r1665];
	add.s64 	%rd158, %rd157, %rd9;
	xor.b32  	%r1666, %r1661, -2147483648;
	shl.b64 	%rd159, %rd158, 2;
	add.s64 	%rd160, %rd22, %rd159;
	st.global.u32 	[%rd160+16896], %r1666;
	bar.warp.sync 	-1;
	ld.shared.u32 	%r1667, [%r350+18432];
	shr.u32 	%r1668, %r1667, %r2112;
	and.b32  	%r1669, %r1668, %r221;
	shl.b32 	%r1670, %r1669, 3;
	add.s32 	%r1671, %r1598, %r1670;
	ld.shared.u64 	%rd161, [%r1671];
	add.s64 	%rd162, %rd161, %rd9;
	xor.b32  	%r1672, %r1667, -2147483648;
	shl.b64 	%rd163, %rd162, 2;
	add.s64 	%rd164, %rd22, %rd163;
	st.global.u32 	[%rd164+18432], %r1672;
	bar.warp.sync 	-1;
	ld.shared.u32 	%r1673, [%r350+19968];
	shr.u32 	%r1674, %r1673, %r2112;
	and.b32  	%r1675, %r1674, %r221;
	shl.b32 	%r1676, %r1675, 3;
	add.s32 	%r1677, %r1598, %r1676;
	ld.shared.u64 	%rd165, [%r1677];
	add.s64 	%rd166, %rd165, %rd9;
	xor.b32  	%r1678, %r1673, -2147483648;
	shl.b64 	%rd167, %rd166, 2;
	add.s64 	%rd168, %rd22, %rd167;
	st.global.u32 	[%rd168+19968], %r1678;
	bar.warp.sync 	-1;
	ld.shared.u32 	%r1679, [%r350+21504];
	shr.u32 	%r1680, %r1679, %r2112;
	and.b32  	%r1681, %r1680, %r221;
	shl.b32 	%r1682, %r1681, 3;
	add.s32 	%r1683, %r1598, %r1682;
	ld.shared.u64 	%rd169, [%r1683];
	add.s64 	%rd170, %rd169, %rd9;
	xor.b32  	%r1684, %r1679, -2147483648;
	shl.b64 	%rd171, %rd170, 2;
	add.s64 	%rd172, %rd22, %rd171;
	st.global.u32 	[%rd172+21504], %r1684;
	bar.warp.sync 	-1;
	ld.shared.u32 	%r1685, [%r350+23040];
	shr.u32 	%r1686, %r1685, %r2112;
	and.b32  	%r1687, %r1686, %r221;
	shl.b32 	%r1688, %r1687, 3;
	add.s32 	%r1689, %r1598, %r1688;
	ld.shared.u64 	%rd173, [%r1689];
	add.s64 	%rd174, %rd173, %rd9;
	xor.b32  	%r1690, %r1685, -2147483648;
	shl.b64 	%rd175, %rd174, 2;
	add.s64 	%rd176, %rd22, %rd175;
	st.global.u32 	[%rd176+23040], %r1690;
	bar.warp.sync 	-1;
	ld.shared.u32 	%r1691, [%r350+24576];
	shr.u32 	%r1692, %r1691, %r2112;
	and.b32  	%r1693, %r1692, %r221;
	shl.b32 	%r1694, %r1693, 3;
	add.s32 	%r1695, %r1598, %r1694;
	ld.shared.u64 	%rd177, [%r1695];
	add.s64 	%rd178, %rd177, %rd9;
	xor.b32  	%r1696, %r1691, -2147483648;
	shl.b64 	%rd179, %rd178, 2;
	add.s64 	%rd180, %rd22, %rd179;
	st.global.u32 	[%rd180+24576], %r1696;
	bar.warp.sync 	-1;
	bra.uni 	$L__BB25_260;
$L__BB25_225:
	ld.param.u32 	%r2089, [_ZN3cub18CUB_300001_SM_10006detail10radix_sort29DeviceRadixSortOnesweepKernelINS1_5radix10policy_hubIiiyE10Policy1000ELNS0_9SortOrderE0EiiyiiNS1_21identity_decomposer_tEEEvPT5_SB_PT3_PKSC_PT1_PKSG_PT2_PKSK_T4_iiT6__param_8];
	mad.lo.s32 	%r351, %r3, -6528, %r2089;
	setp.ge.s32 	%p152, %r1, %r351;
	@%p152 bra 	$L__BB25_227;
	ld.param.u32 	%r2113, [_ZN3cub18CUB_300001_SM_10006detail10radix_sort29DeviceRadixSortOnesweepKernelINS1_5radix10policy_hubIiiyE10Policy1000ELNS0_9SortOrderE0EiiyiiNS1_21identity_decomposer_tEEEvPT5_SB_PT3_PKSC_PT1_PKSG_PT2_PKSK_T4_iiT6__param_9];
	ld.shared.u32 	%r1697, [%r350];
	shr.u32 	%r1698, %r1697, %r2113;
	and.b32  	%r1699, %r1698, %r221;
	shl.b32 	%r1700, %r1699, 3;
	add.s32 	%r1702, %r783, %r1700;
	ld.shared.u64 	%rd181, [%r1702+26112];
	xor.b32  	%r1703, %r1697, -2147483648;
	add.s64 	%rd182, %rd181, %rd9;
	shl.b64 	%rd183, %rd182, 2;
	add.s64 	%rd184, %rd22, %rd183;
	st.global.u32 	[%rd184], %r1703;
$L__BB25_227:
	bar.warp.sync 	-1;
	add.s32 	%r1704, %r1, 384;
	setp.ge.s32 	%p153, %r1704, %r351;
	@%p153 bra 	$L__BB25_229;
	ld.param.u32 	%r2114, [_ZN3cub18CUB_300001_SM_10006detail10radix_sort29DeviceRadixSortOnesweepKernelINS1_5radix10policy_hubIiiyE10Policy1000ELNS0_9SortOrderE0EiiyiiNS1_21identity_decomposer_tEEEvPT5_SB_PT3_PKSC_PT1_PKSG_PT2_PKSK_T4_iiT6__param_9];
	ld.shared.u32 	%r1705, [%r350+1536];
	shr.u32 	%r1706, %r1705, %r2114;
	and.b32  	%r1707, %r1706, %r221;
	shl.b32 	%r1708, %r1707, 3;
	add.s32 	%r1710, %r783, %r1708;
	ld.shared.u64 	%rd185, [%r1710+26112];
	xor.b32  	%r1711, %r1705, -2147483648;
	add.s64 	%rd186, %rd185, %rd9;
	shl.b64 	%rd187, %rd186, 2;
	add.s64 	%rd188, %rd22, %rd187;
	st.global.u32 	[%rd188+1536], %r1711;
$L__BB25_229:
	bar.warp.sync 	-1;
	add.s32 	%r1712, %r1, 768;
	setp.ge.s32 	%p154, %r1712, %r351;
	@%p154 bra 	$L__BB25_231;
	ld.param.u32 	%r2115, [_ZN3cub18CUB_300001_SM_10006detail10radix_sort29DeviceRadixSortOnesweepKernelINS1_5radix10policy_hubIiiyE10Policy1000ELNS0_9SortOrderE0EiiyiiNS1_21identity_decomposer_tEEEvPT5_SB_PT3_PKSC_PT1_PKSG_PT2_PKSK_T4_iiT6__param_9];
	ld.shared.u32 	%r1713, [%r350+3072];
	shr.u32 	%r1714, %r1713, %r2115;
	and.b32  	%r1715, %r1714, %r221;
	shl.b32 	%r1716, %r1715, 3;
	add.s32 	%r1718, %r783, %r1716;
	ld.shared.u64 	%rd189, [%r1718+26112];
	xor.b32  	%r1719, %r1713, -2147483648;
	add.s64 	%rd190, %rd189, %rd9;
	shl.b64 	%rd191, %rd190, 2;
	add.s64 	%rd192, %rd22, %rd191;
	st.global.u32 	[%rd192+3072], %r1719;
$L__BB25_231:
	bar.warp.sync 	-1;
	add.s32 	%r1720, %r1, 1152;
	setp.ge.s32 	%p155, %r1720, %r351;
	@%p155 bra 	$L__BB25_233;
	ld.param.u32 	%r2116, [_ZN3cub18CUB_300001_SM_10006detail10radix_sort29DeviceRadixSortOnesweepKernelINS1_5radix10policy_hubIiiyE10Policy1000ELNS0_9SortOrderE0EiiyiiNS1_21identity_decomposer_tEEEvPT5_SB_PT3_PKSC_PT1_PKSG_PT2_PKSK_T4_iiT6__param_9];
	ld.shared.u32 	%r1721, [%r350+4608];
	shr.u32 	%r1722, %r1721, %r2116;
	and.b32  	%r1723, %r1722, %r221;
	shl.b32 	%r1724, %r1723, 3;
	add.s32 	%r1726, %r783, %r1724;
	ld.shared.u64 	%rd193, [%r1726+26112];
	xor.b32  	%r1727, %r1721, -2147483648;
	add.s64 	%rd194, %rd193, %rd9;
	shl.b64 	%rd195, %rd194, 2;
	add.s64 	%rd196, %rd22, %rd195;
	st.global.u32 	[%rd196+4608], %r1727;
$L__BB25_233:
	bar.warp.sync 	-1;
	add.s32 	%r1728, %r1, 1536;
	setp.ge.s32 	%p156, %r1728, %r351;
	@%p156 bra 	$L__BB25_235;
	ld.param.u32 	%r2117, [_ZN3cub18CUB_300001_SM_10006detail10radix_sort29DeviceRadixSortOnesweepKernelINS1_5radix10policy_hubIiiyE10Policy1000ELNS0_9SortOrderE0EiiyiiNS1_21identity_decomposer_tEEEvPT5_SB_PT3_PKSC_PT1_PKSG_PT2_PKSK_T4_iiT6__param_9];
	ld.shared.u32 	%r1729, [%r350+6144];
	shr.u32 	%r1730, %r1729, %r2117;
	and.b32  	%r1731, %r1730, %r221;
	shl.b32 	%r1732, %r1731, 3;
	add.s32 	%r1734, %r783, %r1732;
	ld.shared.u64 	%rd197, [%r1734+26112];
	xor.b32  	%r1735, %r1729, -2147483648;
	add.s64 	%rd198, %rd197, %rd9;
	shl.b64 	%rd199, %rd198, 2;
	add.s64 	%rd200, %rd22, %rd199;
	st.global.u32 	[%rd200+6144], %r1735;
$L__BB25_235:
	bar.warp.sync 	-1;
	add.s32 	%r1736, %r1, 1920;
	setp.ge.s32 	%p157, %r1736, %r351;
	@%p157 bra 	$L__BB25_237;
	ld.param.u32 	%r2118, [_ZN3cub18CUB_300001_SM_10006detail10radix_sort29DeviceRadixSortOnesweepKernelINS1_5radix10policy_hubIiiyE10Policy1000ELNS0_9SortOrderE0EiiyiiNS1_21identity_decomposer_tEEEvPT5_SB_PT3_PKSC_PT1_PKSG_PT2_PKSK_T4_iiT6__param_9];
	ld.shared.u32 	%r1737, [%r350+7680];
	shr.u32 	%r1738, %r1737, %r2118;
	and.b32  	%r1739, %r1738, %r221;
	shl.b32 	%r1740, %r1739, 3;
	add.s32 	%r1742, %r783, %r1740;
	ld.shared.u64 	%rd201, [%r1742+26112];
	xor.b32  	%r1743, %r1737, -2147483648;
	add.s64 	%rd202, %rd201, %rd9;
	shl.b64 	%rd203, %rd202, 2;
	add.s64 	%rd204, %rd22, %rd203;
	st.global.u32 	[%rd204+7680], %r1743;
$L__BB25_237:
	bar.warp.sync 	-1;
	add.s32 	%r1744, %r1, 2304;
	setp.ge.s32 	%p158, %r1744, %r351;
	@%p158 bra 	$L__BB25_239;
	ld.param.u32 	%r2119, [_ZN3cub18CUB_300001_SM_10006detail10radix_sort29DeviceRadixSortOnesweepKernelINS1_5radix10policy_hubIiiyE10Policy1000ELNS0_9SortOrderE0EiiyiiNS1_21identity_decomposer_tEEEvPT5_SB_PT3_PKSC_PT1_PKSG_PT2_PKSK_T4_iiT6__param_9];
	ld.shared.u32 	%r1745, [%r350+9216];
	shr.u32 	%r1746, %r1745, %r2119;
	and.b32  	%r1747, %r1746, %r221;
	shl.b32 	%r1748, %r1747, 3;
	add.s32 	%r1750, %r783, %r1748;
	ld.shared.u64 	%rd205, [%r1750+26112];
	xor.b32  	%r1751, %r1745, -2147483648;
	add.s64 	%rd206, %rd205, %rd9;
	shl.b64 	%rd207, %rd206, 2;
	add.s64 	%rd208, %rd22, %rd207;
	st.global.u32 	[%rd208+9216], %r1751;
$L__BB25_239:
	bar.warp.sync 	-1;
	add.s32 	%r1752, %r1, 2688;
	setp.ge.s32 	%p159, %r1752, %r351;
	@%p159 bra 	$L__BB25_241;
	ld.param.u32 	%r2120, [_ZN3cub18CUB_300001_SM_10006detail10radix_sort29DeviceRadixSortOnesweepKernelINS1_5radix10policy_hubIiiyE10Policy1000ELNS0_9SortOrderE0EiiyiiNS1_21identity_decomposer_tEEEvPT5_SB_PT3_PKSC_PT1_PKSG_PT2_PKSK_T4_iiT6__param_9];
	ld.shared.u32 	%r1753, [%r350+10752];
	shr.u32 	%r1754, %r1753, %r2120;
	and.b32  	%r1755, %r1754, %r221;
	shl.b32 	%r1756, %r1755, 3;
	add.s32 	%r1758, %r783, %r1756;
	ld.shared.u64 	%rd209, [%r1758+26112];
	xor.b32  	%r1759, %r1753, -2147483648;
	add.s64 	%rd210, %rd209, %rd9;
	shl.b64 	%rd211, %rd210, 2;
	add.s64 	%rd212, %rd22, %rd211;
	st.global.u32 	[%rd212+10752], %r1759;
$L__BB25_241:
	bar.warp.sync 	-1;
	or.b32  	%r1760, %r1, 3072;
	setp.ge.s32 	%p160, %r1760, %r351;
	@%p160 bra 	$L__BB25_243;
	ld.param.u32 	%r2121, [_ZN3cub18CUB_300001_SM_10006detail10radix_sort29DeviceRadixSortOnesweepKernelINS1_5radix10policy_hubIiiyE10Policy1000ELNS0_9SortOrderE0EiiyiiNS1_21identity_decomposer_tEEEvPT5_SB_PT3_PKSC_PT1_PKSG_PT2_PKSK_T4_iiT6__param_9];
	ld.shared.u32 	%r1761, [%r350+12288];
	shr.u32 	%r1762, %r1761, %r2121;
	and.b32  	%r1763, %r1762, %r221;
	shl.b32 	%r1764, %r1763, 3;
	add.s32 	%r1766, %r783, %r1764;
	ld.shared.u64 	%rd213, [%r1766+26112];
	xor.b32  	%r1767, %r1761, -2147483648;
	add.s64 	%rd214, %rd213, %rd9;
	shl.b64 	%rd215, %rd214, 2;
	add.s64 	%rd216, %rd22, %rd215;
	st.global.u32 	[%rd216+12288], %r1767;
$L__BB25_243:
	bar.warp.sync 	-1;
	add.s32 	%r1768, %r1, 3456;
	setp.ge.s32 	%p161, %r1768, %r351;
	@%p161 bra 	$L__BB25_245;
	ld.param.u32 	%r2122, [_ZN3cub18CUB_300001_SM_10006detail10radix_sort29DeviceRadixSortOnesweepKernelINS1_5radix10policy_hubIiiyE10Policy1000ELNS0_9SortOrderE0EiiyiiNS1_21identity_decomposer_tEEEvPT5_SB_PT3_PKSC_PT1_PKSG_PT2_PKSK_T4_iiT6__param_9];
	ld.shared.u32 	%r1769, [%r350+13824];
	shr.u32 	%r1770, %r1769, %r2122;
	and.b32  	%r1771, %r1770, %r221;
	shl.b32 	%r1772, %r1771, 3;
	add.s32 	%r1774, %r783, %r1772;
	ld.shared.u64 	%rd217, [%r1774+26112];
	xor.b32  	%r1775, %r1769, -2147483648;
	add.s64 	%rd218, %rd217, %rd9;
	shl.b64 	%rd219, %rd218, 2;
	add.s64 	%rd220, %rd22, %rd219;
	st.global.u32 	[%rd220+13824], %r1775;
$L__BB25_245:
	bar.warp.sync 	-1;
	add.s32 	%r1776, %r1, 3840;
	setp.ge.s32 	%p162, %r1776, %r351;
	@%p162 bra 	$L__BB25_247;
	ld.param.u32 	%r2123, [_ZN3cub18CUB_300001_SM_10006detail10radix_sort29DeviceRadixSortOnesweepKernelINS1_5radix10policy_hubIiiyE10Policy1000ELNS0_9SortOrderE0EiiyiiNS1_21identity_decomposer_tEEEvPT5_SB_PT3_PKSC_PT1_PKSG_PT2_PKSK_T4_iiT6__param_9];
	ld.shared.u32 	%r1777, [%r350+15360];
	shr.u32 	%r1778, %r1777, %r2123;
	and.b32  	%r1779, %r1778, %r221;
	shl.b32 	%r1780, %r1779, 3;
	add.s32 	%r1782, %r783, %r1780;
	ld.shared.u64 	%rd221, [%r1782+26112];
	xor.b32  	%r1783, %r1777, -2147483648;
	add.s64 	%rd222, %rd221, %rd9;
	shl.b64 	%rd223, %rd222, 2;
	add.s64 	%rd224, %rd22, %rd223;
	st.global.u32 	[%rd224+15360], %r1783;
$L__BB25_247:
	bar.warp.sync 	-1;
	add.s32 	%r1784, %r1, 4224;
	setp.ge.s32 	%p163, %r1784, %r351;
	@%p163 bra 	$L__BB25_249;
	ld.param.u32 	%r2124, [_ZN3cub18CUB_300001_SM_10006detail10radix_sort29DeviceRadixSortOnesweepKernelINS1_5radix10policy_hubIiiyE10Policy1000ELNS0_9SortOrderE0EiiyiiNS1_21identity_decomposer_tEEEvPT5_SB_PT3_PKSC_PT1_PKSG_PT2_PKSK_T4_iiT6__param_9];
	ld.shared.u32 	%r1785, [%r350+16896];
	shr.u32 	%r1786, %r1785, %r2124;
	and.b32  	%r1787, %r1786, %r221;
	shl.b32 	%r1788, %r1787, 3;
	add.s32 	%r1790, %r783, %r1788;
	ld.shared.u64 	%rd225, [%r1790+26112];
	xor.b32  	%r1791, %r1785, -2147483648;
	add.s64 	%rd226, %rd225, %rd9;
	shl.b64 	%rd227, %rd226, 2;
	add.s64 	%rd228, %rd22, %rd227;
	st.global.u32 	[%rd228+16896], %r1791;
$L__BB25_249:
	bar.warp.sync 	-1;
	add.s32 	%r1792, %r1, 4608;
	setp.ge.s32 	%p164, %r1792, %r351;
	@%p164 bra 	$L__BB25_251;
	ld.param.u32 	%r2125, [_ZN3cub18CUB_300001_SM_10006detail10radix_sort29DeviceRadixSortOnesweepKernelINS1_5radix10policy_hubIiiyE10Policy1000ELNS0_9SortOrderE0EiiyiiNS1_21identity_decomposer_tEEEvPT5_SB_PT3_PKSC_PT1_PKSG_PT2_PKSK_T4_iiT6__param_9];
	ld.shared.u32 	%r1793, [%r350+18432];
	shr.u32 	%r1794, %r1793, %r2125;
	and.b32  	%r1795, %r1794, %r221;
	shl.b32 	%r1796, %r1795, 3;
	add.s32 	%r1798, %r783, %r1796;
	ld.shared.u64 	%rd229, [%r1798+26112];
	xor.b32  	%r1799, %r1793, -2147483648;
	add.s64 	%rd230, %rd229, %rd9;
	shl.b64 	%rd231, %rd230, 2;
	add.s64 	%rd232, %rd22, %rd231;
	st.global.u32 	[%rd232+18432], %r1799;
$L__BB25_251:
	bar.warp.sync 	-1;
	add.s32 	%r1800, %r1, 4992;
	setp.ge.s32 	%p165, %r1800, %r351;
	@%p165 bra 	$L__BB25_253;
	ld.param.u32 	%r2126, [_ZN3cub18CUB_300001_SM_10006detail10radix_sort29DeviceRadixSortOnesweepKernelINS1_5radix10policy_hubIiiyE10Policy1000ELNS0_9SortOrderE0EiiyiiNS1_21identity_decomposer_tEEEvPT5_SB_PT3_PKSC_PT1_PKSG_PT2_PKSK_T4_iiT6__param_9];
	ld.shared.u32 	%r1801, [%r350+19968];
	shr.u32 	%r1802, %r1801, %r2126;
	and.b32  	%r1803, %r1802, %r221;
	shl.b32 	%r1804, %r1803, 3;
	add.s32 	%r1806, %r783, %r1804;
	ld.shared.u64 	%rd233, [%r1806+26112];
	xor.b32  	%r1807, %r1801, -2147483648;
	add.s64 	%rd234, %rd233, %rd9;
	shl.b64 	%rd235, %rd234, 2;
	add.s64 	%rd236, %rd22, %rd235;
	st.global.u32 	[%rd236+19968], %r1807;
$L__BB25_253:
	bar.warp.sync 	-1;
	add.s32 	%r1808, %r1, 5376;
	setp.ge.s32 	%p166, %r1808, %r351;
	@%p166 bra 	$L__BB25_255;
	ld.param.u32 	%r2127, [_ZN3cub18CUB_300001_SM_10006detail10radix_sort29DeviceRadixSortOnesweepKernelINS1_5radix10policy_hubIiiyE10Policy1000ELNS0_9SortOrderE0EiiyiiNS1_21identity_decomposer_tEEEvPT5_SB_PT3_PKSC_PT1_PKSG_PT2_PKSK_T4_iiT6__param_9];
	ld.shared.u32 	%r1809, [%r350+21504];
	shr.u32 	%r1810, %r1809, %r2127;
	and.b32  	%r1811, %r1810, %r221;
	shl.b32 	%r1812, %r1811, 3;
	add.s32 	%r1814, %r783, %r1812;
	ld.shared.u64 	%rd237, [%r1814+26112];
	xor.b32  	%r1815, %r1809, -2147483648;
	add.s64 	%rd238, %rd237, %rd9;
	shl.b64 	%rd239, %rd238, 2;
	add.s64 	%rd240, %rd22, %rd239;
	st.global.u32 	[%rd240+21504], %r1815;
$L__BB25_255:
	bar.warp.sync 	-1;
	add.s32 	%r1816, %r1, 5760;
	setp.ge.s32 	%p167, %r1816, %r351;
	@%p167 bra 	$L__BB25_257;
	ld.param.u32 	%r2128, [_ZN3cub18CUB_300001_SM_10006detail10radix_sort29DeviceRadixSortOnesweepKernelINS1_5radix10policy_hubIiiyE10Policy1000ELNS0_9SortOrderE0EiiyiiNS1_21identity_decomposer_tEEEvPT5_SB_PT3_PKSC_PT1_PKSG_PT2_PKSK_T4_iiT6__param_9];
	ld.shared.u32 	%r1817, [%r350+23040];
	shr.u32 	%r1818, %r1817, %r2128;
	and.b32  	%r1819, %r1818, %r221;
	shl.b32 	%r1820, %r1819, 3;
	add.s32 	%r1822, %r783, %r1820;
	ld.shared.u64 	%rd241, [%r1822+26112];
	xor.b32  	%r1823, %r1817, -2147483648;
	add.s64 	%rd242, %rd241, %rd9;
	shl.b64 	%rd243, %rd242, 2;
	add.s64 	%rd244, %rd22, %rd243;
	st.global.u32 	[%rd244+23040], %r1823;
$L__BB25_257:
	bar.warp.sync 	-1;
	or.b32  	%r1824, %r1, 6144;
	setp.ge.s32 	%p168, %r1824, %r351;
	@%p168 bra 	$L__BB25_259;
	ld.param.u32 	%r2129, [_ZN3cub18CUB_300001_SM_10006detail10radix_sort29DeviceRadixSortOnesweepKernelINS1_5radix10policy_hubIiiyE10Policy1000ELNS0_9SortOrderE0EiiyiiNS1_21identity_decomposer_tEEEvPT5_SB_PT3_PKSC_PT1_PKSG_PT2_PKSK_T4_iiT6__param_9];
	ld.shared.u32 	%r1825, [%r350+24576];
	shr.u32 	%r1826, %r1825, %r2129;
	and.b32  	%r1827, %r1826, %r221;
	shl.b32 	%r1828, %r1827, 3;
	add.s32 	%r1830, %r783, %r1828;
	ld.shared.u64 	%rd245, [%r1830+26112];
	xor.b32  	%r1831, %r1825, -2147483648;
	add.s64 	%rd246, %rd245, %rd9;
	shl.b64 	%rd247, %rd246, 2;
	add.s64 	%rd248, %rd22, %rd247;
	st.global.u32 	[%rd248+24576], %r1831;
$L__BB25_259:
	bar.warp.sync 	-1;
$L__BB25_260:
	ld.param.u32 	%r2130, [_ZN3cub18CUB_300001_SM_10006detail10radix_sort29DeviceRadixSortOnesweepKernelINS1_5radix10policy_hubIiiyE10Policy1000ELNS0_9SortOrderE0EiiyiiNS1_21identity_decomposer_tEEEvPT5_SB_PT3_PKSC_PT1_PKSG_PT2_PKSK_T4_iiT6__param_9];
	ld.param.u32 	%r2090, [_ZN3cub18CUB_300001_SM_10006detail10radix_sort29DeviceRadixSortOnesweepKernelINS1_5radix10policy_hubIiiyE10Policy1000ELNS0_9SortOrderE0EiiyiiNS1_21identity_decomposer_tEEEvPT5_SB_PT3_PKSC_PT1_PKSG_PT2_PKSK_T4_iiT6__param_8];
	setp.gt.s32 	%p169, %r349, %r2090;
	ld.shared.u32 	%r1832, [%r350];
	shr.u32 	%r1833, %r1832, %r2130;
	and.b32  	%r352, %r1833, %r221;
	ld.shared.u32 	%r1834, [%r350+1536];
	shr.u32 	%r1835, %r1834, %r2130;
	and.b32  	%r353, %r1835, %r221;
	ld.shared.u32 	%r1836, [%r350+3072];
	shr.u32 	%r1837, %r1836, %r2130;
	and.b32  	%r354, %r1837, %r221;
	ld.shared.u32 	%r1838, [%r350+4608];
	shr.u32 	%r1839, %r1838, %r2130;
	and.b32  	%r355, %r1839, %r221;
	ld.shared.u32 	%r1840, [%r350+6144];
	shr.u32 	%r1841, %r1840, %r2130;
	and.b32  	%r356, %r1841, %r221;
	ld.shared.u32 	%r1842, [%r350+7680];
	shr.u32 	%r1843, %r1842, %r2130;
	and.b32  	%r357, %r1843, %r221;
	ld.shared.u32 	%r1844, [%r350+9216];
	shr.u32 	%r1845, %r1844, %r2130;
	and.b32  	%r358, %r1845, %r221;
	ld.shared.u32 	%r1846, [%r350+10752];
	shr.u32 	%r1847, %r1846, %r2130;
	and.b32  	%r359, %r1847, %r221;
	ld.shared.u32 	%r1848, [%r350+12288];
	shr.u32 	%r1849, %r1848, %r2130;
	and.b32  	%r360, %r1849, %r221;
	ld.shared.u32 	%r1850, [%r350+13824];
	shr.u32 	%r1851, %r1850, %r2130;
	and.b32  	%r361, %r1851, %r221;
	ld.shared.u32 	%r1852, [%r350+15360];
	shr.u32 	%r1853, %r1852, %r2130;
	and.b32  	%r362, %r1853, %r221;
	ld.shared.u32 	%r1854, [%r350+16896];
	shr.u32 	%r1855, %r1854, %r2130;
	and.b32  	%r363, %r1855, %r221;
	ld.shared.u32 	%r1856, [%r350+18432];
	shr.u32 	%r1857, %r1856, %r2130;
	and.b32  	%r364, %r1857, %r221;
	ld.shared.u32 	%r1858, [%r350+19968];
	shr.u32 	%r1859, %r1858, %r2130;
	and.b32  	%r365, %r1859, %r221;
	ld.shared.u32 	%r1860, [%r350+21504];
	shr.u32 	%r1861, %r1860, %r2130;
	and.b32  	%r366, %r1861, %r221;
	ld.shared.u32 	%r1862, [%r350+23040];
	shr.u32 	%r1863, %r1862, %r2130;
	and.b32  	%r367, %r1863, %r221;
	ld.shared.u32 	%r1864, [%r350+24576];
	shr.u32 	%r1865, %r1864, %r2130;
	and.b32  	%r368, %r1865, %r221;
	@%p169 bra 	$L__BB25_262;
	ld.param.u64 	%rd443, [_ZN3cub18CUB_300001_SM_10006detail10radix_sort29DeviceRadixSortOnesweepKernelINS1_5radix10policy_hubIiiyE10Policy1000ELNS0_9SortOrderE0EiiyiiNS1_21identity_decomposer_tEEEvPT5_SB_PT3_PKSC_PT1_PKSG_PT2_PKSK_T4_iiT6__param_7];
	cvta.to.global.u64 	%rd249, %rd443;
	and.b32  	%r1869, %r1, 31;
	or.b32  	%r1870, %r647, %r1869;
	cvt.u64.u32 	%rd250, %r1870;
	mul.lo.s32 	%r1871, %r3, 6528;
	cvt.s64.s32 	%rd251, %r1871;
	add.s64 	%rd252, %rd250, %rd251;
	shl.b64 	%rd253, %rd252, 2;
	add.s64 	%rd254, %rd249, %rd253;
	ld.global.u32 	%r2266, [%rd254];
	ld.global.u32 	%r2267, [%rd254+128];
	ld.global.u32 	%r2268, [%rd254+256];
	ld.global.u32 	%r2269, [%rd254+384];
	ld.global.u32 	%r2270, [%rd254+512];
	ld.global.u32 	%r2271, [%rd254+640];
	ld.global.u32 	%r2272, [%rd254+768];
	ld.global.u32 	%r2273, [%rd254+896];
	ld.global.u32 	%r2274, [%rd254+1024];
	ld.global.u32 	%r2275, [%rd254+1152];
	ld.global.u32 	%r2276, [%rd254+1280];
	ld.global.u32 	%r2277, [%rd254+1408];
	ld.global.u32 	%r2278, [%rd254+1536];
	ld.global.u32 	%r2279, [%rd254+1664];
	ld.global.u32 	%r2280, [%rd254+1792];
	ld.global.u32 	%r2281, [%rd254+1920];
	ld.global.u32 	%r2282, [%rd254+2048];
	bra.uni 	$L__BB25_296;
$L__BB25_262:
	ld.param.u32 	%r2091, [_ZN3cub18CUB_300001_SM_10006detail10radix_sort29DeviceRadixSortOnesweepKernelINS1_5radix10policy_hubIiiyE10Policy1000ELNS0_9SortOrderE0EiiyiiNS1_21identity_decomposer_tEEEvPT5_SB_PT3_PKSC_PT1_PKSG_PT2_PKSK_T4_iiT6__param_8];
	ld.param.u64 	%rd444, [_ZN3cub18CUB_300001_SM_10006detail10radix_sort29DeviceRadixSortOnesweepKernelINS1_5radix10policy_hubIiiyE10Policy1000ELNS0_9SortOrderE0EiiyiiNS1_21identity_decomposer_tEEEvPT5_SB_PT3_PKSC_PT1_PKSG_PT2_PKSK_T4_iiT6__param_7];
	cvta.to.global.u64 	%rd255, %rd444;
	add.s64 	%rd23, %rd255, %rd63;
	cvt.u32.u64 	%r1874, %rd7;
	sub.s32 	%r386, %r2091, %r649;
	setp.ge.s32 	%p170, %r1874, %r386;
	@%p170 bra 	$L__BB25_264;
	ld.global.u32 	%r2266, [%rd23];
$L__BB25_264:
	add.s32 	%r1877, %r1874, 32;
	setp.ge.s32 	%p171, %r1877, %r386;
	@%p171 bra 	$L__BB25_266;
	ld.global.u32 	%r2267, [%rd23+128];
$L__BB25_266:
	add.s32 	%r1880, %r1874, 64;
	setp.ge.s32 	%p172, %r1880, %r386;
	@%p172 bra 	$L__BB25_268;
	ld.global.u32 	%r2268, [%rd23+256];
$L__BB25_268:
	add.s32 	%r1883, %r1874, 96;
	setp.ge.s32 	%p173, %r1883, %r386;
	@%p173 bra 	$L__BB25_270;
	ld.global.u32 	%r2269, [%rd23+384];
$L__BB25_270:
	add.s32 	%r1886, %r1874, 128;
	setp.ge.s32 	%p174, %r1886, %r386;
	@%p174 bra 	$L__BB25_272;
	ld.global.u32 	%r2270, [%rd23+512];
$L__BB25_272:
	add.s32 	%r1889, %r1874, 160;
	setp.ge.s32 	%p175, %r1889, %r386;
	@%p175 bra 	$L__BB25_274;
	ld.global.u32 	%r2271, [%rd23+640];
$L__BB25_274:
	add.s32 	%r1892, %r1874, 192;
	setp.ge.s32 	%p176, %r1892, %r386;
	@%p176 bra 	$L__BB25_276;
	ld.global.u32 	%r2272, [%rd23+768];
$L__BB25_276:
	add.s32 	%r1895, %r1874, 224;
	setp.ge.s32 	%p177, %r1895, %r386;
	@%p177 bra 	$L__BB25_278;
	ld.param.u64 	%rd445, [_ZN3cub18CUB_300001_SM_10006detail10radix_sort29DeviceRadixSortOnesweepKernelINS1_5radix10policy_hubIiiyE10Policy1000ELNS0_9SortOrderE0EiiyiiNS1_21identity_decomposer_tEEEvPT5_SB_PT3_PKSC_PT1_PKSG_PT2_PKSK_T4_iiT6__param_7];
	cvta.to.global.u64 	%rd259, %rd445;
	cvt.s64.s32 	%rd260, %r649;
	add.s64 	%rd261, %rd7, %rd260;
	shl.b64 	%rd262, %rd261, 2;
	add.s64 	%rd263, %rd259, %rd262;
	ld.global.u32 	%r2273, [%rd263+896];
$L__BB25_278:
	add.s32 	%r1899, %r1874, 256;
	setp.ge.s32 	%p178, %r1899, %r386;
	@%p178 bra 	$L__BB25_280;
	ld.param.u64 	%rd446, [_ZN3cub18CUB_300001_SM_10006detail10radix_sort29DeviceRadixSortOnesweepKernelINS1_5radix10policy_hubIiiyE10Policy1000ELNS0_9SortOrderE0EiiyiiNS1_21identity_decomposer_tEEEvPT5_SB_PT3_PKSC_PT1_PKSG_PT2_PKSK_T4_iiT6__param_7];
	cvta.to.global.u64 	%rd264, %rd446;
	cvt.s64.s32 	%rd265, %r649;
	add.s64 	%rd266, %rd7, %rd265;
	shl.b64 	%rd267, %rd266, 2;
	add.s64 	%rd268, %rd264, %rd267;
	ld.global.u32 	%r2274, [%rd268+1024];
$L__BB25_280:
	add.s32 	%r1903, %r1874, 288;
	setp.ge.s32 	%p179, %r1903, %r386;
	@%p179 bra 	$L__BB25_282;
	ld.param.u64 	%rd447, [_ZN3cub18CUB_300001_SM_10006detail10radix_sort29DeviceRadixSortOnesweepKernelINS1_5radix10policy_hubIiiyE10Policy1000ELNS0_9SortOrderE0EiiyiiNS1_21identity_decomposer_tEEEvPT5_SB_PT3_PKSC_PT1_PKSG_PT2_PKSK_T4_iiT6__param_7];
	cvta.to.global.u64 	%rd269, %rd447;
	cvt.s64.s32 	%rd270, %r649;
	add.s64 	%rd271, %rd7, %rd270;
	shl.b64 	%rd272, %rd271, 2;
	add.s64 	%rd273, %rd269, %rd272;
	ld.global.u32 	%r2275, [%rd273+1152];
$L__BB25_282:
	add.s32 	%r1907, %r1874, 320;
	setp.ge.s32 	%p180, %r1907, %r386;
	@%p180 bra 	$L__BB25_284;
	ld.param.u64 	%rd448, [_ZN3cub18CUB_300001_SM_10006detail10radix_sort29DeviceRadixSortOnesweepKernelINS1_5radix10policy_hubIiiyE10Policy1000ELNS0_9SortOrderE0EiiyiiNS1_21identity_decomposer_tEEEvPT5_SB_PT3_PKSC_PT1_PKSG_PT2_PKSK_T4_iiT6__param_7];
	cvta.to.global.u64 	%rd274, %rd448;
	cvt.s64.s32 	%rd275, %r649;
	add.s64 	%rd276, %rd7, %rd275;
	shl.b64 	%rd277, %rd276, 2;
	add.s64 	%rd278, %rd274, %rd277;
	ld.global.u32 	%r2276, [%rd278+1280];
$L__BB25_284:
	add.s32 	%r1911, %r1874, 352;
	setp.ge.s32 	%p181, %r1911, %r386;
	@%p181 bra 	$L__BB25_286;
	ld.param.u64 	%rd449, [_ZN3cub18CUB_300001_SM_10006detail10radix_sort29DeviceRadixSortOnesweepKernelINS1_5radix10policy_hubIiiyE10Policy1000ELNS0_9SortOrderE0EiiyiiNS1_21identity_decomposer_tEEEvPT5_SB_PT3_PKSC_PT1_PKSG_PT2_PKSK_T4_iiT6__param_7];
	cvta.to.global.u64 	%rd279, %rd449;
	mul.lo.s32 	%r1912, %r3, 6528;
	cvt.s64.s32 	%rd280, %r1912;
	add.s64 	%rd281, %rd7, %rd280;
	shl.b64 	%rd282, %rd281, 2;
	add.s64 	%rd283, %rd279, %rd282;
	ld.global.u32 	%r2277, [%rd283+1408];
$L__BB25_286:
	add.s32 	%r1915, %r1874, 384;
	setp.ge.s32 	%p182, %r1915, %r386;
	@%p182 bra 	$L__BB25_288;
	ld.param.u64 	%rd450, [_ZN3cub18CUB_300001_SM_10006detail10radix_sort29DeviceRadixSortOnesweepKernelINS1_5radix10policy_hubIiiyE10Policy1000ELNS0_9SortOrderE0EiiyiiNS1_21identity_decomposer_tEEEvPT5_SB_PT3_PKSC_PT1_PKSG_PT2_PKSK_T4_iiT6__param_7];
	cvta.to.global.u64 	%rd284, %rd450;
	mul.lo.s32 	%r1916, %r3, 6528;
	cvt.s64.s32 	%rd285, %r1916;
	add.s64 	%rd286, %rd7, %rd285;
	shl.b64 	%rd287, %rd286, 2;
	add.s64 	%rd288, %rd284, %rd287;
	ld.global.u32 	%r2278, [%rd288+1536];
$L__BB25_288:
	cvt.u32.u64 	%r1918, %rd7;
	add.s32 	%r1919, %r1918, 416;
	setp.ge.s32 	%p183, %r1919, %r386;
	@%p183 bra 	$L__BB25_290;
	ld.param.u64 	%rd451, [_ZN3cub18CUB_300001_SM_10006detail10radix_sort29DeviceRadixSortOnesweepKernelINS1_5radix10policy_hubIiiyE10Policy1000ELNS0_9SortOrderE0EiiyiiNS1_21identity_decomposer_tEEEvPT5_SB_PT3_PKSC_PT1_PKSG_PT2_PKSK_T4_iiT6__param_7];
	cvta.to.global.u64 	%rd289, %rd451;
	mul.lo.s32 	%r1920, %r3, 6528;
	cvt.s64.s32 	%rd290, %r1920;
	add.s64 	%rd291, %rd7, %rd290;
	shl.b64 	%rd292, %rd291, 2;
	add.s64 	%rd293, %rd289, %rd292;
	ld.global.u32 	%r2279, [%rd293+1664];
$L__BB25_290:
	cvt.u32.u64 	%r1922, %rd7;
	add.s32 	%r1923, %r1922, 448;
	setp.ge.s32 	%p184, %r1923, %r386;
	@%p184 bra 	$L__BB25_292;
	ld.param.u64 	%rd452, [_ZN3cub18CUB_300001_SM_10006detail10radix_sort29DeviceRadixSortOnesweepKernelINS1_5radix10policy_hubIiiyE10Policy1000ELNS0_9SortOrderE0EiiyiiNS1_21identity_decomposer_tEEEvPT5_SB_PT3_PKSC_PT1_PKSG_PT2_PKSK_T4_iiT6__param_7];
	cvta.to.global.u64 	%rd294, %rd452;
	mul.lo.s32 	%r1924, %r3, 6528;
	cvt.s64.s32 	%rd295, %r1924;
	add.s64 	%rd296, %rd7, %rd295;
	shl.b64 	%rd297, %rd296, 2;
	add.s64 	%rd298, %rd294, %rd297;
	ld.global.u32 	%r2280, [%rd298+1792];
$L__BB25_292:
	cvt.u32.u64 	%r1926, %rd7;
	add.s32 	%r1927, %r1926, 480;
	setp.ge.s32 	%p185, %r1927, %r386;
	@%p185 bra 	$L__BB25_294;
	ld.param.u64 	%rd453, [_ZN3cub18CUB_300001_SM_10006detail10radix_sort29DeviceRadixSortOnesweepKernelINS1_5radix10policy_hubIiiyE10Policy1000ELNS0_9SortOrderE0EiiyiiNS1_21identity_decomposer_tEEEvPT5_SB_PT3_PKSC_PT1_PKSG_PT2_PKSK_T4_iiT6__param_7];
	cvta.to.global.u64 	%rd299, %rd453;
	mul.lo.s32 	%r1928, %r3, 6528;
	cvt.s64.s32 	%rd300, %r1928;
	add.s64 	%rd301, %rd7, %rd300;
	shl.b64 	%rd302, %rd301, 2;
	add.s64 	%rd303, %rd299, %rd302;
	ld.global.u32 	%r2281, [%rd303+1920];
$L__BB25_294:
	cvt.u32.u64 	%r1930, %rd7;
	add.s32 	%r1931, %r1930, 512;
	setp.ge.s32 	%p186, %r1931, %r386;
	@%p186 bra 	$L__BB25_296;
	ld.param.u64 	%rd454, [_ZN3cub18CUB_300001_SM_10006detail10radix_sort29DeviceRadixSortOnesweepKernelINS1_5radix10policy_hubIiiyE10Policy1000ELNS0_9SortOrderE0EiiyiiNS1_21identity_decomposer_tEEEvPT5_SB_PT3_PKSC_PT1_PKSG_PT2_PKSK_T4_iiT6__param_7];
	cvta.to.global.u64 	%rd304, %rd454;
	mov.u32 	%r1932, %tid.x;
	and.b32  	%r1933, %r1932, 992;
	mul.lo.s32 	%r1934, %r1933, 17;
	and.b32  	%r1935, %r1932, 31;
	or.b32  	%r1936, %r1934, %r1935;
	cvt.u64.u32 	%rd305, %r1936;
	mul.lo.s32 	%r1937, %r3, 6528;
	cvt.s64.s32 	%rd306, %r1937;
	add.s64 	%rd307, %rd305, %rd306;
	shl.b64 	%rd308, %rd307, 2;
	add.s64 	%rd309, %rd304, %rd308;
	ld.global.u32 	%r2282, [%rd309+2048];
$L__BB25_296:
	ld.param.u32 	%r2092, [_ZN3cub18CUB_300001_SM_10006detail10radix_sort29DeviceRadixSortOnesweepKernelINS1_5radix10policy_hubIiiyE10Policy1000ELNS0_9SortOrderE0EiiyiiNS1_21identity_decomposer_tEEEvPT5_SB_PT3_PKSC_PT1_PKSG_PT2_PKSK_T4_iiT6__param_8];
	ld.param.u64 	%rd441, [_ZN3cub18CUB_300001_SM_10006detail10radix_sort29DeviceRadixSortOnesweepKernelINS1_5radix10policy_hubIiiyE10Policy1000ELNS0_9SortOrderE0EiiyiiNS1_21identity_decomposer_tEEEvPT5_SB_PT3_PKSC_PT1_PKSG_PT2_PKSK_T4_iiT6__param_6];
	cvta.to.global.u64 	%rd24, %rd441;
	mov.u32 	%r437, %tid.x;
	cvt.u64.u32 	%rd25, %r437;
	shl.b32 	%r1938, %r437, 2;
	mov.u32 	%r1939, _ZZN3cub18CUB_300001_SM_10006detail10radix_sort29DeviceRadixSortOnesweepKernelINS1_5radix10policy_hubIiiyE10Policy1000ELNS0_9SortOrderE0EiiyiiNS1_21identity_decomposer_tEEEvPT5_SB_PT3_PKSC_PT1_PKSG_PT2_PKSK_T4_iiT6_E1s;
	add.s32 	%r438, %r1939, %r1938;
	mad.lo.s32 	%r1940, %r3, 6528, 6528;
	setp.gt.s32 	%p187, %r1940, %r2092;
	bar.sync 	0;
	st.shared.u32 	[%r323+-4], %r2266;
	st.shared.u32 	[%r324+-4], %r2267;
	st.shared.u32 	[%r325+-4], %r2268;
	st.shared.u32 	[%r326+-4], %r2269;
	st.shared.u32 	[%r327+-4], %r2270;
	st.shared.u32 	[%r328+-4], %r2271;
	st.shared.u32 	[%r329+-4], %r2272;
	st.shared.u32 	[%r330+-4], %r2273;
	st.shared.u32 	[%r331+-4], %r2274;
	st.shared.u32 	[%r332+-4], %r2275;
	st.shared.u32 	[%r333+-4], %r2276;
	st.shared.u32 	[%r334+-4], %r2277;
	st.shared.u32 	[%r335+-4], %r2278;
	st.shared.u32 	[%r336+-4], %r2279;
	st.shared.u32 	[%r337+-4], %r2280;
	st.shared.u32 	[%r338+-4], %r2281;
	st.shared.u32 	[%r339+-4], %r2282;
	bar.sync 	0;
	@%p187 bra 	$L__BB25_298;
	ld.shared.u32 	%r1941, [%r438];
	shl.b32 	%r1942, %r352, 3;
	add.s32 	%r1944, %r1939, 26112;
	add.s32 	%r1945, %r1944, %r1942;
	ld.shared.u64 	%rd310, [%r1945];
	add.s64 	%rd311, %rd310, %rd25;
	shl.b64 	%rd312, %rd311, 2;
	add.s64 	%rd313, %rd24, %rd312;
	st.global.u32 	[%rd313], %r1941;
	bar.warp.sync 	-1;
	ld.shared.u32 	%r1946, [%r438+1536];
	shl.b32 	%r1947, %r353, 3;
	add.s32 	%r1948, %r1944, %r1947;
	ld.shared.u64 	%rd314, [%r1948];
	add.s64 	%rd315, %rd314, %rd25;
	shl.b64 	%rd316, %rd315, 2;
	add.s64 	%rd317, %rd24, %rd316;
	st.global.u32 	[%rd317+1536], %r1946;
	bar.warp.sync 	-1;
	ld.shared.u32 	%r1949, [%r438+3072];
	shl.b32 	%r1950, %r354, 3;
	add.s32 	%r1951, %r1944, %r1950;
	ld.shared.u64 	%rd318, [%r1951];
	add.s64 	%rd319, %rd318, %rd25;
	shl.b64 	%rd320, %rd319, 2;
	add.s64 	%rd321, %rd24, %rd320;
	st.global.u32 	[%rd321+3072], %r1949;
	bar.warp.sync 	-1;
	ld.shared.u32 	%r1952, [%r438+4608];
	shl.b32 	%r1953, %r355, 3;
	add.s32 	%r1954, %r1944, %r1953;
	ld.shared.u64 	%rd322, [%r1954];
	add.s64 	%rd323, %rd322, %rd25;
	shl.b64 	%rd324, %rd323, 2;
	add.s64 	%rd325, %rd24, %rd324;
	st.global.u32 	[%rd325+4608], %r1952;
	bar.warp.sync 	-1;
	ld.shared.u32 	%r1955, [%r438+6144];
	shl.b32 	%r1956, %r356, 3;
	add.s32 	%r1957, %r1944, %r1956;
	ld.shared.u64 	%rd326, [%r1957];
	add.s64 	%rd327, %rd326, %rd25;
	shl.b64 	%rd328, %rd327, 2;
	add.s64 	%rd329, %rd24, %rd328;
	st.global.u32 	[%rd329+6144], %r1955;
	bar.warp.sync 	-1;
	ld.shared.u32 	%r1958, [%r438+7680];
	shl.b32 	%r1959, %r357, 3;
	add.s32 	%r1960, %r1944, %r1959;
	ld.shared.u64 	%rd330, [%r1960];
	add.s64 	%rd331, %rd330, %rd25;
	shl.b64 	%rd332, %rd331, 2;
	add.s64 	%rd333, %rd24, %rd332;
	st.global.u32 	[%rd333+7680], %r1958;
	bar.warp.sync 	-1;
	ld.shared.u32 	%r1961, [%r438+9216];
	shl.b32 	%r1962, %r358, 3;
	add.s32 	%r1963, %r1944, %r1962;
	ld.shared.u64 	%rd334, [%r1963];
	add.s64 	%rd335, %rd334, %rd25;
	shl.b64 	%rd336, %rd335, 2;
	add.s64 	%rd337, %rd24, %rd336;
	st.global.u32 	[%rd337+9216], %r1961;
	bar.warp.sync 	-1;
	ld.shared.u32 	%r1964, [%r438+10752];
	shl.b32 	%r1965, %r359, 3;
	add.s32 	%r1966, %r1944, %r1965;
	ld.shared.u64 	%rd338, [%r1966];
	add.s64 	%rd339, %rd338, %rd25;
	shl.b64 	%rd340, %rd339, 2;
	add.s64 	%rd341, %rd24, %rd340;
	st.global.u32 	[%rd341+10752], %r1964;
	bar.warp.sync 	-1;
	ld.shared.u32 	%r1967, [%r438+12288];
	shl.b32 	%r1968, %r360, 3;
	add.s32 	%r1969, %r1944, %r1968;
	ld.shared.u64 	%rd342, [%r1969];
	add.s64 	%rd343, %rd342, %rd25;
	shl.b64 	%rd344, %rd343, 2;
	add.s64 	%rd345, %rd24, %rd344;
	st.global.u32 	[%rd345+12288], %r1967;
	bar.warp.sync 	-1;
	ld.shared.u32 	%r1970, [%r438+13824];
	shl.b32 	%r1971, %r361, 3;
	add.s32 	%r1972, %r1944, %r1971;
	ld.shared.u64 	%rd346, [%r1972];
	add.s64 	%rd347, %rd346, %rd25;
	shl.b64 	%rd348, %rd347, 2;
	add.s64 	%rd349, %rd24, %rd348;
	st.global.u32 	[%rd349+13824], %r1970;
	bar.warp.sync 	-1;
	ld.shared.u32 	%r1973, [%r438+15360];
	shl.b32 	%r1974, %r362, 3;
	add.s32 	%r1975, %r1944, %r1974;
	ld.shared.u64 	%rd350, [%r1975];
	add.s64 	%rd351, %rd350, %rd25;
	shl.b64 	%rd352, %rd351, 2;
	add.s64 	%rd353, %rd24, %rd352;
	st.global.u32 	[%rd353+15360], %r1973;
	bar.warp.sync 	-1;
	ld.shared.u32 	%r1976, [%r438+16896];
	shl.b32 	%r1977, %r363, 3;
	add.s32 	%r1978, %r1944, %r1977;
	ld.shared.u64 	%rd354, [%r1978];
	add.s64 	%rd355, %rd354, %rd25;
	shl.b64 	%rd356, %rd355, 2;
	add.s64 	%rd357, %rd24, %rd356;
	st.global.u32 	[%rd357+16896], %r1976;
	bar.warp.sync 	-1;
	ld.shared.u32 	%r1979, [%r438+18432];
	shl.b32 	%r1980, %r364, 3;
	add.s32 	%r1981, %r1944, %r1980;
	ld.shared.u64 	%rd358, [%r1981];
	add.s64 	%rd359, %rd358, %rd25;
	shl.b64 	%rd360, %rd359, 2;
	add.s64 	%rd361, %rd24, %rd360;
	st.global.u32 	[%rd361+18432], %r1979;
	bar.warp.sync 	-1;
	ld.shared.u32 	%r1982, [%r438+19968];
	shl.b32 	%r1983, %r365, 3;
	add.s32 	%r1984, %r1944, %r1983;
	ld.shared.u64 	%rd362, [%r1984];
	add.s64 	%rd363, %rd362, %rd25;
	shl.b64 	%rd364, %rd363, 2;
	add.s64 	%rd365, %rd24, %rd364;
	st.global.u32 	[%rd365+19968], %r1982;
	bar.warp.sync 	-1;
	ld.shared.u32 	%r1985, [%r438+21504];
	shl.b32 	%r1986, %r366, 3;
	add.s32 	%r1987, %r1944, %r1986;
	ld.shared.u64 	%rd366, [%r1987];
	add.s64 	%rd367, %rd366, %rd25;
	shl.b64 	%rd368, %rd367, 2;
	add.s64 	%rd369, %rd24, %rd368;
	st.global.u32 	[%rd369+21504], %r1985;
	bar.warp.sync 	-1;
	ld.shared.u32 	%r1988, [%r438+23040];
	shl.b32 	%r1989, %r367, 3;
	add.s32 	%r1990, %r1944, %r1989;
	ld.shared.u64 	%rd370, [%r1990];
	add.s64 	%rd371, %rd370, %rd25;
	shl.b64 	%rd372, %rd371, 2;
	add.s64 	%rd373, %rd24, %rd372;
	st.global.u32 	[%rd373+23040], %r1988;
	bar.warp.sync 	-1;
	ld.shared.u32 	%r1991, [%r438+24576];
	shl.b32 	%r1992, %r368, 3;
	add.s32 	%r1993, %r1944, %r1992;
	ld.shared.u64 	%rd374, [%r1993];
	add.s64 	%rd375, %rd374, %rd25;
	shl.b64 	%rd376, %rd375, 2;
	add.s64 	%rd377, %rd24, %rd376;
	st.global.u32 	[%rd377+24576], %r1991;
	bar.warp.sync 	-1;
	bra.uni 	$L__BB25_333;
$L__BB25_298:
	ld.param.u32 	%r2093, [_ZN3cub18CUB_300001_SM_10006detail10radix_sort29DeviceRadixSortOnesweepKernelINS1_5radix10policy_hubIiiyE10Policy1000ELNS0_9SortOrderE0EiiyiiNS1_21identity_decomposer_tEEEvPT5_SB_PT3_PKSC_PT1_PKSG_PT2_PKSK_T4_iiT6__param_8];
	mad.lo.s32 	%r439, %r3, -6528, %r2093;
	shl.b32 	%r1994, %r352, 3;
	add.s32 	%r1996, %r1939, %r1994;
	ld.shared.u64 	%rd26, [%r1996+26112];
	setp.ge.s32 	%p188, %r437, %r439;
	@%p188 bra 	$L__BB25_300;
	ld.shared.u32 	%r1997, [%r438];
	add.s64 	%rd378, %rd26, %rd25;
	shl.b64 	%rd379, %rd378, 2;
	add.s64 	%rd380, %rd24, %rd379;
	st.global.u32 	[%rd380], %r1997;
$L__BB25_300:
	bar.warp.sync 	-1;
	shl.b32 	%r1998, %r353, 3;
	add.s32 	%r2000, %r1939, %r1998;
	ld.shared.u64 	%rd27, [%r2000+26112];
	add.s32 	%r2001, %r437, 384;
	setp.ge.s32 	%p189, %r2001, %r439;
	@%p189 bra 	$L__BB25_302;
	ld.shared.u32 	%r2002, [%r438+1536];
	add.s64 	%rd381, %rd27, %rd25;
	shl.b64 	%rd382, %rd381, 2;
	add.s64 	%rd383, %rd24, %rd382;
	st.global.u32 	[%rd383+1536], %r2002;
$L__BB25_302:
	bar.warp.sync 	-1;
	shl.b32 	%r2003, %r354, 3;
	add.s32 	%r2005, %r1939, %r2003;
	ld.shared.u64 	%rd28, [%r2005+26112];
	add.s32 	%r2006, %r437, 768;
	setp.ge.s32 	%p190, %r2006, %r439;
	@%p190 bra 	$L__BB25_304;
	ld.shared.u32 	%r2007, [%r438+3072];
	add.s64 	%rd384, %rd28, %rd25;
	shl.b64 	%rd385, %rd384, 2;
	add.s64 	%rd386, %rd24, %rd385;
	st.global.u32 	[%rd386+3072], %r2007;
$L__BB25_304:
	bar.warp.sync 	-1;
	shl.b32 	%r2008, %r355, 3;
	add.s32 	%r2010, %r1939, %r2008;
	ld.shared.u64 	%rd29, [%r2010+26112];
	add.s32 	%r2011, %r437, 1152;
	setp.ge.s32 	%p191, %r2011, %r439;
	@%p191 bra 	$L__BB25_306;
	ld.shared.u32 	%r2012, [%r438+4608];
	add.s64 	%rd387, %rd29, %rd25;
	shl.b64 	%rd388, %rd387, 2;
	add.s64 	%rd389, %rd24, %rd388;
	st.global.u32 	[%rd389+4608], %r2012;
$L__BB25_306:
	bar.warp.sync 	-1;
	shl.b32 	%r2013, %r356, 3;
	add.s32 	%r2015, %r1939, %r2013;
	ld.shared.u64 	%rd30, [%r2015+26112];
	add.s32 	%r2016, %r437, 1536;
	setp.ge.s32 	%p192, %r2016, %r439;
	@%p192 bra 	$L__BB25_308;
	ld.shared.u32 	%r2017, [%r438+6144];
	add.s64 	%rd390, %rd30, %rd25;
	shl.b64 	%rd391, %rd390, 2;
	add.s64 	%rd392, %rd24, %rd391;
	st.global.u32 	[%rd392+6144], %r2017;
$L__BB25_308:
	bar.warp.sync 	-1;
	shl.b32 	%r2018, %r357, 3;
	add.s32 	%r2020, %r1939, %r2018;
	ld.shared.u64 	%rd31, [%r2020+26112];
	add.s32 	%r2021, %r437, 1920;
	setp.ge.s32 	%p193, %r2021, %r439;
	@%p193 bra 	$L__BB25_310;
	ld.shared.u32 	%r2022, [%r438+7680];
	add.s64 	%rd393, %rd31, %rd25;
	shl.b64 	%rd394, %rd393, 2;
	add.s64 	%rd395, %rd24, %rd394;
	st.global.u32 	[%rd395+7680], %r2022;
$L__BB25_310:
	bar.warp.sync 	-1;
	shl.b32 	%r2023, %r358, 3;
	add.s32 	%r2025, %r1939, %r2023;
	ld.shared.u64 	%rd32, [%r2025+26112];
	add.s32 	%r2026, %r437, 2304;
	setp.ge.s32 	%p194, %r2026, %r439;
	@%p194 bra 	$L__BB25_312;
	ld.shared.u32 	%r2027, [%r438+9216];
	add.s64 	%rd396, %rd32, %rd25;
	shl.b64 	%rd397, %rd396, 2;
	add.s64 	%rd398, %rd24, %rd397;
	st.global.u32 	[%rd398+9216], %r2027;
$L__BB25_312:
	bar.warp.sync 	-1;
	shl.b32 	%r2028, %r359, 3;
	add.s32 	%r2030, %r1939, %r2028;
	ld.shared.u64 	%rd33, [%r2030+26112];
	add.s32 	%r2031, %r437, 2688;
	setp.ge.s32 	%p195, %r2031, %r439;
	@%p195 bra 	$L__BB25_314;
	ld.shared.u32 	%r2032, [%r438+10752];
	add.s64 	%rd399, %rd33, %rd25;
	shl.b64 	%rd400, %rd399, 2;
	add.s64 	%rd401, %rd24, %rd400;
	st.global.u32 	[%rd401+10752], %r2032;
$L__BB25_314:
	bar.warp.sync 	-1;
	shl.b32 	%r2033, %r360, 3;
	add.s32 	%r2035, %r1939, %r2033;
	ld.shared.u64 	%rd34, [%r2035+26112];
	or.b32  	%r2036, %r437, 3072;
	setp.ge.s32 	%p196, %r2036, %r439;
	@%p196 bra 	$L__BB25_316;
	ld.shared.u32 	%r2037, [%r438+12288];
	add.s64 	%rd402, %rd34, %rd25;
	shl.b64 	%rd403, %rd402, 2;
	add.s64 	%rd404, %rd24, %rd403;
	st.global.u32 	[%rd404+12288], %r2037;
$L__BB25_316:
	bar.warp.sync 	-1;
	shl.b32 	%r2038, %r361, 3;
	add.s32 	%r2040, %r1939, %r2038;
	ld.shared.u64 	%rd35, [%r2040+26112];
	add.s32 	%r2041, %r437, 3456;
	setp.ge.s32 	%p197, %r2041, %r439;
	@%p197 bra 	$L__BB25_318;
	ld.shared.u32 	%r2042, [%r438+13824];
	add.s64 	%rd405, %rd35, %rd25;
	shl.b64 	%rd406, %rd405, 2;
	add.s64 	%rd407, %rd24, %rd406;
	st.global.u32 	[%rd407+13824], %r2042;
$L__BB25_318:
	bar.warp.sync 	-1;
	shl.b32 	%r2043, %r362, 3;
	add.s32 	%r2045, %r1939, %r2043;
	ld.shared.u64 	%rd36, [%r2045+26112];
	add.s32 	%r2046, %r437, 3840;
	setp.ge.s32 	%p198, %r2046, %r439;
	@%p198 bra 	$L__BB25_320;
	ld.shared.u32 	%r2047, [%r438+15360];
	add.s64 	%rd408, %rd36, %rd25;
	shl.b64 	%rd409, %rd408, 2;
	add.s64 	%rd410, %rd24, %rd409;
	st.global.u32 	[%rd410+15360], %r2047;
$L__BB25_320:
	bar.warp.sync 	-1;
	shl.b32 	%r2048, %r363, 3;
	add.s32 	%r2050, %r1939, %r2048;
	ld.shared.u64 	%rd37, [%r2050+26112];
	add.s32 	%r2051, %r437, 4224;
	setp.ge.s32 	%p199, %r2051, %r439;
	@%p199 bra 	$L__BB25_322;
	ld.shared.u32 	%r2052, [%r438+16896];
	add.s64 	%rd411, %rd37, %rd25;
	shl.b64 	%rd412, %rd411, 2;
	add.s64 	%rd413, %rd24, %rd412;
	st.global.u32 	[%rd413+16896], %r2052;
$L__BB25_322:
	bar.warp.sync 	-1;
	shl.b32 	%r2053, %r364, 3;
	add.s32 	%r2055, %r1939, %r2053;
	ld.shared.u64 	%rd38, [%r2055+26112];
	add.s32 	%r2056, %r437, 4608;
	setp.ge.s32 	%p200, %r2056, %r439;
	@%p200 bra 	$L__BB25_324;
	ld.shared.u32 	%r2057, [%r438+18432];
	add.s64 	%rd414, %rd38, %rd25;
	shl.b64 	%rd415, %rd414, 2;
	add.s64 	%rd416, %rd24, %rd415;
	st.global.u32 	[%rd416+18432], %r2057;
$L__BB25_324:
	bar.warp.sync 	-1;
	shl.b32 	%r2058, %r365, 3;
	add.s32 	%r2060, %r1939, %r2058;
	ld.shared.u64 	%rd39, [%r2060+26112];
	add.s32 	%r2061, %r437, 4992;
	setp.ge.s32 	%p201, %r2061, %r439;
	@%p201 bra 	$L__BB25_326;
	ld.shared.u32 	%r2062, [%r438+19968];
	add.s64 	%rd417, %rd39, %rd25;
	shl.b64 	%rd418, %rd417, 2;
	add.s64 	%rd419, %rd24, %rd418;
	st.global.u32 	[%rd419+19968], %r2062;
$L__BB25_326:
	bar.warp.sync 	-1;
	shl.b32 	%r2063, %r366, 3;
	add.s32 	%r2065, %r1939, %r2063;
	ld.shared.u64 	%rd40, [%r2065+26112];
	add.s32 	%r2066, %r437, 5376;
	setp.ge.s32 	%p202, %r2066, %r439;
	@%p202 bra 	$L__BB25_328;
	ld.shared.u32 	%r2067, [%r438+21504];
	add.s64 	%rd420, %rd40, %rd25;
	shl.b64 	%rd421, %rd420, 2;
	add.s64 	%rd422, %rd24, %rd421;
	st.global.u32 	[%rd422+21504], %r2067;
$L__BB25_328:
	bar.warp.sync 	-1;
	shl.b32 	%r2068, %r367, 3;
	add.s32 	%r2070, %r1939, %r2068;
	ld.shared.u64 	%rd41, [%r2070+26112];
	add.s32 	%r2071, %r437, 5760;
	setp.ge.s32 	%p203, %r2071, %r439;
	@%p203 bra 	$L__BB25_330;
	ld.shared.u32 	%r2072, [%r438+23040];
	add.s64 	%rd423, %rd41, %rd25;
	shl.b64 	%rd424, %rd423, 2;
	add.s64 	%rd425, %rd24, %rd424;
	st.global.u32 	[%rd425+23040], %r2072;
$L__BB25_330:
	bar.warp.sync 	-1;
	shl.b32 	%r2073, %r368, 3;
	add.s32 	%r2075, %r1939, %r2073;
	ld.shared.u64 	%rd426, [%r2075+26112];
	add.s64 	%rd42, %rd426, %rd25;
	or.b32  	%r2076, %r437, 6144;
	setp.ge.s32 	%p204, %r2076, %r439;
	@%p204 bra 	$L__BB25_332;
	ld.shared.u32 	%r2077, [%r438+24576];
	shl.b64 	%rd427, %rd42, 2;
	add.s64 	%rd428, %rd24, %rd427;
	st.global.u32 	[%rd428+24576], %r2077;
$L__BB25_332:
	bar.warp.sync 	-1;
$L__BB25_333:
	ret;

}


// ===== COMPILED SASS (sm_100) =====

	.target	sm_100

	.elftype	@"ET_EXEC"


//--------------------- .note.nv.tkinfo           --------------------------
	.section	.note.nv.tkinfo,"",@"SHT_NOTE"
	.sectionflags	@"SHF_NOTE_NV_TKINFO"
	.tkinfo
        /*0018*/ 	.word	0x00000002
        /*0030*/ 	.string	""
        /*0030*/ 	.string	"ptxas"
        /*0030*/ 	.string	"Cuda compilation tools, release 13.0, V13.0.88"
        /*0030*/ 	.string	"Build cuda_13.0.r13.0/compiler.36424714_0"
        /*0030*/ 	.string	"-arch sm_100 -m 64 "



//--------------------- .note.nv.cuinfo           --------------------------
	.section	.note.nv.cuinfo,"",@"SHT_NOTE"
	.sectionflags	@"SHF_NOTE_NV_CUINFO"
        /*0018*/ 	.short	0x0002
        /*001a*/ 	.short	0x0064
        /*001c*/ 	.short	0x0082
	.zero		2


//--------------------- .nv.info                  --------------------------
	.section	.nv.info,"",@"SHT_CUDA_INFO"
	.align	4


	//----- nvinfo : EIATTR_REGCOUNT
	.align		4
        /*0000*/ 	.byte	0x04, 0x2f
        /*0002*/ 	.short	(.L_62 - .L_61)
	.align		4
.L_61:
        /*0004*/ 	.word	index@(_Z18init_curand_kernelP24curandStatePhilox4_32_10y)
        /*0008*/ 	.word	0x00000018


	//----- nvinfo : EIATTR_FRAME_SIZE
	.align		4
.L_62:
        /*000c*/ 	.byte	0x04, 0x11
        /*000e*/ 	.short	(.L_64 - .L_63)
	.align		4
.L_63:
        /*0010*/ 	.word	index@(_Z18init_curand_kernelP24curandStatePhilox4_32_10y)
        /*0014*/ 	.word	0x00000000


	//----- nvinfo : EIATTR_REGCOUNT
	.align		4
.L_64:
        /*0018*/ 	.byte	0x04, 0x2f
        /*001a*/ 	.short	(.L_66 - .L_65)
	.align		4
.L_65:
        /*001c*/ 	.word	index@(_Z13infect_kernelPiS_S_PfS_S_S_)
        /*0020*/ 	.word	0x0000002a


	//----- nvinfo : EIATTR_FRAME_SIZE
	.align		4
.L_66:
        /*0024*/ 	.byte	0x04, 0x11
        /*0026*/ 	.short	(.L_68 - .L_67)
	.align		4
.L_67:
        /*0028*/ 	.word	index@(_Z13infect_kernelPiS_S_PfS_S_S_)
        /*002c*/ 	.word	0x00000028


	//----- nvinfo : EIATTR_REGCOUNT
	.align		4
.L_68:
        /*0030*/ 	.byte	0x04, 0x2f
        /*0032*/ 	.short	(.L_70 - .L_69)
	.align		4
.L_69:
        /*0034*/ 	.word	index@(_Z13status_kernelPiS_S_PfS_P24curandStatePhilox4_32_10)
        /*0038*/ 	.word	0x0000001e


	//----- nvinfo : EIATTR_FRAME_SIZE
	.align		4
.L_70:
        /*003c*/ 	.byte	0x04, 0x11
        /*003e*/ 	.short	(.L_72 - .L_71)
	.align		4
.L_71:
        /*0040*/ 	.word	index@(_Z13status_kernelPiS_S_PfS_P24curandStatePhilox4_32_10)
        /*0044*/ 	.word	0x00000008


	//----- nvinfo : EIATTR_REGCOUNT
	.align		4
.L_72:
        /*0048*/ 	.byte	0x04, 0x2f
        /*004a*/ 	.short	(.L_74 - .L_73)
	.align		4
.L_73:
        /*004c*/ 	.word	index@(_ZN6thrust24THRUST_300001_SM_1000_NS8cuda_cub4core6detail13_kernel_agentINS1_15__reduce_by_key9InitAgentIN3cub18CUB_300001_SM_100024ReduceByKeyScanTileStateIiiLb1EEEiPiEEJSA_iSB_EEEvDpT0_)
        /*0050*/ 	.word	0x0000000e


	//----- nvinfo : EIATTR_FRAME_SIZE
	.align		4
.L_74:
        /*0054*/ 	.byte	0x04, 0x11
        /*0056*/ 	.short	(.L_76 - .L_75)
	.align		4
.L_75:
        /*0058*/ 	.word	index@(_ZN6thrust24THRUST_300001_SM_1000_NS8cuda_cub4core6detail13_kernel_agentINS1_15__reduce_by_key9InitAgentIN3cub18CUB_300001_SM_100024ReduceByKeyScanTileStateIiiLb1EEEiPiEEJSA_iSB_EEEvDpT0_)
        /*005c*/ 	.word	0x00000000


	//----- nvinfo : EIATTR_REGCOUNT
	.align		4
.L_76:
        /*0060*/ 	.byte	0x04, 0x2f
        /*0062*/ 	.short	(.L_78 - .L_77)
	.align		4
.L_77:
        /*0064*/ 	.word	index@(_ZN6thrust24THRUST_300001_SM_1000_NS8cuda_cub4core6detail13_kernel_agentINS1_15__reduce_by_key16ReduceByKeyAgentINS0_10device_ptrIiEENS0_17constant_iteratorIiNS0_11use_defaultESA_EENS0_6detail15normal_iteratorIS8_EESE_N4cuda3std3__48equal_toIiEENSH_4plusIiEEPiiEEJS8_SB_SE_SE_SM_N3cub18CUB_300001_SM_100024ReduceByKeyScanTileStateIiiLb1EEESJ_SL_iiEEEvDpT0_)
        /*0068*/ 	.word	0x0000003e


	//----- nvinfo : EIATTR_FRAME_SIZE
	.align		4
.L_78:
        /*006c*/ 	.byte	0x04, 0x11
        /*006e*/ 	.short	(.L_80 - .L_79)
	.align		4
.L_79:
        /*0070*/ 	.word	index@(_ZN6thrust24THRUST_300001_SM_1000_NS8cuda_cub4core6detail13_kernel_agentINS1_15__reduce_by_key16ReduceByKeyAgentINS0_10device_ptrIiEENS0_17constant_iteratorIiNS0_11use_defaultESA_EENS0_6detail15normal_iteratorIS8_EESE_N4cuda3std3__48equal_toIiEENSH_4plusIiEEPiiEEJS8_SB_SE_SE_SM_N3cub18CUB_300001_SM_100024ReduceByKeyScanTileStateIiiLb1EEESJ_SL_iiEEEvDpT0_)
        /*0074*/ 	.word	0x00000000


	//----- nvinfo : EIATTR_REGCOUNT
	.align		4
.L_80:
        /*0078*/ 	.byte	0x04, 0x2f
        /*007a*/ 	.short	(.L_82 - .L_81)
	.align		4
.L_81:
        /*007c*/ 	.word	index@(_ZN6thrust24THRUST_300001_SM_1000_NS8cuda_cub4core6detail13_kernel_agentINS1_15__reduce_by_key9InitAgentIN3cub18CUB_300001_SM_100024ReduceByKeyScanTileStateIilLb1EEElPlEEJSA_lSB_EEEvDpT0_)
        /*0080*/ 	.word	0x0000000e


	//----- nvinfo : EIATTR_FRAME_SIZE
	.align		4
.L_82:
        /*0084*/ 	.byte	0x04, 0x11
        /*0086*/ 	.short	(.L_84 - .L_83)
	.align		4
.L_83:
        /*0088*/ 	.word	index@(_ZN6thrust24THRUST_300001_SM_1000_NS8cuda_cub4core6detail13_kernel_agentINS1_15__reduce_by_key9InitAgentIN3cub18CUB_300001_SM_100024ReduceByKeyScanTileStateIilLb1EEElPlEEJSA_lSB_EEEvDpT0_)
        /*008c*/ 	.word	0x00000000


	//----- nvinfo : EIATTR_REGCOUNT
	.align		4
.L_84:
        /*0090*/ 	.byte	0x04, 0x2f
        /*0092*/ 	.short	(.L_86 - .L_85)
	.align		4
.L_85:
        /*0094*/ 	.word	index@(_ZN6thrust24THRUST_300001_SM_1000_NS8cuda_cub4core6detail13_kernel_agentINS1_15__reduce_by_key16ReduceByKeyAgentINS0_10device_ptrIiEENS0_17constant_iteratorIiNS0_11use_defaultESA_EENS0_6detail15normal_iteratorIS8_EESE_N4cuda3std3__48equal_toIiEENSH_4plusIiEEPllEEJS8_SB_SE_SE_SM_N3cub18CUB_300001_SM_100024ReduceByKeyScanTileStateIilLb1EEESJ_SL_llEEEvDpT0_)
        /*0098*/ 	.word	0x0000003a


	//----- nvinfo : EIATTR_FRAME_SIZE
	.align		4
.L_86:
        /*009c*/ 	.byte	0x04, 0x11
        /*009e*/ 	.short	(.L_88 - .L_87)
	.align		4
.L_87:
        /*00a0*/ 	.word	index@(_ZN6thrust24THRUST_300001_SM_1000_NS8cuda_cub4core6detail13_kernel_agentINS1_15__reduce_by_key16ReduceByKeyAgentINS0_10device_ptrIiEENS0_17constant_iteratorIiNS0_11use_defaultESA_EENS0_6detail15normal_iteratorIS8_EESE_N4cuda3std3__48equal_toIiEENSH_4plusIiEEPllEEJS8_SB_SE_SE_SM_N3cub18CUB_300001_SM_100024ReduceByKeyScanTileStateIilLb1EEESJ_SL_llEEEvDpT0_)
        /*00a4*/ 	.word	0x00000000


	//----- nvinfo : EIATTR_REGCOUNT
	.align		4
.L_88:
        /*00a8*/ 	.byte	0x04, 0x2f
        /*00aa*/ 	.short	(.L_90 - .L_89)
	.align		4
.L_89:
        /*00ac*/ 	.word	index@(_ZN3cub18CUB_300001_SM_10006detail11EmptyKernelIvEEvv)
        /*00b0*/ 	.word	0x00000004


	//----- nvinfo : EIATTR_FRAME_SIZE
	.align		4
.L_90:
        /*00b4*/ 	.byte	0x04, 0x11
        /*00b6*/ 	.short	(.L_92 - .L_91)
	.align		4
.L_91:
        /*00b8*/ 	.word	index@(_ZN3cub18CUB_300001_SM_10006detail11EmptyKernelIvEEvv)
        /*00bc*/ 	.word	0x00000000


	//----- nvinfo : EIATTR_REGCOUNT
	.align		4
.L_92:
        /*00c0*/ 	.byte	0x04, 0x2f
        /*00c2*/ 	.short	(.L_94 - .L_93)
	.align		4
.L_93:
        /*00c4*/ 	.word	index@(_ZN3cub18CUB_300001_SM_10006detail8for_each13static_kernelINS2_12policy_hub_t12policy_500_tEmN6thrust24THRUST_300001_SM_1000_NS8cuda_cub20__uninitialized_fill7functorINS7_10device_ptrIiEEiEEEEvT0_T1_)
        /*00c8*/ 	.word	0x00000008


	//----- nvinfo : EIATTR_FRAME_SIZE
	.align		4
.L_94:
        /*00cc*/ 	.byte	0x04, 0x11
        /*00ce*/ 	.short	(.L_96 - .L_95)
	.align		4
.L_95:
        /*00d0*/ 	.word	index@(_ZN3cub18CUB_300001_SM_10006detail8for_each13static_kernelINS2_12policy_hub_t12policy_500_tEmN6thrust24THRUST_300001_SM_1000_NS8cuda_cub20__uninitialized_fill7functorINS7_10device_ptrIiEEiEEEEvT0_T1_)
        /*00d4*/ 	.word	0x00000000


	//----- nvinfo : EIATTR_REGCOUNT
	.align		4
.L_96:
        /*00d8*/ 	.byte	0x04, 0x2f
        /*00da*/ 	.short	(.L_98 - .L_97)
	.align		4
.L_97:
        /*00dc*/ 	.word	index@(_ZN3cub18CUB_300001_SM_10006detail9transform16transform_kernelINS2_10policy_hubILb1EN4cuda3std3__45tupleIJN6thrust24THRUST_300001_SM_1000_NS12zip_iteratorINS8_IJNSA_10device_ptrIiEESD_NSC_IfEESD_SD_EEEEEEEEE10policy1000EiNS7_10__identityENSA_7pointerINS8_IJiifiiEEENSA_8cuda_cub3tagENSA_11use_defaultESP_EEJSG_EEEvT0_iT1_T2_DpNS2_10kernel_argIT3_EE)
        /*00e0*/ 	.word	0x00000028


	//----- nvinfo : EIATTR_FRAME_SIZE
	.align		4
.L_98:
        /*00e4*/ 	.byte	0x04, 0x11
        /*00e6*/ 	.short	(.L_100 - .L_99)
	.align		4
.L_99:
        /*00e8*/ 	.word	index@(_ZN3cub18CUB_300001_SM_10006detail9transform16transform_kernelINS2_10policy_hubILb1EN4cuda3std3__45tupleIJN6thrust24THRUST_300001_SM_1000_NS12zip_iteratorINS8_IJNSA_10device_ptrIiEESD_NSC_IfEESD_SD_EEEEEEEEE10policy1000EiNS7_10__identityENSA_7pointerINS8_IJiifiiEEENSA_8cuda_cub3tagENSA_11use_defaultESP_EEJSG_EEEvT0_iT1_T2_DpNS2_10kernel_argIT3_EE)
        /*00ec*/ 	.word	0x00000000


	//----- nvinfo : EIATTR_REGCOUNT
	.align		4
.L_100:
        /*00f0*/ 	.byte	0x04, 0x2f
        /*00f2*/ 	.short	(.L_102 - .L_101)
	.align		4
.L_101:
        /*00f4*/ 	.word	index@(_ZN3cub18CUB_300001_SM_10006detail9transform16transform_kernelINS2_10policy_hubILb1EN4cuda3std3__45tupleIJN6thrust24THRUST_300001_SM_1000_NS12zip_iteratorINS8_IJNSA_10device_ptrIiEESD_NSC_IfEESD_SD_EEEEEEEEE10policy1000ElNS7_10__identityENSA_7pointerINS8_IJiifiiEEENSA_8cuda_cub3tagENSA_11use_defaultESP_EEJSG_EEEvT0_iT1_T2_DpNS2_10kernel_argIT3_EE)
        /*00f8*/ 	.word	0x00000030


	//----- nvinfo : EIATTR_FRAME_SIZE
	.align		4
.L_102:
        /*00fc*/ 	.byte	0x04, 0x11
        /*00fe*/ 	.short	(.L_104 - .L_103)
	.align		4
.L_103:
        /*0100*/ 	.word	index@(_ZN3cub18CUB_300001_SM_10006detail9transform16transform_kernelINS2_10policy_hubILb1EN4cuda3std3__45tupleIJN6thrust24THRUST_300001_SM_1000_NS12zip_iteratorINS8_IJNSA_10device_ptrIiEESD_NSC_IfEESD_SD_EEEEEEEEE10policy1000ElNS7_10__identityENSA_7pointerINS8_IJiifiiEEENSA_8cuda_cub3tagENSA_11use_defaultESP_EEJSG_EEEvT0_iT1_T2_DpNS2_10kernel_argIT3_EE)
        /*0104*/ 	.word	0x00000000


	//----- nvinfo : EIATTR_REGCOUNT
	.align		4
.L_104:
        /*0108*/ 	.byte	0x04, 0x2f
        /*010a*/ 	.short	(.L_106 - .L_105)
	.align		4
.L_105:
        /*010c*/ 	.word	index@(_ZN3cub18CUB_300001_SM_10006detail9transform16transform_kernelINS2_10policy_hubILb1EN4cuda3std3__45tupleIJN6thrust24THRUST_300001_SM_1000_NS6detail15normal_iteratorINSA_7pointerINS8_IJiifiiEEENSA_8cuda_cub3tagENSA_11use_defaultESH_EEEEEEEE10policy1000EiNS7_10__identityENSA_12zip_iteratorINS8_IJNSA_10device_ptrIiEESQ_NSP_IfEESQ_SQ_EEEEEJPSE_EEEvT0_iT1_T2_DpNS2_10kernel_argIT3_EE)
        /*0110*/ 	.word	0x00000020


	//----- nvinfo : EIATTR_FRAME_SIZE
	.align		4
.L_106:
        /*0114*/ 	.byte	0x04, 0x11
        /*0116*/ 	.short	(.L_108 - .L_107)
	.align		4
.L_107:
        /*0118*/ 	.word	index@(_ZN3cub18CUB_300001_SM_10006detail9transform16transform_kernelINS2_10policy_hubILb1EN4cuda3std3__45tupleIJN6thrust24THRUST_300001_SM_1000_NS6detail15normal_iteratorINSA_7pointerINS8_IJiifiiEEENSA_8cuda_cub3tagENSA_11use_defaultESH_EEEEEEEE10policy1000EiNS7_10__identityENSA_12zip_iteratorINS8_IJNSA_10device_ptrIiEESQ_NSP_IfEESQ_SQ_EEEEEJPSE_EEEvT0_iT1_T2_DpNS2_10kernel_argIT3_EE)
        /*011c*/ 	.word	0x00000000


	//----- nvinfo : EIATTR_REGCOUNT
	.align		4
.L_108:
        /*0120*/ 	.byte	0x04, 0x2f
        /*0122*/ 	.short	(.L_110 - .L_109)
	.align		4
.L_109:
        /*0124*/ 	.word	index@(_ZN3cub18CUB_300001_SM_10006detail9transform16transform_kernelINS2_10policy_hubILb1EN4cuda3std3__45tupleIJN6thrust24THRUST_300001_SM_1000_NS6detail15normal_iteratorINSA_7pointerINS8_IJiifiiEEENSA_8cuda_cub3tagENSA_11use_defaultESH_EEEEEEEE10policy1000ElNS7_10__identityENSA_12zip_iteratorINS8_IJNSA_10device_ptrIiEESQ_NSP_IfEESQ_SQ_EEEEEJPSE_EEEvT0_iT1_T2_DpNS2_10kernel_argIT3_EE)
        /*0128*/ 	.word	0x00000028


	//----- nvinfo : EIATTR_FRAME_SIZE
	.align		4
.L_110:
        /*012c*/ 	.byte	0x04, 0x11
        /*012e*/ 	.short	(.L_112 - .L_111)
	.align		4
.L_111:
        /*0130*/ 	.word	index@(_ZN3cub18CUB_300001_SM_10006detail9transform16transform_kernelINS2_10policy_hubILb1EN4cuda3std3__45tupleIJN6thrust24THRUST_300001_SM_1000_NS6detail15normal_iteratorINSA_7pointerINS8_IJiifiiEEENSA_8cuda_cub3tagENSA_11use_defaultESH_EEEEEEEE10policy1000ElNS7_10__identityENSA_12zip_iteratorINS8_IJNSA_10device_ptrIiEESQ_NSP_IfEESQ_SQ_EEEEEJPSE_EEEvT0_iT1_T2_DpNS2_10kernel_argIT3_EE)
        /*0134*/ 	.word	0x00000000


	//----- nvinfo : EIATTR_REGCOUNT
	.align		4
.L_112:
        /*0138*/ 	.byte	0x04, 0x2f
        /*013a*/ 	.short	(.L_114 - .L_113)
	.align		4
.L_113:
        /*013c*/ 	.word	index@(_ZN3cub18CUB_300001_SM_10006detail9transform16transform_kernelINS2_10policy_hubILb1EN4cuda3std3__45tupleIJN6thrust24THRUST_300001_SM_1000_NS6detail15normal_iteratorINSA_10device_ptrIiEEEEEEEE10policy1000EiNS7_10__identityENSA_20permutation_iteratorISF_SF_EEJPiEEEvT0_iT1_T2_DpNS2_10kernel_argIT3_EE)
        /*0140*/ 	.word	0x00000020


	//----- nvinfo : EIATTR_FRAME_SIZE
	.align		4
.L_114:
        /*0144*/ 	.byte	0x04, 0x11
        /*0146*/ 	.short	(.L_116 - .L_115)
	.align		4
.L_115:
        /*0148*/ 	.word	index@(_ZN3cub18CUB_300001_SM_10006detail9transform16transform_kernelINS2_10policy_hubILb1EN4cuda3std3__45tupleIJN6thrust24THRUST_300001_SM_1000_NS6detail15normal_iteratorINSA_10device_ptrIiEEEEEEEE10policy1000EiNS7_10__identityENSA_20permutation_iteratorISF_SF_EEJPiEEEvT0_iT1_T2_DpNS2_10kernel_argIT3_EE)
        /*014c*/ 	.word	0x00000000


	//----- nvinfo : EIATTR_REGCOUNT
	.align		4
.L_116:
        /*0150*/ 	.byte	0x04, 0x2f
        /*0152*/ 	.short	(.L_118 - .L_117)
	.align		4
.L_117:
        /*0154*/ 	.word	index@(_ZN3cub18CUB_300001_SM_10006detail9transform16transform_kernelINS2_10policy_hubILb1EN4cuda3std3__45tupleIJN6thrust24THRUST_300001_SM_1000_NS6detail15normal_iteratorINSA_10device_ptrIiEEEEEEEE10policy1000ElNS7_10__identityENSA_20permutation_iteratorISF_SF_EEJPiEEEvT0_iT1_T2_DpNS2_10kernel_argIT3_EE)
        /*0158*/ 	.word	0x00000020


	//----- nvinfo : EIATTR_FRAME_SIZE
	.align		4
.L_118:
        /*015c*/ 	.byte	0x04, 0x11
        /*015e*/ 	.short	(.L_120 - .L_119)
	.align		4
.L_119:
        /*0160*/ 	.word	index@(_ZN3cub18CUB_300001_SM_10006detail9transform16transform_kernelINS2_10policy_hubILb1EN4cuda3std3__45tupleIJN6thrust24THRUST_300001_SM_1000_NS6detail15normal_iteratorINSA_10device_ptrIiEEEEEEEE10policy1000ElNS7_10__identityENSA_20permutation_iteratorISF_SF_EEJPiEEEvT0_iT1_T2_DpNS2_10kernel_argIT3_EE)
        /*0164*/ 	.word	0x00000000


	//----- nvinfo : EIATTR_REGCOUNT
	.align		4
.L_120:
        /*0168*/ 	.byte	0x04, 0x2f
        /*016a*/ 	.short	(.L_122 - .L_121)
	.align		4
.L_121:
        /*016c*/ 	.word	index@(_ZN3cub18CUB_300001_SM_10006detail4scan20DeviceScanInitKernelINS0_13ScanTileStateIiLb1EEEEEvT_i)
        /*0170*/ 	.word	0x00000008


	//----- nvinfo : EIATTR_FRAME_SIZE
	.align		4
.L_122:
        /*0174*/ 	.byte	0x04, 0x11
        /*0176*/ 	.short	(.L_124 - .L_123)
	.align		4
.L_123:
        /*0178*/ 	.word	index@(_ZN3cub18CUB_300001_SM_10006detail4scan20DeviceScanInitKernelINS0_13ScanTileStateIiLb1EEEEEvT_i)
        /*017c*/ 	.word	0x00000000


	//----- nvinfo : EIATTR_REGCOUNT
	.align		4
.L_124:
        /*0180*/ 	.byte	0x04, 0x2f
        /*0182*/ 	.short	(.L_126 - .L_125)
	.align		4
.L_125:
        /*0184*/ 	.word	index@(_ZN3cub18CUB_300001_SM_10006detail4scan16DeviceScanKernelINS2_10policy_hubIiiijN4cuda3std3__44plusIvEEE10Policy1000EN6thrust24THRUST_300001_SM_1000_NS6detail15normal_iteratorINSD_10device_ptrIiEEEESI_NS0_13ScanTileStateIiLb1EEES9_NS1_10InputValueIiPiEEjiLb0EiEEvT0_T1_T2_iT3_T4_T5_)
        /*0188*/ 	.word	0x00000038


	//----- nvinfo : EIATTR_FRAME_SIZE
	.align		4
.L_126:
        /*018c*/ 	.byte	0x04, 0x11
        /*018e*/ 	.short	(.L_128 - .L_127)
	.align		4
.L_127:
        /*0190*/ 	.word	index@(_ZN3cub18CUB_300001_SM_10006detail4scan16DeviceScanKernelINS2_10policy_hubIiiijN4cuda3std3__44plusIvEEE10Policy1000EN6thrust24THRUST_300001_SM_1000_NS6detail15normal_iteratorINSD_10device_ptrIiEEEESI_NS0_13ScanTileStateIiLb1EEES9_NS1_10InputValueIiPiEEjiLb0EiEEvT0_T1_T2_iT3_T4_T5_)
        /*0194*/ 	.word	0x00000000


	//----- nvinfo : EIATTR_REGCOUNT
	.align		4
.L_128:
        /*0198*/ 	.byte	0x04, 0x2f
        /*019a*/ 	.short	(.L_130 - .L_129)
	.align		4
.L_129:
        /*019c*/ 	.word	index@(_ZN3cub18CUB_300001_SM_10006detail4scan16DeviceScanKernelINS2_10policy_hubIiiimN4cuda3std3__44plusIvEEE10Policy1000EN6thrust24THRUST_300001_SM_1000_NS6detail15normal_iteratorINSD_10device_ptrIiEEEESI_NS0_13ScanTileStateIiLb1EEES9_NS1_10InputValueIiPiEEmiLb0EiEEvT0_T1_T2_iT3_T4_T5_)
        /*01a0*/ 	.word	0x00000030


	//----- nvinfo : EIATTR_FRAME_SIZE
	.align		4
.L_130:
        /*01a4*/ 	.byte	0x04, 0x11
        /*01a6*/ 	.short	(.L_132 - .L_131)
	.align		4
.L_131:
        /*01a8*/ 	.word	index@(_ZN3cub18CUB_300001_SM_10006detail4scan16DeviceScanKernelINS2_10policy_hubIiiimN4cuda3std3__44plusIvEEE10Policy1000EN6thrust24THRUST_300001_SM_1000_NS6detail15normal_iteratorINSD_10device_ptrIiEEEESI_NS0_13ScanTileStateIiLb1EEES9_NS1_10InputValueIiPiEEmiLb0EiEEvT0_T1_T2_iT3_T4_T5_)
        /*01ac*/ 	.word	0x00000000


	//----- nvinfo : EIATTR_REGCOUNT
	.align		4
.L_132:
        /*01b0*/ 	.byte	0x04, 0x2f
        /*01b2*/ 	.short	(.L_134 - .L_133)
	.align		4
.L_133:
        /*01b4*/ 	.word	index@(_ZN3cub18CUB_300001_SM_10006detail10radix_sort31DeviceRadixSortSingleTileKernelINS1_5radix10policy_hubIiN4cuda3std3__45tupleIJiifiiEEEyE10Policy1000ELNS0_9SortOrderE0EiSA_yNS1_21identity_decomposer_tEEEvPKT1_PSF_PKT2_PSJ_T3_iiT4_)
        /*01b8*/ 	.word	0x00000050


	//----- nvinfo : EIATTR_FRAME_SIZE
	.align		4
.L_134:
        /*01bc*/ 	.byte	0x04, 0x11
        /*01be*/ 	.short	(.L_136 - .L_135)
	.align		4
.L_135:
        /*01c0*/ 	.word	index@(_ZN3cub18CUB_300001_SM_10006detail10radix_sort31DeviceRadixSortSingleTileKernelINS1_5radix10policy_hubIiN4cuda3std3__45tupleIJiifiiEEEyE10Policy1000ELNS0_9SortOrderE0EiSA_yNS1_21identity_decomposer_tEEEvPKT1_PSF_PKT2_PSJ_T3_iiT4_)
        /*01c4*/ 	.word	0x00000000


	//----- nvinfo : EIATTR_REGCOUNT
	.align		4
.L_136:
        /*01c8*/ 	.byte	0x04, 0x2f
        /*01ca*/ 	.short	(.L_138 - .L_137)
	.align		4
.L_137:
        /*01cc*/ 	.word	index@(_ZN3cub18CUB_300001_SM_10006detail10radix_sort30DeviceRadixSortHistogramKernelINS1_5radix10policy_hubIiN4cuda3std3__45tupleIJiifiiEEEyE10Policy1000ELNS0_9SortOrderE0EiyNS1_21identity_decomposer_tEEEvPT2_PKT1_SF_iiT3_)
        /*01d0*/ 	.word	0x00000020


	//----- nvinfo : EIATTR_FRAME_SIZE
	.align		4
.L_138:
        /*01d4*/ 	.byte	0x04, 0x11
        /*01d6*/ 	.short	(.L_140 - .L_139)
	.align		4
.L_139:
        /*01d8*/ 	.word	index@(_ZN3cub18CUB_300001_SM_10006detail10radix_sort30DeviceRadixSortHistogramKernelINS1_5radix10policy_hubIiN4cuda3std3__45tupleIJiifiiEEEyE10Policy1000ELNS0_9SortOrderE0EiyNS1_21identity_decomposer_tEEEvPT2_PKT1_SF_iiT3_)
        /*01dc*/ 	.word	0x00000000


	//----- nvinfo : EIATTR_REGCOUNT
	.align		4
.L_140:
        /*01e0*/ 	.byte	0x04, 0x2f
        /*01e2*/ 	.short	(.L_142 - .L_141)
	.align		4
.L_141:
        /*01e4*/ 	.word	index@(_ZN3cub18CUB_300001_SM_10006detail10radix_sort33DeviceRadixSortExclusiveSumKernelINS1_5radix10policy_hubIiN4cuda3std3__45tupleIJiifiiEEEyE10Policy1000EyEEvPT0_)
        /*01e8*/ 	.word	0x00000020


	//----- nvinfo : EIATTR_FRAME_SIZE
	.align		4
.L_142:
        /*01ec*/ 	.byte	0x04, 0x11
        /*01ee*/ 	.short	(.L_144 - .L_143)
	.align		4
.L_143:
        /*01f0*/ 	.word	index@(_ZN3cub18CUB_300001_SM_10006detail10radix_sort33DeviceRadixSortExclusiveSumKernelINS1_5radix10policy_hubIiN4cuda3std3__45tupleIJiifiiEEEyE10Policy1000EyEEvPT0_)
        /*01f4*/ 	.word	0x00000000


	//----- nvinfo : EIATTR_REGCOUNT
	.align		4
.L_144:
        /*01f8*/ 	.byte	0x04, 0x2f
        /*01fa*/ 	.short	(.L_146 - .L_145)
	.align		4
.L_145:
        /*01fc*/ 	.word	index@(_ZN3cub18CUB_300001_SM_10006detail10radix_sort29DeviceRadixSortOnesweepKernelINS1_5radix10policy_hubIiN4cuda3std3__45tupleIJiifiiEEEyE10Policy1000ELNS0_9SortOrderE0EiSA_yiiNS1_21identity_decomposer_tEEEvPT5_SG_PT3_PKSH_PT1_PKSL_PT2_PKSP_T4_iiT6_)
        /*0200*/ 	.word	0x00000038


	//----- nvinfo : EIATTR_FRAME_SIZE
	.align		4
.L_146:
        /*0204*/ 	.byte	0x04, 0x11
        /*0206*/ 	.short	(.L_148 - .L_147)
	.align		4
.L_147:
        /*0208*/ 	.word	index@(_ZN3cub18CUB_300001_SM_10006detail10radix_sort29DeviceRadixSortOnesweepKernelINS1_5radix10policy_hubIiN4cuda3std3__45tupleIJiifiiEEEyE10Policy1000ELNS0_9SortOrderE0EiSA_yiiNS1_21identity_decomposer_tEEEvPT5_SG_PT3_PKSH_PT1_PKSL_PT2_PKSP_T4_iiT6_)
        /*020c*/ 	.word	0x00000000


	//----- nvinfo : EIATTR_REGCOUNT
	.align		4
.L_148:
        /*0210*/ 	.byte	0x04, 0x2f
        /*0212*/ 	.short	(.L_150 - .L_149)
	.align		4
.L_149:
        /*0214*/ 	.word	index@(_ZN3cub18CUB_300001_SM_10006detail10radix_sort31DeviceRadixSortSingleTileKernelINS1_5radix10policy_hubIiiyE10Policy1000ELNS0_9SortOrderE0EiiyNS1_21identity_decomposer_tEEEvPKT1_PSA_PKT2_PSE_T3_iiT4_)
        /*0218*/ 	.word	0x00000099


	//----- nvinfo : EIATTR_FRAME_SIZE
	.align		4
.L_150:
        /*021c*/ 	.byte	0x04, 0x11
        /*021e*/ 	.short	(.L_152 - .L_151)
	.align		4
.L_151:
        /*0220*/ 	.word	index@(_ZN3cub18CUB_300001_SM_10006detail10radix_sort31DeviceRadixSortSingleTileKernelINS1_5radix10policy_hubIiiyE10Policy1000ELNS0_9SortOrderE0EiiyNS1_21identity_decomposer_tEEEvPKT1_PSA_PKT2_PSE_T3_iiT4_)
        /*0224*/ 	.word	0x00000000


	//----- nvinfo : EIATTR_REGCOUNT
	.align		4
.L_152:
        /*0228*/ 	.byte	0x04, 0x2f
        /*022a*/ 	.short	(.L_154 - .L_153)
	.align		4
.L_153:
        /*022c*/ 	.word	index@(_ZN3cub18CUB_300001_SM_10006detail10radix_sort30DeviceRadixSortHistogramKernelINS1_5radix10policy_hubIiiyE10Policy1000ELNS0_9SortOrderE0EiyNS1_21identity_decomposer_tEEEvPT2_PKT1_SA_iiT3_)
        /*0230*/ 	.word	0x00000020


	//----- nvinfo : EIATTR_FRAME_SIZE
	.align		4
.L_154:
        /*0234*/ 	.byte	0x04, 0x11
        /*0236*/ 	.short	(.L_156 - .L_155)
	.align		4
.L_155:
        /*0238*/ 	.word	index@(_ZN3cub18CUB_300001_SM_10006detail10radix_sort30DeviceRadixSortHistogramKernelINS1_5radix10policy_hubIiiyE10Policy1000ELNS0_9SortOrderE0EiyNS1_21identity_decomposer_tEEEvPT2_PKT1_SA_iiT3_)
        /*023c*/ 	.word	0x00000000


	//----- nvinfo : EIATTR_REGCOUNT
	.align		4
.L_156:
        /*0240*/ 	.byte	0x04, 0x2f
        /*0242*/ 	.short	(.L_158 - .L_157)
	.align		4
.L_157:
        /*0244*/ 	.word	index@(_ZN3cub18CUB_300001_SM_10006detail10radix_sort33DeviceRadixSortExclusiveSumKernelINS1_5radix10policy_hubIiiyE10Policy1000EyEEvPT0_)
        /*0248*/ 	.word	0x00000020


	//----- nvinfo : EIATTR_FRAME_SIZE
	.align		4
.L_158:
        /*024c*/ 	.byte	0x04, 0x11
        /*024e*/ 	.short	(.L_160 - .L_159)
	.align		4
.L_159:
        /*0250*/ 	.word	index@(_ZN3cub18CUB_300001_SM_10006detail10radix_sort33DeviceRadixSortExclusiveSumKernelINS1_5radix10policy_hubIiiyE10Policy1000EyEEvPT0_)
        /*0254*/ 	.word	0x00000000


	//----- nvinfo : EIATTR_REGCOUNT
	.align		4
.L_160:
        /*0258*/ 	.byte	0x04, 0x2f
        /*025a*/ 	.short	(.L_162 - .L_161)
	.align		4
.L_161:
        /*025c*/ 	.word	index@(_ZN3cub18CUB_300001_SM_10006detail10radix_sort29DeviceRadixSortOnesweepKernelINS1_5radix10policy_hubIiiyE10Policy1000ELNS0_9SortOrderE0EiiyiiNS1_21identity_decomposer_tEEEvPT5_SB_PT3_PKSC_PT1_PKSG_PT2_PKSK_T4_iiT6_)
        /*0260*/ 	.word	0x00000049


	//----- nvinfo : EIATTR_FRAME_SIZE
	.align		4
.L_162:
        /*0264*/ 	.byte	0x04, 0x11
        /*0266*/ 	.short	(.L_164 - .L_163)
	.align		4
.L_163:
        /*0268*/ 	.word	index@(_ZN3cub18CUB_300001_SM_10006detail10radix_sort29DeviceRadixSortOnesweepKernelINS1_5radix10policy_hubIiiyE10Policy1000ELNS0_9SortOrderE0EiiyiiNS1_21identity_decomposer_tEEEvPT5_SB_PT3_PKSC_PT1_PKSG_PT2_PKSK_T4_iiT6_)
        /*026c*/ 	.word	0x00000000


	//----- nvinfo : EIATTR_MIN_STACK_SIZE
	.align		4
.L_164:
        /*0270*/ 	.byte	0x04, 0x12
        /*0272*/ 	.short	(.L_166 - .L_165)
	.align		4
.L_165:
        /*0274*/ 	.word	index@(_ZN3cub18CUB_300001_SM_10006detail10radix_sort29DeviceRadixSortOnesweepKernelINS1_5radix10policy_hubIiiyE10Policy1000ELNS0_9SortOrderE0EiiyiiNS1_21identity_decomposer_tEEEvPT5_SB_PT3_PKSC_PT1_PKSG_PT2_PKSK_T4_iiT6_)
        /*0278*/ 	.word	0x00000000


	//----- nvinfo : EIATTR_MIN_STACK_SIZE
	.align		4
.L_166:
        /*027c*/ 	.byte	0x04, 0x12
        /*027e*/ 	.short	(.L_168 - .L_167)
	.align		4
.L_167:
        /*0280*/ 	.word	index@(_ZN3cub18CUB_300001_SM_10006detail10radix_sort33DeviceRadixSortExclusiveSumKernelINS1_5radix10policy_hubIiiyE10Policy1000EyEEvPT0_)
        /*0284*/ 	.word	0x00000000


	//----- nvinfo : EIATTR_MIN_STACK_SIZE
	.align		4
.L_168:
        /*0288*/ 	.byte	0x04, 0x12
        /*028a*/ 	.short	(.L_170 - .L_169)
	.align		4
.L_169:
        /*028c*/ 	.word	index@(_ZN3cub18CUB_300001_SM_10006detail10radix_sort30DeviceRadixSortHistogramKernelINS1_5radix10policy_hubIiiyE10Policy1000ELNS0_9SortOrderE0EiyNS1_21identity_decomposer_tEEEvPT2_PKT1_SA_iiT3_)
        /*0290*/ 	.word	0x00000000


	//----- nvinfo : EIATTR_MIN_STACK_SIZE
	.align		4
.L_170:
        /*0294*/ 	.byte	0x04, 0x12
        /*0296*/ 	.short	(.L_172 - .L_171)
	.align		4
.L_171:
        /*0298*/ 	.word	index@(_ZN3cub18CUB_300001_SM_10006detail10radix_sort31DeviceRadixSortSingleTileKernelINS1_5radix10policy_hubIiiyE10Policy1000ELNS0_9SortOrderE0EiiyNS1_21identity_decomposer_tEEEvPKT1_PSA_PKT2_PSE_T3_iiT4_)
        /*029c*/ 	.word	0x00000000


	//----- nvinfo : EIATTR_MIN_STACK_SIZE
	.align		4
.L_172:
        /*02a0*/ 	.byte	0x04, 0x12
        /*02a2*/ 	.short	(.L_174 - .L_173)
	.align		4
.L_173:
        /*02a4*/ 	.word	index@(_ZN3cub18CUB_300001_SM_10006detail10radix_sort29DeviceRadixSortOnesweepKernelINS1_5radix10policy_hubIiN4cuda3std3__45tupleIJiifiiEEEyE10Policy1000ELNS0_9SortOrderE0EiSA_yiiNS1_21identity_decomposer_tEEEvPT5_SG_PT3_PKSH_PT1_PKSL_PT2_PKSP_T4_iiT6_)
        /*02a8*/ 	.word	0x00000000


	//----- nvinfo : EIATTR_MIN_STACK_SIZE
	.align		4
.L_174:
        /*02ac*/ 	.byte	0x04, 0x12
        /*02ae*/ 	.short	(.L_176 - .L_175)
	.align		4
.L_175:
        /*02b0*/ 	.word	index@(_ZN3cub18CUB_300001_SM_10006detail10radix_sort33DeviceRadixSortExclusiveSumKernelINS1_5radix10policy_hubIiN4cuda3std3__45tupleIJiifiiEEEyE10Policy1000EyEEvPT0_)
        /*02b4*/ 	.word	0x00000000


	//----- nvinfo : EIATTR_MIN_STACK_SIZE
	.align		4
.L_176:
        /*02b8*/ 	.byte	0x04, 0x12
        /*02ba*/ 	.short	(.L_178 - .L_177)
	.align		4
.L_177:
        /*02bc*/ 	.word	index@(_ZN3cub18CUB_300001_SM_10006detail10radix_sort30DeviceRadixSortHistogramKernelINS1_5radix10policy_hubIiN4cuda3std3__45tupleIJiifiiEEEyE10Policy1000ELNS0_9SortOrderE0EiyNS1_21identity_decomposer_tEEEvPT2_PKT1_SF_iiT3_)
        /*02c0*/ 	.word	0x00000000


	//----- nvinfo : EIATTR_MIN_STACK_SIZE
	.align		4
.L_178:
        /*02c4*/ 	.byte	0x04, 0x12
        /*02c6*/ 	.short	(.L_180 - .L_179)
	.align		4
.L_179:
        /*02c8*/ 	.word	index@(_ZN3cub18CUB_300001_SM_10006detail10radix_sort31DeviceRadixSortSingleTileKernelINS1_5radix10policy_hubIiN4cuda3std3__45tupleIJiifiiEEEyE10Policy1000ELNS0_9SortOrderE0EiSA_yNS1_21identity_decomposer_tEEEvPKT1_PSF_PKT2_PSJ_T3_iiT4_)
        /*02cc*/ 	.word	0x00000000


	//----- nvinfo : EIATTR_MIN_STACK_SIZE
	.align		4
.L_180:
        /*02d0*/ 	.byte	0x04, 0x12
        /*02d2*/ 	.short	(.L_182 - .L_181)
	.align		4
.L_181:
        /*02d4*/ 	.word	index@(_ZN3cub18CUB_300001_SM_10006detail4scan16DeviceScanKernelINS2_10policy_hubIiiimN4cuda3std3__44plusIvEEE10Policy1000EN6thrust24THRUST_300001_SM_1000_NS6detail15normal_iteratorINSD_10device_ptrIiEEEESI_NS0_13ScanTileStateIiLb1EEES9_NS1_10InputValueIiPiEEmiLb0EiEEvT0_T1_T2_iT3_T4_T5_)
        /*02d8*/ 	.word	0x00000000


	//----- nvinfo : EIATTR_MIN_STACK_SIZE
	.align		4
.L_182:
        /*02dc*/ 	.byte	0x04, 0x12
        /*02de*/ 	.short	(.L_184 - .L_183)
	.align		4
.L_183:
        /*02e0*/ 	.word	index@(_ZN3cub18CUB_300001_SM_10006detail4scan16DeviceScanKernelINS2_10policy_hubIiiijN4cuda3std3__44plusIvEEE10Policy1000EN6thrust24THRUST_300001_SM_1000_NS6detail15normal_iteratorINSD_10device_ptrIiEEEESI_NS0_13ScanTileStateIiLb1EEES9_NS1_10InputValueIiPiEEjiLb0EiEEvT0_T1_T2_iT3_T4_T5_)
        /*02e4*/ 	.word	0x00000000


	//----- nvinfo : EIATTR_MIN_STACK_SIZE
	.align		4
.L_184:
        /*02e8*/ 	.byte	0x04, 0x12
        /*02ea*/ 	.short	(.L_186 - .L_185)
	.align		4
.L_185:
        /*02ec*/ 	.word	index@(_ZN3cub18CUB_300001_SM_10006detail4scan20DeviceScanInitKernelINS0_13ScanTileStateIiLb1EEEEEvT_i)
        /*02f0*/ 	.word	0x00000000


	//----- nvinfo : EIATTR_MIN_STACK_SIZE
	.align		4
.L_186:
        /*02f4*/ 	.byte	0x04, 0x12
        /*02f6*/ 	.short	(.L_188 - .L_187)
	.align		4
.L_187:
        /*02f8*/ 	.word	index@(_ZN3cub18CUB_300001_SM_10006detail9transform16transform_kernelINS2_10policy_hubILb1EN4cuda3std3__45tupleIJN6thrust24THRUST_300001_SM_1000_NS6detail15normal_iteratorINSA_10device_ptrIiEEEEEEEE10policy1000ElNS7_10__identityENSA_20permutation_iteratorISF_SF_EEJPiEEEvT0_iT1_T2_DpNS2_10kernel_argIT3_EE)
        /*02fc*/ 	.word	0x00000000


	//----- nvinfo : EIATTR_MIN_STACK_SIZE
	.align		4
.L_188:
        /*0300*/ 	.byte	0x04, 0x12
        /*0302*/ 	.short	(.L_190 - .L_189)
	.align		4
.L_189:
        /*0304*/ 	.word	index@(_ZN3cub18CUB_300001_SM_10006detail9transform16transform_kernelINS2_10policy_hubILb1EN4cuda3std3__45tupleIJN6thrust24THRUST_300001_SM_1000_NS6detail15normal_iteratorINSA_10device_ptrIiEEEEEEEE10policy1000EiNS7_10__identityENSA_20permutation_iteratorISF_SF_EEJPiEEEvT0_iT1_T2_DpNS2_10kernel_argIT3_EE)
        /*0308*/ 	.word	0x00000000


	//----- nvinfo : EIATTR_MIN_STACK_SIZE
	.align		4
.L_190:
        /*030c*/ 	.byte	0x04, 0x12
        /*030e*/ 	.short	(.L_192 - .L_191)
	.align		4
.L_191:
        /*0310*/ 	.word	index@(_ZN3cub18CUB_300001_SM_10006detail9transform16transform_kernelINS2_10policy_hubILb1EN4cuda3std3__45tupleIJN6thrust24THRUST_300001_SM_1000_NS6detail15normal_iteratorINSA_7pointerINS8_IJiifiiEEENSA_8cuda_cub3tagENSA_11use_defaultESH_EEEEEEEE10policy1000ElNS7_10__identityENSA_12zip_iteratorINS8_IJNSA_10device_ptrIiEESQ_NSP_IfEESQ_SQ_EEEEEJPSE_EEEvT0_iT1_T2_DpNS2_10kernel_argIT3_EE)
        /*0314*/ 	.word	0x00000000


	//----- nvinfo : EIATTR_MIN_STACK_SIZE
	.align		4
.L_192:
        /*0318*/ 	.byte	0x04, 0x12
        /*031a*/ 	.short	(.L_194 - .L_193)
	.align		4
.L_193:
        /*031c*/ 	.word	index@(_ZN3cub18CUB_300001_SM_10006detail9transform16transform_kernelINS2_10policy_hubILb1EN4cuda3std3__45tupleIJN6thrust24THRUST_300001_SM_1000_NS6detail15normal_iteratorINSA_7pointerINS8_IJiifiiEEENSA_8cuda_cub3tagENSA_11use_defaultESH_EEEEEEEE10policy1000EiNS7_10__identityENSA_12zip_iteratorINS8_IJNSA_10device_ptrIiEESQ_NSP_IfEESQ_SQ_EEEEEJPSE_EEEvT0_iT1_T2_DpNS2_10kernel_argIT3_EE)
        /*0320*/ 	.word	0x00000000


	//----- nvinfo : EIATTR_MIN_STACK_SIZE
	.align		4
.L_194:
        /*0324*/ 	.byte	0x04, 0x12
        /*0326*/ 	.short	(.L_196 - .L_195)
	.align		4
.L_195:
        /*0328*/ 	.word	index@(_ZN3cub18CUB_300001_SM_10006detail9transform16transform_kernelINS2_10policy_hubILb1EN4cuda3std3__45tupleIJN6thrust24THRUST_300001_SM_1000_NS12zip_iteratorINS8_IJNSA_10device_ptrIiEESD_NSC_IfEESD_SD_EEEEEEEEE10policy1000ElNS7_10__identityENSA_7pointerINS8_IJiifiiEEENSA_8cuda_cub3tagENSA_11use_defaultESP_EEJSG_EEEvT0_iT1_T2_DpNS2_10kernel_argIT3_EE)
        /*032c*/ 	.word	0x00000000


	//----- nvinfo : EIATTR_MIN_STACK_SIZE
	.align		4
.L_196:
        /*0330*/ 	.byte	0x04, 0x12
        /*0332*/ 	.short	(.L_198 - .L_197)
	.align		4
.L_197:
        /*0334*/ 	.word	index@(_ZN3cub18CUB_300001_SM_10006detail9transform16transform_kernelINS2_10policy_hubILb1EN4cuda3std3__45tupleIJN6thrust24THRUST_300001_SM_1000_NS12zip_iteratorINS8_IJNSA_10device_ptrIiEESD_NSC_IfEESD_SD_EEEEEEEEE10policy1000EiNS7_10__identityENSA_7pointerINS8_IJiifiiEEENSA_8cuda_cub3tagENSA_11use_defaultESP_EEJSG_EEEvT0_iT1_T2_DpNS2_10kernel_argIT3_EE)
        /*0338*/ 	.word	0x00000000


	//----- nvinfo : EIATTR_MIN_STACK_SIZE
	.align		4
.L_198:
        /*033c*/ 	.byte	0x04, 0x12
        /*033e*/ 	.short	(.L_200 - .L_199)
	.align		4
.L_199:
        /*0340*/ 	.word	index@(_ZN3cub18CUB_300001_SM_10006detail8for_each13static_kernelINS2_12policy_hub_t12policy_500_tEmN6thrust24THRUST_300001_SM_1000_NS8cuda_cub20__uninitialized_fill7functorINS7_10device_ptrIiEEiEEEEvT0_T1_)
        /*0344*/ 	.word	0x00000000


	//----- nvinfo : EIATTR_MIN_STACK_SIZE
	.align		4
.L_200:
        /*0348*/ 	.byte	0x04, 0x12
        /*034a*/ 	.short	(.L_202 - .L_201)
	.align		4
.L_201:
        /*034c*/ 	.word	index@(_ZN3cub18CUB_300001_SM_10006detail11EmptyKernelIvEEvv)
        /*0350*/ 	.word	0x00000000


	//----- nvinfo : EIATTR_MIN_STACK_SIZE
	.align		4
.L_202:
        /*0354*/ 	.byte	0x04, 0x12
        /*0356*/ 	.short	(.L_204 - .L_203)
	.align		4
.L_203:
        /*0358*/ 	.word	index@(_ZN6thrust24THRUST_300001_SM_1000_NS8cuda_cub4core6detail13_kernel_agentINS1_15__reduce_by_key16ReduceByKeyAgentINS0_10device_ptrIiEENS0_17constant_iteratorIiNS0_11use_defaultESA_EENS0_6detail15normal_iteratorIS8_EESE_N4cuda3std3__48equal_toIiEENSH_4plusIiEEPllEEJS8_SB_SE_SE_SM_N3cub18CUB_300001_SM_100024ReduceByKeyScanTileStateIilLb1EEESJ_SL_llEEEvDpT0_)
        /*035c*/ 	.word	0x00000000


	//----- nvinfo : EIATTR_MIN_STACK_SIZE
	.align		4
.L_204:
        /*0360*/ 	.byte	0x04, 0x12
        /*0362*/ 	.short	(.L_206 - .L_205)
	.align		4
.L_205:
        /*0364*/ 	.word	index@(_ZN6thrust24THRUST_300001_SM_1000_NS8cuda_cub4core6detail13_kernel_agentINS1_15__reduce_by_key9InitAgentIN3cub18CUB_300001_SM_100024ReduceByKeyScanTileStateIilLb1EEElPlEEJSA_lSB_EEEvDpT0_)
        /*0368*/ 	.word	0x00000000


	//----- nvinfo : EIATTR_MIN_STACK_SIZE
	.align		4
.L_206:
        /*036c*/ 	.byte	0x04, 0x12
        /*036e*/ 	.short	(.L_208 - .L_207)
	.align		4
.L_207:
        /*0370*/ 	.word	index@(_ZN6thrust24THRUST_300001_SM_1000_NS8cuda_cub4core6detail13_kernel_agentINS1_15__reduce_by_key16ReduceByKeyAgentINS0_10device_ptrIiEENS0_17constant_iteratorIiNS0_11use_defaultESA_EENS0_6detail15normal_iteratorIS8_EESE_N4cuda3std3__48equal_toIiEENSH_4plusIiEEPiiEEJS8_SB_SE_SE_SM_N3cub18CUB_300001_SM_100024ReduceByKeyScanTileStateIiiLb1EEESJ_SL_iiEEEvDpT0_)
        /*0374*/ 	.word	0x00000000


	//----- nvinfo : EIATTR_MIN_STACK_SIZE
	.align		4
.L_208:
        /*0378*/ 	.byte	0x04, 0x12
        /*037a*/ 	.short	(.L_210 - .L_209)
	.align		4
.L_209:
        /*037c*/ 	.word	index@(_ZN6thrust24THRUST_300001_SM_1000_NS8cuda_cub4core6detail13_kernel_agentINS1_15__reduce_by_key9InitAgentIN3cub18CUB_300001_SM_100024ReduceByKeyScanTileStateIiiLb1EEEiPiEEJSA_iSB_EEEvDpT0_)
        /*0380*/ 	.word	0x00000000


	//----- nvinfo : EIATTR_MIN_STACK_SIZE
	.align		4
.L_210:
        /*0384*/ 	.byte	0x04, 0x12
        /*0386*/ 	.short	(.L_212 - .L_211)
	.align		4
.L_211:
        /*0388*/ 	.word	index@(_Z13status_kernelPiS_S_PfS_P24curandStatePhilox4_32_10)
        /*038c*/ 	.word	0x00000008


	//----- nvinfo : EIATTR_MIN_STACK_SIZE
	.align		4
.L_212:
        /*0390*/ 	.byte	0x04, 0x12
        /*0392*/ 	.short	(.L_214 - .L_213)
	.align		4
.L_213:
        /*0394*/ 	.word	index@(_Z13infect_kernelPiS_S_PfS_S_S_)
        /*0398*/ 	.word	0x00000028


	//----- nvinfo : EIATTR_MIN_STACK_SIZE
	.align		4
.L_214:
        /*039c*/ 	.byte	0x04, 0x12
        /*039e*/ 	.short	(.L_216 - .L_215)
	.align		4
.L_215:
        /*03a0*/ 	.word	index@(_Z18init_curand_kernelP24curandStatePhilox4_32_10y)
        /*03a4*/ 	.word	0x00000000
.L_216:


//--------------------- .nv.compat                --------------------------
	.section	.nv.compat,"",@"SHT_CUDA_COMPAT_INFO"
	.align	4
        /*0000*/ 	.byte	0x02, 0x09, 0x00, 0x00, 0x02, 0x02, 0x01, 0x00, 0x02, 0x05, 0x05, 0x00, 0x03, 0x07, 0x01, 0x01
        /*0010*/ 	.byte	0x02, 0x03, 0x00, 0x00, 0x02, 0x06, 0x01, 0x00, 0x04, 0x0b, 0x08, 0x00, 0x01, 0x00, 0x00, 0x00
        /*0020*/ 	.byte	0x00, 0x00, 0x00, 0x00


//--------------------- .nv.info._ZN3cub18CUB_300001_SM_10006detail10radix_sort29DeviceRadixSortOnesweepKernelINS1_5radix10policy_hubIiiyE10Policy1000ELNS0_9SortOrderE0EiiyiiNS1_21identity_decomposer_tEEEvPT5_SB_PT3_PKSC_PT1_PKSG_PT2_PKSK_T4_iiT6_ --------------------------
	.section	.nv.info._ZN3cub18CUB_300001_SM_10006detail10radix_sort29DeviceRadixSortOnesweepKernelINS1_5radix10policy_hubIiiyE10Policy1000ELNS0_9SortOrderE0EiiyiiNS1_21identity_decomposer_tEEEvPT5_SB_PT3_PKSC_PT1_PKSG_PT2_PKSK_T4_iiT6_,"",@"SHT_CUDA_INFO"
	.sectionflags	@""
	.align	4


	//----- nvinfo : EIATTR_CUDA_API_VERSION
	.align		4
        /*0000*/ 	.byte	0x04, 0x37
        /*0002*/ 	.short	(.L_218 - .L_217)
.L_217:
        /*0004*/ 	.word	0x00000082


	//----- nvinfo : EIATTR_KPARAM_INFO
	.align		4
.L_218:
        /*0008*/ 	.byte	0x04, 0x17
        /*000a*/ 	.short	(.L_220 - .L_219)
.L_219:
        /*000c*/ 	.word	0x00000000
        /*0010*/ 	.short	0x000b
        /*0012*/ 	.short	0x004c
        /*0014*/ 	.byte	0x00, 0xf0, 0x05, 0x00


	//----- nvinfo : EIATTR_KPARAM_INFO
	.align		4
.L_220:
        /*0018*/ 	.byte	0x04, 0x17
        /*001a*/ 	.short	(.L_222 - .L_221)
.L_221:
        /*001c*/ 	.word	0x00000000
        /*0020*/ 	.short	0x000a
        /*0022*/ 	.short	0x0048
        /*0024*/ 	.byte	0x00, 0xf0, 0x11, 0x00


	//----- nvinfo : EIATTR_KPARAM_INFO
	.align		4
.L_222:
        /*0028*/ 	.byte	0x04, 0x17
        /*002a*/ 	.short	(.L_224 - .L_223)
.L_223:
        /*002c*/ 	.word	0x00000000
        /*0030*/ 	.short	0x0009
        /*0032*/ 	.short	0x0044
        /*0034*/ 	.byte	0x00, 0xf0, 0x11, 0x00


	//----- nvinfo : EIATTR_KPARAM_INFO
	.align		4
.L_224:
        /*0038*/ 	.byte	0x04, 0x17
        /*003a*/ 	.short	(.L_226 - .L_225)
.L_225:
        /*003c*/ 	.word	0x00000000
        /*0040*/ 	.short	0x0008
        /*0042*/ 	.short	0x0040
        /*0044*/ 	.byte	0x00, 0xf0, 0x11, 0x00


	//----- nvinfo : EIATTR_KPARAM_INFO
	.align		4
.L_226:
        /*0048*/ 	.byte	0x04, 0x17
        /*004a*/ 	.short	(.L_228 - .L_227)
.L_227:
        /*004c*/ 	.word	0x00000000
        /*0050*/ 	.short	0x0007
        /*0052*/ 	.short	0x0038
        /*0054*/ 	.byte	0x00, 0xf5, 0x21, 0x00


	//----- nvinfo : EIATTR_KPARAM_INFO
	.align		4
.L_228:
        /*0058*/ 	.byte	0x04, 0x17
        /*005a*/ 	.short	(.L_230 - .L_229)
.L_229:
        /*005c*/ 	.word	0x00000000
        /*0060*/ 	.short	0x0006
        /*0062*/ 	.short	0x0030
        /*0064*/ 	.byte	0x00, 0xf5, 0x21, 0x00


	//----- nvinfo : EIATTR_KPARAM_INFO
	.align		4
.L_230:
        /*0068*/ 	.byte	0x04, 0x17
        /*006a*/ 	.short	(.L_232 - .L_231)
.L_231:
        /*006c*/ 	.word	0x00000000
        /*0070*/ 	.short	0x0005
        /*0072*/ 	.short	0x0028
        /*0074*/ 	.byte	0x00, 0xf5, 0x21, 0x00


	//----- nvinfo : EIATTR_KPARAM_INFO
	.align		4
.L_232:
        /*0078*/ 	.byte	0x04, 0x17
        /*007a*/ 	.short	(.L_234 - .L_233)
.L_233:
        /*007c*/ 	.word	0x00000000
        /*0080*/ 	.short	0x0004
        /*0082*/ 	.short	0x0020
        /*0084*/ 	.byte	0x00, 0xf5, 0x21, 0x00


	//----- nvinfo : EIATTR_KPARAM_INFO
	.align		4
.L_234:
        /*0088*/ 	.byte	0x04, 0x17
        /*008a*/ 	.short	(.L_236 - .L_235)
.L_235:
        /*008c*/ 	.word	0x00000000
        /*0090*/ 	.short	0x0003
        /*0092*/ 	.short	0x0018
        /*0094*/ 	.byte	0x00, 0xf5, 0x21, 0x00


	//----- nvinfo : EIATTR_KPARAM_INFO
	.align		4
.L_236:
        /*0098*/ 	.byte	0x04, 0x17
        /*009a*/ 	.short	(.L_238 - .L_237)
.L_237:
        /*009c*/ 	.word	0x00000000
        /*00a0*/ 	.short	0x0002
        /*00a2*/ 	.short	0x0010
        /*00a4*/ 	.byte	0x00, 0xf5, 0x21, 0x00


	//----- nvinfo : EIATTR_KPARAM_INFO
	.align		4
.L_238:
        /*00a8*/ 	.byte	0x04, 0x17
        /*00aa*/ 	.short	(.L_240 - .L_239)
.L_239:
        /*00ac*/ 	.word	0x00000000
        /*00b0*/ 	.short	0x0001
        /*00b2*/ 	.short	0x0008
        /*00b4*/ 	.byte	0x00, 0xf5, 0x21, 0x00


	//----- nvinfo : EIATTR_KPARAM_INFO
	.align		4
.L_240:
        /*00b8*/ 	.byte	0x04, 0x17
        /*00ba*/ 	.short	(.L_242 - .L_241)
.L_241:
        /*00bc*/ 	.word	0x00000000
        /*00c0*/ 	.short	0x0000
        /*00c2*/ 	.short	0x0000
        /*00c4*/ 	.byte	0x00, 0xf5, 0x21, 0x00


	//----- nvinfo : EIATTR_SPARSE_MMA_MASK
	.align		4
.L_242:
        /*00c8*/ 	.byte	0x03, 0x50
        /*00ca*/ 	.short	0x0000


	//----- nvinfo : EIATTR_MAXREG_COUNT
	.align		4
        /*00cc*/ 	.byte	0x03, 0x1b
        /*00ce*/ 	.short	0x00a8


	//----- nvinfo : EIATTR_NUM_BARRIERS
	.align		4
        /*00d0*/ 	.byte	0x02, 0x4c
        /*00d2*/ 	.byte	0x01
	.zero		1


	//----- nvinfo : EIATTR_MERCURY_ISA_VERSION
	.align		4
        /*00d4*/ 	.byte	0x03, 0x5f
        /*00d6*/ 	.short	0x0101


	//----- nvinfo : EIATTR_COOP_GROUP_MASK_REGIDS
	.align		4
        /*00d8*/ 	.byte	0x04, 0x29
        /*00da*/ 	.short	(.L_244 - .L_243)


	//   ....[0]....
.L_243:
        /*00dc*/ 	.word	0xffffffff


	//   ....[1]....
        /*00e0*/ 	.word	0x05000006


	//   ....[2]....
        /*00e4*/ 	.word	0xffffffff


	//   ....[3]....
        /*00e8*/ 	.word	0xffffffff


	//   ....[4]....
        /*00ec*/ 	.word	0xffffffff


	//   ....[5]....
        /*00f0*/ 	.word	0xffffffff


	//   ....[6]....
        /*00f4*/ 	.word	0xffffffff


	//   ....[7]....
        /*00f8*/ 	.word	0xffffffff


	//   ....[8]....
        /*00fc*/ 	.word	0xffffffff


	//   ....[9]....
        /*0100*/ 	.word	0xffffffff


	//   ....[10]....
        /*0104*/ 	.word	0xffffffff


	//   ....[11]....
        /*0108*/ 	.word	0xffffffff


	//   ....[12]....
        /*010c*/ 	.word	0xffffffff


	//   ....[13]....
        /*0110*/ 	.word	0xffffffff


	//   ....[14]....
        /*0114*/ 	.word	0xffffffff


	//   ....[15]....
        /*0118*/ 	.word	0xffffffff


	//   ....[16]....
        /*011c*/ 	.word	0xffffffff


	//   ....[17]....
        /*0120*/ 	.word	0xffffffff


	//   ....[18]....
        /*0124*/ 	.word	0xffffffff


	//   ....[19]....
        /*0128*/ 	.word	0xffffffff


	//   ....[20]....
        /*012c*/ 	.word	0xffffffff


	//   ....[21]....
        /*0130*/ 	.word	0xffffffff


	//   ....[22]....
        /*0134*/ 	.word	0xffffffff


	//   ....[23]....
        /*0138*/ 	.word	0xffffffff


	//   ....[24]....
        /*013c*/ 	.word	0xffffffff


	//   ....[25]....
        /*0140*/ 	.word	0xffffffff


	//   ....[26]....
        /*0144*/ 	.word	0xffffffff


	//   ....[27]....
        /*0148*/ 	.word	0xffffffff


	//   ....[28]....
        /*014c*/ 	.word	0xffffffff


	//   ....[29]....
        /*0150*/ 	.word	0xffffffff


	//   ....[30]....
        /*0154*/ 	.word	0xffffffff


	//   ....[31]....
        /*0158*/ 	.word	0xffffffff


	//   ....[32]....
        /*015c*/ 	.word	0xffffffff


	//   ....[33]....
        /*0160*/ 	.word	0xffffffff


	//   ....[34]....
        /*0164*/ 	.word	0xffffffff


	//   ....[35]....
        /*0168*/ 	.word	0xffffffff


	//   ....[36]....
        /*016c*/ 	.word	0xffffffff


	//   ....[37]....
        /*0170*/ 	.word	0xffffffff


	//   ....[38]....
        /*0174*/ 	.word	0xffffffff


	//   ....[39]....
        /*0178*/ 	.word	0xffffffff


	//   ....[40]....
        /*017c*/ 	.word	0xffffffff


	//   ....[41]....
        /*0180*/ 	.word	0xffffffff


	//   ....[42]....
        /*0184*/ 	.word	0xffffffff


	//   ....[43]....
        /*0188*/ 	.word	0xffffffff


	//   ....[44]....
        /*018c*/ 	.word	0xffffffff


	//   ....[45]....
        /*0190*/ 	.word	0xffffffff


	//   ....[46]....
        /*0194*/ 	.word	0xffffffff


	//   ....[47]....
        /*0198*/ 	.word	0xffffffff


	//   ....[48]....
        /*019c*/ 	.word	0xffffffff


	//   ....[49]....
        /*01a0*/ 	.word	0xffffffff


	//   ....[50]....
        /*01a4*/ 	.word	0xffffffff


	//   ....[51]....
        /*01a8*/ 	.word	0xffffffff


	//   ....[52]....
        /*01ac*/ 	.word	0xffffffff


	//   ....[53]....
        /*01b0*/ 	.word	0xffffffff


	//   ....[54]....
        /*01b4*/ 	.word	0xffffffff


	//   ....[55]....
        /*01b8*/ 	.word	0xffffffff


	//   ....[56]....
        /*01bc*/ 	.word	0xffffffff


	//   ....[57]....
        /*01c0*/ 	.word	0xffffffff


	//   ....[58]....
        /*01c4*/ 	.word	0xffffffff


	//   ....[59]....
        /*01c8*/ 	.word	0xffffffff


	//   ....[60]....
        /*01cc*/ 	.word	0xffffffff


	//   ....[61]....
        /*01d0*/ 	.word	0xffffffff


	//   ....[62]....
        /*01d4*/ 	.word	0xffffffff


	//   ....[63]....
        /*01d8*/ 	.word	0xffffffff


	//   ....[64]....
        /*01dc*/ 	.word	0xffffffff


	//   ....[65]....
        /*01e0*/ 	.word	0xffffffff


	//   ....[66]....
        /*01e4*/ 	.word	0xffffffff


	//   ....[67]....
        /*01e8*/ 	.word	0xffffffff


	//   ....[68]....
        /*01ec*/ 	.word	0xffffffff


	//   ....[69]....
        /*01f0*/ 	.word	0xffffffff


	//   ....[70]....
        /*01f4*/ 	.word	0xffffffff


	//   ....[71]....
        /*01f8*/ 	.word	0xffffffff


	//   ....[72]....
        /*01fc*/ 	.word	0xffffffff


	//   ....[73]....
        /*0200*/ 	.word	0xffffffff


	//   ....[74]....
        /*0204*/ 	.word	0xffffffff


	//   ....[75]....
        /*0208*/ 	.word	0xffffffff


	//   ....[76]....
        /*020c*/ 	.word	0xffffffff


	//   ....[77]....
        /*0210*/ 	.word	0xffffffff


	//   ....[78]....
        /*0214*/ 	.word	0xffffffff


	//   ....[79]....
        /*0218*/ 	.word	0xffffffff


	//   ....[80]....
        /*021c*/ 	.word	0xffffffff


	//   ....[81]....
        /*0220*/ 	.word	0xffffffff


	//   ....[82]....
        /*0224*/ 	.word	0xffffffff


	//   ....[83]....
        /*0228*/ 	.word	0xffffffff


	//   ....[84]....
        /*022c*/ 	.word	0xffffffff


	//   ....[85]....
        /*0230*/ 	.word	0xffffffff


	//   ....[86]....
        /*0234*/ 	.word	0xffffffff


	//   ....[87]....
        /*0238*/ 	.word	0xffffffff


	//   ....[88]....
        /*023c*/ 	.word	0xffffffff


	//   ....[89]....
        /*0240*/ 	.word	0xffffffff


	//   ....[90]....
        /*0244*/ 	.word	0xffffffff


	//   ....[91]....
        /*0248*/ 	.word	0xffffffff


	//   ....[92]....
        /*024c*/ 	.word	0xffffffff


	//   ....[93]....
        /*0250*/ 	.word	0xffffffff


	//   ....[94]....
        /*0254*/ 	.word	0xffffffff


	//   ....[95]....
        /*0258*/ 	.word	0xffffffff


	//   ....[96]....
        /*025c*/ 	.word	0xffffffff


	//   ....[97]....
        /*0260*/ 	.word	0xffffffff


	//   ....[98]....
        /*0264*/ 	.word	0xffffffff


	//   ....[99]....
        /*0268*/ 	.word	0xffffffff


	//   ....[100]....
        /*026c*/ 	.word	0xffffffff


	//   ....[101]....
        /*0270*/ 	.word	0xffffffff


	//   ....[102]....
        /*0274*/ 	.word	0xffffffff


	//   ....[103]....
        /*0278*/ 	.word	0xffffffff


	//   ....[104]....
        /*027c*/ 	.word	0xffffffff


	//   ....[105]....
        /*0280*/ 	.word	0xffffffff


	//   ....[106]....
        /*0284*/ 	.word	0xffffffff


	//   ....[107]....
        /*0288*/ 	.word	0xffffffff


	//   ....[108]....
        /*028c*/ 	.word	0xffffffff


	//   ....[109]....
        /*0290*/ 	.word	0xffffffff


	//   ....[110]....
        /*0294*/ 	.word	0xffffffff


	//   ....[111]....
        /*0298*/ 	.word	0xffffffff


	//   ....[112]....
        /*029c*/ 	.word	0xffffffff


	//   ....[113]....
        /*02a0*/ 	.word	0xffffffff


	//   ....[114]....
        /*02a4*/ 	.word	0xffffffff


	//   ....[115]....
        /*02a8*/ 	.word	0xffffffff


	//   ....[116]....
        /*02ac*/ 	.word	0xffffffff


	//   ....[117]....
        /*02b0*/ 	.word	0xffffffff


	//   ....[118]....
        /*02b4*/ 	.word	0xffffffff


	//   ....[119]....
        /*02b8*/ 	.word	0xffffffff


	//   ....[120]....
        /*02bc*/ 	.word	0xffffffff


	//   ....[121]....
        /*02c0*/ 	.word	0xffffffff


	//   ....[122]....
        /*02c4*/ 	.word	0xffffffff


	//   ....[123]....
        /*02c8*/ 	.word	0xffffffff


	//   ....[124]....
        /*02cc*/ 	.word	0xffffffff


	//   ....[125]....
        /*02d0*/ 	.word	0xffffffff


	//   ....[126]....
        /*02d4*/ 	.word	0xffffffff


	//   ....[127]....
        /*02d8*/ 	.word	0xffffffff


	//   ....[128]....
        /*02dc*/ 	.word	0xffffffff


	//   ....[129]....
        /*02e0*/ 	.word	0xffffffff


	//   ....[130]....
        /*02e4*/ 	.word	0xffffffff


	//   ....[131]....
        /*02e8*/ 	.word	0xffffffff


	//   ....[132]....
        /*02ec*/ 	.word	0xffffffff


	//   ....[133]....
        /*02f0*/ 	.word	0xffffffff


	//   ....[134]....
        /*02f4*/ 	.word	0xffffffff


	//   ....[135]....
        /*02f8*/ 	.word	0xffffffff


	//   ....[136]....
        /*02fc*/ 	.word	0xffffffff


	//   ....[137]....
        /*0300*/ 	.word	0xffffffff


	//   ....[138]....
        /*0304*/ 	.word	0xffffffff


	//   ....[139]....
        /*0308*/ 	.word	0xffffffff


	//   ....[140]....
        /*030c*/ 	.word	0xffffffff


	//   ....[141]....
        /*0310*/ 	.word	0xffffffff


	//   ....[142]....
        /*0314*/ 	.word	0xffffffff


	//   ....[143]....
        /*0318*/ 	.word	0xffffffff


	//   ....[144]....
        /*031c*/ 	.word	0xffffffff


	//   ....[145]....
        /*0320*/ 	.word	0xffffffff


	//   ....[146]....
        /*0324*/ 	.word	0xffffffff


	//   ....[147]....
        /*0328*/ 	.word	0xffffffff


	//   ....[148]....
        /*032c*/ 	.word	0xffffffff


	//   ....[149]....
        /*0330*/ 	.word	0xffffffff


	//   ....[150]....
        /*0334*/ 	.word	0xffffffff


	//   ....[151]....
        /*0338*/ 	.word	0xffffffff


	//   ....[152]....
        /*033c*/ 	.word	0xffffffff


	//   ....[153]....
        /*0340*/ 	.word	0xffffffff


	//   ....[154]....
        /*0344*/ 	.word	0xffffffff


	//   ....[155]....
        /*0348*/ 	.word	0xffffffff


	//   ....[156]....
        /*034c*/ 	.word	0xffffffff


	//   ....[157]....
        /*0350*/ 	.word	0xffffffff


	//   ....[158]....
        /*0354*/ 	.word	0xffffffff


	//   ....[159]....
        /*0358*/ 	.word	0xffffffff


	//   ....[160]....
        /*035c*/ 	.word	0x05000006


	//   ....[161]....
        /*0360*/ 	.word	0xffffffff


	//   ....[162]....
        /*0364*/ 	.word	0xffffffff


	//   ....[163]....
        /*0368*/ 	.word	0xffffffff


	//   ....[164]....
        /*036c*/ 	.word	0xffffffff


	//   ....[165]....
        /*0370*/ 	.word	0xffffffff


	//   ....[166]....
        /*0374*/ 	.word	0xffffffff


	//   ....[167]....
        /*0378*/ 	.word	0xffffffff


	//   ....[168]....
        /*037c*/ 	.word	0xffffffff


	//   ....[169]....
        /*0380*/ 	.word	0xffffffff


	//   ....[170]....
        /*0384*/ 	.word	0xffffffff


	//   ....[171]....
        /*0388*/ 	.word	0xffffffff


	//   ....[172]....
        /*038c*/ 	.word	0xffffffff


	//   ....[173]....
        /*0390*/ 	.word	0xffffffff


	//   ....[174]....
        /*0394*/ 	.word	0xffffffff


	//   ....[175]....
        /*0398*/ 	.word	0xffffffff


	//   ....[176]....
        /*039c*/ 	.word	0xffffffff


	//   ....[177]....
        /*03a0*/ 	.word	0xffffffff


	//   ....[178]....
        /*03a4*/ 	.word	0xffffffff


	//   ....[179]....
        /*03a8*/ 	.word	0xffffffff


	//   ....[180]....
        /*03ac*/ 	.word	0xffffffff


	//   ....[181]....
        /*03b0*/ 	.word	0xffffffff


	//   ....[182]....
        /*03b4*/ 	.word	0xffffffff


	//   ....[183]....
        /*03b8*/ 	.word	0xffffffff


	//   ....[184]....
        /*03bc*/ 	.word	0xffffffff


	//   ....[185]....
        /*03c0*/ 	.word	0xffffffff


	//   ....[186]....
        /*03c4*/ 	.word	0xffffffff


	//   ....[187]....
        /*03c8*/ 	.word	0xffffffff


	//   ....[188]....
        /*03cc*/ 	.word	0xffffffff


	//   ....[189]....
        /*03d0*/ 	.word	0xffffffff


	//   ....[190]....
        /*03d4*/ 	.word	0xffffffff


	//   ....[191]....
        /*03d8*/ 	.word	0xffffffff


	//   ....[192]....
        /*03dc*/ 	.word	0xffffffff


	//   ....[193]....
        /*03e0*/ 	.word	0xffffffff


	//   ....[194]....
        /*03e4*/ 	.word	0xffffffff


	//   ....[195]....
        /*03e8*/ 	.word	0xffffffff


	//   ....[196]....
        /*03ec*/ 	.word	0xffffffff


	//   ....[197]....
        /*03f0*/ 	.word	0xffffffff


	//   ....[198]....
        /*03f4*/ 	.word	0xffffffff


	//   ....[199]....
        /*03f8*/ 	.word	0xffffffff


	//   ....[200]....
        /*03fc*/ 	.word	0xffffffff


	//   ....[201]....
        /*0400*/ 	.word	0xffffffff


	//   ....[202]....
        /*0404*/ 	.word	0xffffffff


	//   ....[203]....
        /*0408*/ 	.word	0xffffffff


	//   ....[204]....
        /*040c*/ 	.word	0xffffffff


	//   ....[205]....
        /*0410*/ 	.word	0xffffffff


	//   ....[206]....
        /*0414*/ 	.word	0xffffffff


	//   ....[207]....
        /*0418*/ 	.word	0xffffffff


	//   ....[208]....
        /*041c*/ 	.word	0xffffffff


	//   ....[209]....
        /*0420*/ 	.word	0xffffffff


	//   ....[210]....
        /*0424*/ 	.word	0xffffffff


	//   ....[211]....
        /*0428*/ 	.word	0xffffffff


	//   ....[212]....
        /*042c*/ 	.word	0xffffffff


	//   ....[213]....
        /*0430*/ 	.word	0xffffffff


	//   ....[214]....
        /*0434*/ 	.word	0xffffffff


	//   ....[215]....
        /*0438*/ 	.word	0xffffffff


	//   ....[216]....
        /*043c*/ 	.word	0xffffffff


	//   ....[217]....
        /*0440*/ 	.word	0xffffffff


	//   ....[218]....
        /*0444*/ 	.word	0xffffffff


	//   ....[219]....
        /*0448*/ 	.word	0xffffffff


	//   ....[220]....
        /*044c*/ 	.word	0xffffffff


	//   ....[221]....
        /*0450*/ 	.word	0xffffffff


	//   ....[222]....
        /*0454*/ 	.word	0xffffffff


	//   ....[223]....
        /*0458*/ 	.word	0xffffffff


	//   ....[224]....
        /*045c*/ 	.word	0xffffffff


	//   ....[225]....
        /*0460*/ 	.word	0xffffffff


	//   ....[226]....
        /*0464*/ 	.word	0xffffffff


	//   ....[227]....
        /*0468*/ 	.word	0xffffffff


	//   ....[228]....
        /*046c*/ 	.word	0xffffffff


	//   ....[229]....
        /*0470*/ 	.word	0x0500002f


	//   ....[230]....
        /*0474*/ 	.word	0x0500002f


	//   ....[231]....
        /*0478*/ 	.word	0x0500002f


	//   ....[232]....
        /*047c*/ 	.word	0x0500002f


	//   ....[233]....
        /*0480*/ 	.word	0x0500002f


	//----- nvinfo : EIATTR_COOP_GROUP_INSTR_OFFSETS
	.align		4
.L_244:
        /*0484*/ 	.byte	0x04, 0x28
        /*0486*/ 	.short	(.L_246 - .L_245)


	//   ....[0]....
.L_245:
        /*0488*/ 	.word	0x00000e40


	//   ....[1]....
        /*048c*/ 	.word	0x00001890


	//   ....[2]....
        /*0490*/ 	.word	0x00002ad0


	//   ....[3]....
        /*0494*/ 	.word	0x00002af0


	//   ....[4]....
        /*0498*/ 	.word	0x00002b10


	//   ....[5]....
        /*049c*/ 	.word	0x00002b30


	//   ....[6]....
        /*04a0*/ 	.word	0x00002b50


	//   ....[7]....
        /*04a4*/ 	.word	0x00003000


	//   ....[8]....
        /*04a8*/ 	.word	0x00003010


	//   ....[9]....
        /*04ac*/ 	.word	0x00003030


	//   ....[10]....
        /*04b0*/ 	.word	0x00003050


	//   ....[11]....
        /*04b4*/ 	.word	0x000030a0


	//   ....[12]....
        /*04b8*/ 	.word	0x000030d0


	//   ....[13]....
        /*04bc*/ 	.word	0x00003120


	//   ....[14]....
        /*04c0*/ 	.word	0x00003160


	//   ....[15]....
        /*04c4*/ 	.word	0x00003250


	//   ....[16]....
        /*04c8*/ 	.word	0x00003280


	//   ....[17]....
        /*04cc*/ 	.word	0x00003290


	//   ....[18]....
        /*04d0*/ 	.word	0x000032b0


	//   ....[19]....
        /*04d4*/ 	.word	0x000032f0


	//   ....[20]....
        /*04d8*/ 	.word	0x00003320


	//   ....[21]....
        /*04dc*/ 	.word	0x00003360


	//   ....[22]....
        /*04e0*/ 	.word	0x00003380


	//   ....[23]....
        /*04e4*/ 	.word	0x000033a0


	//   ....[24]....
        /*04e8*/ 	.word	0x00003490


	//   ....[25]....
        /*04ec*/ 	.word	0x000034c0


	//   ....[26]....
        /*04f0*/ 	.word	0x000034d0


	//   ....[27]....
        /*04f4*/ 	.word	0x000034f0


	//   ....[28]....
        /*04f8*/ 	.word	0x00003530


	//   ....[29]....
        /*04fc*/ 	.word	0x00003560


	//   ....[30]....
        /*0500*/ 	.word	0x000035a0


	//   ....[31]....
        /*0504*/ 	.word	0x000035c0


	//   ....[32]....
        /*0508*/ 	.word	0x000035e0


	//   ....[33]....
        /*050c*/ 	.word	0x000036d0


	//   ....[34]....
        /*0510*/ 	.word	0x00003700


	//   ....[35]....
        /*0514*/ 	.word	0x00003710


	//   ....[36]....
        /*0518*/ 	.word	0x00003730


	//   ....[37]....
        /*051c*/ 	.word	0x00003770


	//   ....[38]....
        /*0520*/ 	.word	0x000037a0


	//   ....[39]....
        /*0524*/ 	.word	0x000037e0


	//   ....[40]....
        /*0528*/ 	.word	0x00003800


	//   ....[41]....
        /*052c*/ 	.word	0x00003820


	//   ....[42]....
        /*0530*/ 	.word	0x00003930


	//   ....[43]....
        /*0534*/ 	.word	0x00003960


	//   ....[44]....
        /*0538*/ 	.word	0x00003970


	//   ....[45]....
        /*053c*/ 	.word	0x00003990


	//   ....[46]....
        /*0540*/ 	.word	0x000039d0


	//   ....[47]....
        /*0544*/ 	.word	0x00003a00


	//   ....[48]....
        /*0548*/ 	.word	0x00003a40


	//   ....[49]....
        /*054c*/ 	.word	0x00003a60


	//   ....[50]....
        /*0550*/ 	.word	0x00003a80


	//   ....[51]....
        /*0554*/ 	.word	0x00003b90


	//   ....[52]....
        /*0558*/ 	.word	0x00003bc0


	//   ....[53]....
        /*055c*/ 	.word	0x00003bd0


	//   ....[54]....
        /*0560*/ 	.word	0x00003bf0


	//   ....[55]....
        /*0564*/ 	.word	0x00003c30


	//   ....[56]....
        /*0568*/ 	.word	0x00003c60


	//   ....[57]....
        /*056c*/ 	.word	0x00003ca0


	//   ....[58]....
        /*0570*/ 	.word	0x00003cc0


	//   ....[59]....
        /*0574*/ 	.word	0x00003ce0


	//   ....[60]....
        /*0578*/ 	.word	0x00003df0


	//   ....[61]....
        /*057c*/ 	.word	0x00003e20


	//   ....[62]....
        /*0580*/ 	.word	0x00003e30


	//   ....[63]....
        /*0584*/ 	.word	0x00003e50


	//   ....[64]....
        /*0588*/ 	.word	0x00003e90


	//   ....[65]....
        /*058c*/ 	.word	0x00003ec0


	//   ....[66]....
        /*0590*/ 	.word	0x00003f00


	//   ....[67]....
        /*0594*/ 	.word	0x00003f20


	//   ....[68]....
        /*0598*/ 	.word	0x00003f40


	//   ....[69]....
        /*059c*/ 	.word	0x00004050


	//   ....[70]....
        /*05a0*/ 	.word	0x00004080


	//   ....[71]....
        /*05a4*/ 	.word	0x00004090


	//   ....[72]....
        /*05a8*/ 	.word	0x000040b0


	//   ....[73]....
        /*05ac*/ 	.word	0x000040f0


	//   ....[74]....
        /*05b0*/ 	.word	0x00004120


	//   ....[75]....
        /*05b4*/ 	.word	0x00004160


	//   ....[76]....
        /*05b8*/ 	.word	0x00004180


	//   ....[77]....
        /*05bc*/ 	.word	0x000041a0


	//   ....[78]....
        /*05c0*/ 	.word	0x000042b0


	//   ....[79]....
        /*05c4*/ 	.word	0x00004300


	//   ....[80]....
        /*05c8*/ 	.word	0x00004310


	//   ....[81]....
        /*05cc*/ 	.word	0x00004330


	//   ....[82]....
        /*05d0*/ 	.word	0x00004370


	//   ....[83]....
        /*05d4*/ 	.word	0x000043a0


	//   ....[84]....
        /*05d8*/ 	.word	0x000043e0


	//   ....[85]....
        /*05dc*/ 	.word	0x00004400


	//   ....[86]....
        /*05e0*/ 	.word	0x00004420


	//   ....[87]....
        /*05e4*/ 	.word	0x00004510


	//   ....[88]....
        /*05e8*/ 	.word	0x00004560


	//   ....[89]....
        /*05ec*/ 	.word	0x00004570


	//   ....[90]....
        /*05f0*/ 	.word	0x000045a0


	//   ....[91]....
        /*05f4*/ 	.word	0x000045c0


	//   ....[92]....
        /*05f8*/ 	.word	0x00004610


	//   ....[93]....
        /*05fc*/ 	.word	0x00004630


	//   ....[94]....
        /*0600*/ 	.word	0x00004670


	//   ....[95]....
        /*0604*/ 	.word	0x00004690


	//   ....[96]....
        /*0608*/ 	.word	0x00004770


	//   ....[97]....
        /*060c*/ 	.word	0x000047c0


	//   ....[98]....
        /*0610*/ 	.word	0x000047d0


	//   ....[99]....
        /*0614*/ 	.word	0x00004820


	//   ....[100]....
        /*0618*/ 	.word	0x00004850


	//   ....[101]....
        /*061c*/ 	.word	0x00004880


	//   ....[102]....
        /*0620*/ 	.word	0x000048b0


	//   ....[103]....
        /*0624*/ 	.word	0x000048e0


	//   ....[104]....
        /*0628*/ 	.word	0x00004910


	//   ....[105]....
        /*062c*/ 	.word	0x000049d0


	//   ....[106]....
        /*0630*/ 	.word	0x00004a20


	//   ....[107]....
        /*0634*/ 	.word	0x00004a30


	//   ....[108]....
        /*0638*/ 	.word	0x00004a80


	//   ....[109]....
        /*063c*/ 	.word	0x00004ab0


	//   ....[110]....
        /*0640*/ 	.word	0x00004ae0


	//   ....[111]....
        /*0644*/ 	.word	0x00004b10


	//   ....[112]....
        /*0648*/ 	.word	0x00004b40


	//   ....[113]....
        /*064c*/ 	.word	0x00004b70


	//   ....[114]....
        /*0650*/ 	.word	0x00004c60


	//   ....[115]....
        /*0654*/ 	.word	0x00004c80


	//   ....[116]....
        /*0658*/ 	.word	0x00004c90


	//   ....[117]....
        /*065c*/ 	.word	0x00004ce0


	//   ....[118]....
        /*0660*/ 	.word	0x00004d10


	//   ....[119]....
        /*0664*/ 	.word	0x00004d40


	//   ....[120]....
        /*0668*/ 	.word	0x00004d70


	//   ....[121]....
        /*066c*/ 	.word	0x00004da0


	//   ....[122]....
        /*0670*/ 	.word	0x00004dd0


	//   ....[123]....
        /*0674*/ 	.word	0x00004ec0


	//   ....[124]....
        /*0678*/ 	.word	0x00004f00


	//   ....[125]....
        /*067c*/ 	.word	0x00004f10


	//   ....[126]....
        /*0680*/ 	.word	0x00004f60


	//   ....[127]....
        /*0684*/ 	.word	0x00004f90


	//   ....[128]....
        /*0688*/ 	.word	0x00004fc0


	//   ....[129]....
        /*068c*/ 	.word	0x00004ff0


	//   ....[130]....
        /*0690*/ 	.word	0x00005020


	//   ....[131]....
        /*0694*/ 	.word	0x00005050


	//   ....[132]....
        /*0698*/ 	.word	0x00005140


	//   ....[133]....
        /*069c*/ 	.word	0x00005170


	//   ....[134]....
        /*06a0*/ 	.word	0x00005180


	//   ....[135]....
        /*06a4*/ 	.word	0x000051d0


	//   ....[136]....
        /*06a8*/ 	.word	0x00005200


	//   ....[137]....
        /*06ac*/ 	.word	0x00005230


	//   ....[138]....
        /*06b0*/ 	.word	0x00005260


	//   ....[139]....
        /*06b4*/ 	.word	0x00005290


	//   ....[140]....
        /*06b8*/ 	.word	0x000052c0


	//   ....[141]....
        /*06bc*/ 	.word	0x000053e0


	//   ....[142]....
        /*06c0*/ 	.word	0x000053f0


	//   ....[143]....
        /*06c4*/ 	.word	0x00005440


	//   ....[144]....
        /*06c8*/ 	.word	0x00005470


	//   ....[145]....
        /*06cc*/ 	.word	0x000054a0


	//   ....[146]....
        /*06d0*/ 	.word	0x000054d0


	//   ....[147]....
        /*06d4*/ 	.word	0x00005500


	//   ....[148]....
        /*06d8*/ 	.word	0x00005530


	//   ....[149]....
        /*06dc*/ 	.word	0x00005560


	//   ....[150]....
        /*06e0*/ 	.word	0x00005600


	//   ....[151]....
        /*06e4*/ 	.word	0x00005620


	//   ....[152]....
        /*06e8*/ 	.word	0x00005630


	//   ....[153]....
        /*06ec*/ 	.word	0x00005680


	//   ....[154]....
        /*06f0*/ 	.word	0x000056b0


	//   ....[155]....
        /*06f4*/ 	.word	0x000056e0


	//   ....[156]....
        /*06f8*/ 	.word	0x00005710


	//   ....[157]....
        /*06fc*/ 	.word	0x00005740


	//   ....[158]....
        /*0700*/ 	.word	0x00005770


	//   ....[159]....
        /*0704*/ 	.word	0x000058a0


	//   ....[160]....
        /*0708*/ 	.word	0x00005d40


	//   ....[161]....
        /*070c*/ 	.word	0x00006070


	//   ....[162]....
        /*0710*/ 	.word	0x00006130


	//   ....[163]....
        /*0714*/ 	.word	0x000061f0


	//   ....[164]....
        /*0718*/ 	.word	0x000062b0


	//   ....[165]....
        /*071c*/ 	.word	0x00006370


	//   ....[166]....
        /*0720*/ 	.word	0x00006430


	//   ....[167]....
        /*0724*/ 	.word	0x000064f0


	//   ....[168]....
        /*0728*/ 	.word	0x000065b0


	//   ....[169]....
        /*072c*/ 	.word	0x00006670


	//   ....[170]....
        /*0730*/ 	.word	0x00006730


	//   ....[171]....
        /*0734*/ 	.word	0x000067f0


	//   ....[172]....
        /*0738*/ 	.word	0x000068b0


	//   ....[173]....
        /*073c*/ 	.word	0x00006970


	//   ....[174]....
        /*0740*/ 	.word	0x00006a30


	//   ....[175]....
        /*0744*/ 	.word	0x00006af0


	//   ....[176]....
        /*0748*/ 	.word	0x00006bb0


	//   ....[177]....
        /*074c*/ 	.word	0x00006c70


	//   ....[178]....
        /*0750*/ 	.word	0x00006e60


	//   ....[179]....
        /*0754*/ 	.word	0x00006f90


	//   ....[180]....
        /*0758*/ 	.word	0x000070c0


	//   ....[181]....
        /*075c*/ 	.word	0x000071f0


	//   ....[182]....
        /*0760*/ 	.word	0x00007320


	//   ....[183]....
        /*0764*/ 	.word	0x00007450


	//   ....[184]....
        /*0768*/ 	.word	0x00007580


	//   ....[185]....
        /*076c*/ 	.word	0x000076b0


	//   ....[186]....
        /*0770*/ 	.word	0x000077e0


	//   ....[187]....
        /*0774*/ 	.word	0x00007910


	//   ....[188]....
        /*0778*/ 	.word	0x00007a40


	//   ....[189]....
        /*077c*/ 	.word	0x00007b60


	//   ....[190]....
        /*0780*/ 	.word	0x00007c70


	//   ....[191]....
        /*0784*/ 	.word	0x00007d80


	//   ....[192]....
        /*0788*/ 	.word	0x00007e90


	//   ....[193]....
        /*078c*/ 	.word	0x00007fa0


	//   ....[194]....
        /*0790*/ 	.word	0x000080b0


	//   ....[195]....
        /*0794*/ 	.word	0x00008eb0


	//   ....[196]....
        /*0798*/ 	.word	0x00008f40


	//   ....[197]....
        /*079c*/ 	.word	0x00008fc0


	//   ....[198]....
        /*07a0*/ 	.word	0x00009050


	//   ....[199]....
        /*07a4*/ 	.word	0x000090d0


	//   ....[200]....
        /*07a8*/ 	.word	0x00009160


	//   ....[201]....
        /*07ac*/ 	.word	0x000091e0


	//   ....[202]....
        /*07b0*/ 	.word	0x00009270


	//   ....[203]....
        /*07b4*/ 	.word	0x000092f0


	//   ....[204]....
        /*07b8*/ 	.word	0x00009380


	//   ....[205]....
        /*07bc*/ 	.word	0x00009400


	//   ....[206]....
        /*07c0*/ 	.word	0x00009490


	//   ....[207]....
        /*07c4*/ 	.word	0x00009510


	//   ....[208]....
        /*07c8*/ 	.word	0x000095a0


	//   ....[209]....
        /*07cc*/ 	.word	0x00009620


	//   ....[210]....
        /*07d0*/ 	.word	0x000096b0


	//   ....[211]....
        /*07d4*/ 	.word	0x00009730


	//   ....[212]....
        /*07d8*/ 	.word	0x00009890


	//   ....[213]....
        /*07dc*/ 	.word	0x00009960


	//   ....[214]....
        /*07e0*/ 	.word	0x00009a10


	//   ....[215]....
        /*07e4*/ 	.word	0x00009ad0


	//   ....[216]....
        /*07e8*/ 	.word	0x00009b80


	//   ....[217]....
        /*07ec*/ 	.word	0x00009c40


	//   ....[218]....
        /*07f0*/ 	.word	0x00009cf0


	//   ....[219]....
        /*07f4*/ 	.word	0x00009db0


	//   ....[220]....
        /*07f8*/ 	.word	0x00009e60


	//   ....[221]....
        /*07fc*/ 	.word	0x00009f20


	//   ....[222]....
        /*0800*/ 	.word	0x00009fd0


	//   ....[223]....
        /*0804*/ 	.word	0x0000a090


	//   ....[224]....
        /*0808*/ 	.word	0x0000a140


	//   ....[225]....
        /*080c*/ 	.word	0x0000a200


	//   ....[226]....
        /*0810*/ 	.word	0x0000a2a0


	//   ....[227]....
        /*0814*/ 	.word	0x0000a360


	//   ....[228]....
        /*0818*/ 	.word	0x0000a400


	//   ....[229]....
        /*081c*/ 	.word	0x0000a470


	//   ....[230]....
        /*0820*/ 	.word	0x0000a4e0


	//   ....[231]....
        /*0824*/ 	.word	0x0000a550


	//   ....[232]....
        /*0828*/ 	.word	0x0000a5c0


	//   ....[233]....
        /*082c*/ 	.word	0x0000a630


	//----- nvinfo : EIATTR_VRC_CTA_INIT_COUNT
	.align		4
.L_246:
        /*0830*/ 	.byte	0x02, 0x4a
	.zero		1
	.zero		1


	//----- nvinfo : EIATTR_EXIT_INSTR_OFFSETS
	.align		4
        /*0834*/ 	.byte	0x04, 0x1c
        /*0836*/ 	.short	(.L_248 - .L_247)


	//   ....[0]....
.L_247:
        /*0838*/ 	.word	0x00002570


	//   ....[1]....
        /*083c*/ 	.word	0x000028d0


	//   ....[2]....
        /*0840*/ 	.word	0x000028f0


	//   ....[3]....
        /*0844*/ 	.word	0x00009740


	//   ....[4]....
        /*0848*/ 	.word	0x0000a410


	//----- nvinfo : EIATTR_MAX_THREADS
	.align		4
.L_248:
        /*084c*/ 	.byte	0x04, 0x05
        /*084e*/ 	.short	(.L_250 - .L_249)
.L_249:
        /*0850*/ 	.word	0x00000180
        /*0854*/ 	.word	0x00000001
        /*0858*/ 	.word	0x00000001


	//----- nvinfo : EIATTR_CRS_STACK_SIZE
	.align		4
.L_250:
        /*085c*/ 	.byte	0x04, 0x1e
        /*085e*/ 	.short	(.L_252 - .L_251)
.L_251:
        /*0860*/ 	.word	0x00000000


	//----- nvinfo : EIATTR_CBANK_PARAM_SIZE
	.align		4
.L_252:
        /*0864*/ 	.byte	0x03, 0x19
        /*0866*/ 	.short	0x004d


	//----- nvinfo : EIATTR_PARAM_CBANK
	.align		4
        /*0868*/ 	.byte	0x04, 0x0a
        /*086a*/ 	.short	(.L_254 - .L_253)
	.align		4
.L_253:
        /*086c*/ 	.word	index@(.nv.constant0._ZN3cub18CUB_300001_SM_10006detail10radix_sort29DeviceRadixSortOnesweepKernelINS1_5radix10policy_hubIiiyE10Policy1000ELNS0_9SortOrderE0EiiyiiNS1_21identity_decomposer_tEEEvPT5_SB_PT3_PKSC_PT1_PKSG_PT2_PKSK_T4_iiT6_)
        /*0870*/ 	.short	0x0380
        /*0872*/ 	.short	0x004d


	//----- nvinfo : EIATTR_SW_WAR
	.align		4
.L_254:
        /*0874*/ 	.byte	0x04, 0x36
        /*0876*/ 	.short	(.L_256 - .L_255)
.L_255:
        /*0878*/ 	.word	0x00000008
.L_256:


//--------------------- .nv.info._ZN3cub18CUB_300001_SM_10006detail10radix_sort33DeviceRadixSortExclusiveSumKernelINS1_5radix10policy_hubIiiyE10Policy1000EyEEvPT0_ --------------------------
	.section	.nv.info._ZN3cub18CUB_300001_SM_10006detail10radix_sort33DeviceRadixSortExclusiveSumKernelINS1_5radix10policy_hubIiiyE10Policy1000EyEEvPT0_,"",@"SHT_CUDA_INFO"
	.sectionflags	@""
	.align	4


	//----- nvinfo : EIATTR_CUDA_API_VERSION
	.align		4
        /*0000*/ 	.byte	0x04, 0x37
        /*0002*/ 	.short	(.L_258 - .L_257)
.L_257:
        /*0004*/ 	.word	0x00000082


	//----- nvinfo : EIATTR_KPARAM_INFO
	.align		4
.L_258:
        /*0008*/ 	.byte	0x04, 0x17
        /*000a*/ 	.short	(.L_260 - .L_259)
.L_259:
        /*000c*/ 	.word	0x00000000
        /*0010*/ 	.short	0x0000
        /*0012*/ 	.short	0x0000
        /*0014*/ 	.byte	0x00, 0xf5, 0x21, 0x00


	//----- nvinfo : EIATTR_SPARSE_MMA_MASK
	.align		4
.L_260:
        /*0018*/ 	.byte	0x03, 0x50
        /*001a*/ 	.short	0x0000


	//----- nvinfo : EIATTR_MAXREG_COUNT
	.align		4
        /*001c*/ 	.byte	0x03, 0x1b
        /*001e*/ 	.short	0x00ff


	//----- nvinfo : EIATTR_NUM_BARRIERS
	.align		4
        /*0020*/ 	.byte	0x02, 0x4c
        /*0022*/ 	.byte	0x01
	.zero		1


	//----- nvinfo : EIATTR_MERCURY_ISA_VERSION
	.align		4
        /*0024*/ 	.byte	0x03, 0x5f
        /*0026*/ 	.short	0x0101


	//----- nvinfo : EIATTR_COOP_GROUP_MASK_REGIDS
	.align		4
        /*0028*/ 	.byte	0x04, 0x29
        /*002a*/ 	.short	(.L_262 - .L_261)


	//   ....[0]....
.L_261:
        /*002c*/ 	.word	0xffffffff


	//   ....[1]....
        /*0030*/ 	.word	0xffffffff


	//   ....[2]....
        /*0034*/ 	.word	0xffffffff


	//   ....[3]....
        /*0038*/ 	.word	0xffffffff


	//   ....[4]....
        /*003c*/ 	.word	0xffffffff


	//   ....[5]....
        /*0040*/ 	.word	0xffffffff


	//   ....[6]....
        /*0044*/ 	.word	0xffffffff


	//   ....[7]....
        /*0048*/ 	.word	0xffffffff


	//   ....[8]....
        /*004c*/ 	.word	0xffffffff


	//   ....[9]....
        /*0050*/ 	.word	0xffffffff


	//   ....[10]....
        /*0054*/ 	.word	0x05000015


	//   ....[11]....
        /*0058*/ 	.word	0x05000015


	//   ....[12]....
        /*005c*/ 	.word	0x05000015


	//   ....[13]....
        /*0060*/ 	.word	0x05000015


	//   ....[14]....
        /*0064*/ 	.word	0x05000015


	//   ....[15]....
        /*0068*/ 	.word	0x05000015


	//   ....[16]....
        /*006c*/ 	.word	0x05000015


	//   ....[17]....
        /*0070*/ 	.word	0x05000015


	//   ....[18]....
        /*0074*/ 	.word	0x05000015


	//   ....[19]....
        /*0078*/ 	.word	0x05000015


	//----- nvinfo : EIATTR_COOP_GROUP_INSTR_OFFSETS
	.align		4
.L_262:
        /*007c*/ 	.byte	0x04, 0x28
        /*007e*/ 	.short	(.L_264 - .L_263)


	//   ....[0]....
.L_263:
        /*0080*/ 	.word	0x00000250


	//   ....[1]....
        /*0084*/ 	.word	0x00000260


	//   ....[2]....
        /*0088*/ 	.word	0x000002a0


	//   ....[3]....
        /*008c*/ 	.word	0x000002c0


	//   ....[4]....
        /*0090*/ 	.word	0x00000310


	//   ....[5]....
        /*0094*/ 	.word	0x00000320


	//   ....[6]....
        /*0098*/ 	.word	0x00000360


	//   ....[7]....
        /*009c*/ 	.word	0x00000380


	//   ....[8]....
        /*00a0*/ 	.word	0x000003d0


	//   ....[9]....
        /*00a4*/ 	.word	0x000003e0


	//   ....[10]....
        /*00a8*/ 	.word	0x00000660


	//   ....[11]....
        /*00ac*/ 	.word	0x000006b0


	//   ....[12]....
        /*00b0*/ 	.word	0x00000740


	//   ....[13]....
        /*00b4*/ 	.word	0x00000790


	//   ....[14]....
        /*00b8*/ 	.word	0x00000820


	//   ....[15]....
        /*00bc*/ 	.word	0x00000870


	//   ....[16]....
        /*00c0*/ 	.word	0x00000900


	//   ....[17]....
        /*00c4*/ 	.word	0x00000950


	//   ....[18]....
        /*00c8*/ 	.word	0x000009e0


	//   ....[19]....
        /*00cc*/ 	.word	0x00000a30


	//----- nvinfo : EIATTR_VRC_CTA_INIT_COUNT
	.align		4
.L_264:
        /*00d0*/ 	.byte	0x02, 0x4a
	.zero		1
	.zero		1


	//----- nvinfo : EIATTR_EXIT_INSTR_OFFSETS
	.align		4
        /*00d4*/ 	.byte	0x04, 0x1c
        /*00d6*/ 	.short	(.L_266 - .L_265)


	//   ....[0]....
.L_265:
        /*00d8*/ 	.word	0x000005d0


	//   ....[1]....
        /*00dc*/ 	.word	0x00000600


	//----- nvinfo : EIATTR_CRS_STACK_SIZE
	.align		4
.L_266:
        /*00e0*/ 	.byte	0x04, 0x1e
        /*00e2*/ 	.short	(.L_268 - .L_267)
.L_267:
        /*00e4*/ 	.word	0x00000000


	//----- nvinfo : EIATTR_CBANK_PARAM_SIZE
	.align		4
.L_268:
        /*00e8*/ 	.byte	0x03, 0x19
        /*00ea*/ 	.short	0x0008


	//----- nvinfo : EIATTR_PARAM_CBANK
	.align		4
        /*00ec*/ 	.byte	0x04, 0x0a
        /*00ee*/ 	.short	(.L_270 - .L_269)
	.align		4
.L_269:
        /*00f0*/ 	.word	index@(.nv.constant0._ZN3cub18CUB_300001_SM_10006detail10radix_sort33DeviceRadixSortExclusiveSumKernelINS1_5radix10policy_hubIiiyE10Policy1000EyEEvPT0_)
        /*00f4*/ 	.short	0x0380
        /*00f6*/ 	.short	0x0008


	//----- nvinfo : EIATTR_SW_WAR
	.align		4
.L_270:
        /*00f8*/ 	.byte	0x04, 0x36
        /*00fa*/ 	.short	(.L_272 - .L_271)
.L_271:
        /*00fc*/ 	.word	0x00000008
.L_272:


//--------------------- .nv.info._ZN3cub18CUB_300001_SM_10006detail10radix_sort30DeviceRadixSortHistogramKernelINS1_5radix10policy_hubIiiyE10Policy1000ELNS0_9SortOrderE0EiyNS1_21identity_decomposer_tEEEvPT2_PKT1_SA_iiT3_ --------------------------
	.section	.nv.info._ZN3cub18CUB_300001_SM_10006detail10radix_sort30DeviceRadixSortHistogramKernelINS1_5radix10policy_hubIiiyE10Policy1000ELNS0_9SortOrderE0EiyNS1_21identity_decomposer_tEEEvPT2_PKT1_SA_iiT3_,"",@"SHT_CUDA_INFO"
	.sectionflags	@""
	.align	4


	//----- nvinfo : EIATTR_CUDA_API_VERSION
	.align		4
        /*0000*/ 	.byte	0x04, 0x37
        /*0002*/ 	.short	(.L_274 - .L_273)
.L_273:
        /*0004*/ 	.word	0x00000082


	//----- nvinfo : EIATTR_KPARAM_INFO
	.align		4
.L_274:
        /*0008*/ 	.byte	0x04, 0x17
        /*000a*/ 	.short	(.L_276 - .L_275)
.L_275:
        /*000c*/ 	.word	0x00000000
        /*0010*/ 	.short	0x0005
        /*0012*/ 	.short	0x0020
        /*0014*/ 	.byte	0x00, 0xf0, 0x05, 0x00


	//----- nvinfo : EIATTR_KPARAM_INFO
	.align		4
.L_276:
        /*0018*/ 	.byte	0x04, 0x17
        /*001a*/ 	.short	(.L_278 - .L_277)
.L_277:
        /*001c*/ 	.word	0x00000000
        /*0020*/ 	.short	0x0004
        /*0022*/ 	.short	0x001c
        /*0024*/ 	.byte	0x00, 0xf0, 0x11, 0x00


	//----- nvinfo : EIATTR_KPARAM_INFO
	.align		4
.L_278:
        /*0028*/ 	.byte	0x04, 0x17
        /*002a*/ 	.short	(.L_280 - .L_279)
.L_279:
        /*002c*/ 	.word	0x00000000
        /*0030*/ 	.short	0x0003
        /*0032*/ 	.short	0x0018
        /*0034*/ 	.byte	0x00, 0xf0, 0x11, 0x00


	//----- nvinfo : EIATTR_KPARAM_INFO
	.align		4
.L_280:
        /*0038*/ 	.byte	0x04, 0x17
        /*003a*/ 	.short	(.L_282 - .L_281)
.L_281:
        /*003c*/ 	.word	0x00000000
        /*0040*/ 	.short	0x0002
        /*0042*/ 	.short	0x0010
        /*0044*/ 	.byte	0x00, 0xf0, 0x21, 0x00


	//----- nvinfo : EIATTR_KPARAM_INFO
	.align		4
.L_282:
        /*0048*/ 	.byte	0x04, 0x17
        /*004a*/ 	.short	(.L_284 - .L_283)
.L_283:
        /*004c*/ 	.word	0x00000000
        /*0050*/ 	.short	0x0001
        /*0052*/ 	.short	0x0008
        /*0054*/ 	.byte	0x00, 0xf5, 0x21, 0x00


	//----- nvinfo : EIATTR_KPARAM_INFO
	.align		4
.L_284:
        /*0058*/ 	.byte	0x04, 0x17
        /*005a*/ 	.short	(.L_286 - .L_285)
.L_285:
        /*005c*/ 	.word	0x00000000
        /*0060*/ 	.short	0x0000
        /*0062*/ 	.short	0x0000
        /*0064*/ 	.byte	0x00, 0xf5, 0x21, 0x00


	//----- nvinfo : EIATTR_SPARSE_MMA_MASK
	.align		4
.L_286:
        /*0068*/ 	.byte	0x03, 0x50
        /*006a*/ 	.short	0x0000


	//----- nvinfo : EIATTR_MAXREG_COUNT
	.align		4
        /*006c*/ 	.byte	0x03, 0x1b
        /*006e*/ 	.short	0x00ff


	//----- nvinfo : EIATTR_NUM_BARRIERS
	.align		4
        /*0070*/ 	.byte	0x02, 0x4c
        /*0072*/ 	.byte	0x01
	.zero		1


	//----- nvinfo : EIATTR_MERCURY_ISA_VERSION
	.align		4
        /*0074*/ 	.byte	0x03, 0x5f
        /*0076*/ 	.short	0x0101


	//----- nvinfo : EIATTR_VRC_CTA_INIT_COUNT
	.align		4
        /*0078*/ 	.byte	0x02, 0x4a
	.zero		1
	.zero		1


	//----- nvinfo : EIATTR_EXIT_INSTR_OFFSETS
	.align		4
        /*007c*/ 	.byte	0x04, 0x1c
        /*007e*/ 	.short	(.L_288 - .L_287)


	//   ....[0]....
.L_287:
        /*0080*/ 	.word	0x00000040


	//   ....[1]....
        /*0084*/ 	.word	0x00002ee0


	//----- nvinfo : EIATTR_MAX_THREADS
	.align		4
.L_288:
        /*0088*/ 	.byte	0x04, 0x05
        /*008a*/ 	.short	(.L_290 - .L_289)
.L_289:
        /*008c*/ 	.word	0x00000080
        /*0090*/ 	.word	0x00000001
        /*0094*/ 	.word	0x00000001


	//----- nvinfo : EIATTR_CRS_STACK_SIZE
	.align		4
.L_290:
        /*0098*/ 	.byte	0x04, 0x1e
        /*009a*/ 	.short	(.L_292 - .L_291)
.L_291:
        /*009c*/ 	.word	0x00000000


	//----- nvinfo : EIATTR_CBANK_PARAM_SIZE
	.align		4
.L_292:
        /*00a0*/ 	.byte	0x03, 0x19
        /*00a2*/ 	.short	0x0021


	//----- nvinfo : EIATTR_PARAM_CBANK
	.align		4
        /*00a4*/ 	.byte	0x04, 0x0a
        /*00a6*/ 	.short	(.L_294 - .L_293)
	.align		4
.L_293:
        /*00a8*/ 	.word	index@(.nv.constant0._ZN3cub18CUB_300001_SM_10006detail10radix_sort30DeviceRadixSortHistogramKernelINS1_5radix10policy_hubIiiyE10Policy1000ELNS0_9SortOrderE0EiyNS1_21identity_decomposer_tEEEvPT2_PKT1_SA_iiT3_)
        /*00ac*/ 	.short	0x0380
        /*00ae*/ 	.short	0x0021


	//----- nvinfo : EIATTR_SW_WAR
	.align		4
.L_294:
        /*00b0*/ 	.byte	0x04, 0x36
        /*00b2*/ 	.short	(.L_296 - .L_295)
.L_295:
        /*00b4*/ 	.word	0x00000008
.L_296:


//--------------------- .nv.info._ZN3cub18CUB_300001_SM_10006detail10radix_sort31DeviceRadixSortSingleTileKernelINS1_5radix10policy_hubIiiyE10Policy1000ELNS0_9SortOrderE0EiiyNS1_21identity_decomposer_tEEEvPKT1_PSA_PKT2_PSE_T3_iiT4_ --------------------------
	.section	.nv.info._ZN3cub18CUB_300001_SM_10006detail10radix_sort31DeviceRadixSortSingleTileKernelINS1_5radix10policy_hubIiiyE10Policy1000ELNS0_9SortOrderE0EiiyNS1_21identity_decomposer_tEEEvPKT1_PSA_PKT2_PSE_T3_iiT4_,"",@"SHT_CUDA_INFO"
	.sectionflags	@""
	.align	4


	//----- nvinfo : EIATTR_CUDA_API_VERSION
	.align		4
        /*0000*/ 	.byte	0x04, 0x37
        /*0002*/ 	.short	(.L_298 - .L_297)
.L_297:
        /*0004*/ 	.word	0x00000082


	//----- nvinfo : EIATTR_KPARAM_INFO
	.align		4
.L_298:
        /*0008*/ 	.byte	0x04, 0x17
        /*000a*/ 	.short	(.L_300 - .L_299)
.L_299:
        /*000c*/ 	.word	0x00000000
        /*0010*/ 	.short	0x0007
        /*0012*/ 	.short	0x0030
        /*0014*/ 	.byte	0x00, 0xf0, 0x05, 0x00


	//----- nvinfo : EIATTR_KPARAM_INFO
	.align		4
.L_300:
        /*0018*/ 	.byte	0x04, 0x17
        /*001a*/ 	.short	(.L_302 - .L_301)
.L_301:
        /*001c*/ 	.word	0x00000000
        /*0020*/ 	.short	0x0006
        /*0022*/ 	.short	0x002c
        /*0024*/ 	.byte	0x00, 0xf0, 0x11, 0x00


	//----- nvinfo : EIATTR_KPARAM_INFO
	.align		4
.L_302:
        /*0028*/ 	.byte	0x04, 0x17
        /*002a*/ 	.short	(.L_304 - .L_303)
.L_303:
        /*002c*/ 	.word	0x00000000
        /*0030*/ 	.short	0x0005
        /*0032*/ 	.short	0x0028
        /*0034*/ 	.byte	0x00, 0xf0, 0x11, 0x00


	//----- nvinfo : EIATTR_KPARAM_INFO
	.align		4
.L_304:
        /*0038*/ 	.byte	0x04, 0x17
        /*003a*/ 	.short	(.L_306 - .L_305)
.L_305:
        /*003c*/ 	.word	0x00000000
        /*0040*/ 	.short	0x0004
        /*0042*/ 	.short	0x0020
        /*0044*/ 	.byte	0x00, 0xf0, 0x21, 0x00


	//----- nvinfo : EIATTR_KPARAM_INFO
	.align		4
.L_306:
        /*0048*/ 	.byte	0x04, 0x17
        /*004a*/ 	.short	(.L_308 - .L_307)
.L_307:
        /*004c*/ 	.word	0x00000000
        /*0050*/ 	.short	0x0003
        /*0052*/ 	.short	0x0018
        /*0054*/ 	.byte	0x00, 0xf5, 0x21, 0x00


	//----- nvinfo : EIATTR_KPARAM_INFO
	.align		4
.L_308:
        /*0058*/ 	.byte	0x04, 0x17
        /*005a*/ 	.short	(.L_310 - .L_309)
.L_309:
        /*005c*/ 	.word	0x00000000
        /*0060*/ 	.short	0x0002
        /*0062*/ 	.short	0x0010
        /*0064*/ 	.byte	0x00, 0xf5, 0x21, 0x00


	//----- nvinfo : EIATTR_KPARAM_INFO
	.align		4
.L_310:
        /*0068*/ 	.byte	0x04, 0x17
        /*006a*/ 	.short	(.L_312 - .L_311)
.L_311:
        /*006c*/ 	.word	0x00000000
        /*0070*/ 	.short	0x0001
        /*0072*/ 	.short	0x0008
        /*0074*/ 	.byte	0x00, 0xf5, 0x21, 0x00


	//----- nvinfo : EIATTR_KPARAM_INFO
	.align		4
.L_312:
        /*0078*/ 	.byte	0x04, 0x17
        /*007a*/ 	.short	(.L_314 - .L_313)
.L_313:
        /*007c*/ 	.word	0x00000000
        /*0080*/ 	.short	0x0000
        /*0082*/ 	.short	0x0000
        /*0084*/ 	.byte	0x00, 0xf5, 0x21, 0x00


	//----- nvinfo : EIATTR_SPARSE_MMA_MASK
	.align		4
.L_314:
        /*0088*/ 	.byte	0x03, 0x50
        /*008a*/ 	.short	0x0000


	//----- nvinfo : EIATTR_MAXREG_COUNT
	.align		4
        /*008c*/ 	.byte	0x03, 0x1b
        /*008e*/ 	.short	0x00ff


	//----- nvinfo : EIATTR_NUM_BARRIERS
	.align		4
        /*0090*/ 	.byte	0x02, 0x4c
        /*0092*/ 	.byte	0x01
	.zero		1


	//----- nvinfo : EIATTR_MERCURY_ISA_VERSION
	.align		4
        /*0094*/ 	.byte	0x03, 0x5f
        /*0096*/ 	.short	0x0101


	//----- nvinfo : EIATTR_COOP_GROUP_MASK_REGIDS
	.align		4
        /*0098*/ 	.byte	0x04, 0x29
        /*009a*/ 	.short	(.L_316 - .L_315)


	//   ....[0]....
.L_315:
        /*009c*/ 	.word	0xffffffff


	//   ....[1]....
        /*00a0*/ 	.word	0xffffffff


	//   ....[2]....
        /*00a4*/ 	.word	0xffffffff


	//   ....[3]....
        /*00a8*/ 	.word	0xffffffff


	//   ....[4]....
        /*00ac*/ 	.word	0xffffffff


	//----- nvinfo : EIATTR_COOP_GROUP_INSTR_OFFSETS
	.align		4
.L_316:
        /*00b0*/ 	.byte	0x04, 0x28
        /*00b2*/ 	.short	(.L_318 - .L_317)


	//   ....[0]....
.L_317:
        /*00b4*/ 	.word	0x00001e20


	//   ....[1]....
        /*00b8*/ 	.word	0x00001e40


	//   ....[2]....
        /*00bc*/ 	.word	0x00001e60


	//   ....[3]....
        /*00c0*/ 	.word	0x00001e80


	//   ....[4]....
        /*00c4*/ 	.word	0x00001ea0


	//----- nvinfo : EIATTR_VRC_CTA_INIT_COUNT
	.align		4
.L_318:
        /*00c8*/ 	.byte	0x02, 0x4a
	.zero		1
	.zero		1


	//----- nvinfo : EIATTR_EXIT_INSTR_OFFSETS
	.align		4
        /*00cc*/ 	.byte	0x04, 0x1c
        /*00ce*/ 	.short	(.L_320 - .L_319)


	//   ....[0]....
.L_319:
        /*00d0*/ 	.word	0x00003bf0


	//   ....[1]....
        /*00d4*/ 	.word	0x00003c40


	//----- nvinfo : EIATTR_MAX_THREADS
	.align		4
.L_320:
        /*00d8*/ 	.byte	0x04, 0x05
        /*00da*/ 	.short	(.L_322 - .L_321)
.L_321:
        /*00dc*/ 	.word	0x00000100
        /*00e0*/ 	.word	0x00000001
        /*00e4*/ 	.word	0x00000001


	//----- nvinfo : EIATTR_CBANK_PARAM_SIZE
	.align		4
.L_322:
        /*00e8*/ 	.byte	0x03, 0x19
        /*00ea*/ 	.short	0x0031


	//----- nvinfo : EIATTR_PARAM_CBANK
	.align		4
        /*00ec*/ 	.byte	0x04, 0x0a
        /*00ee*/ 	.short	(.L_324 - .L_323)
	.align		4
.L_323:
        /*00f0*/ 	.word	index@(.nv.constant0._ZN3cub18CUB_300001_SM_10006detail10radix_sort31DeviceRadixSortSingleTileKernelINS1_5radix10policy_hubIiiyE10Policy1000ELNS0_9SortOrderE0EiiyNS1_21identity_decomposer_tEEEvPKT1_PSA_PKT2_PSE_T3_iiT4_)
        /*00f4*/ 	.short	0x0380
        /*00f6*/ 	.short	0x0031


	//----- nvinfo : EIATTR_SW_WAR
	.align		4
.L_324:
        /*00f8*/ 	.byte	0x04, 0x36
        /*00fa*/ 	.short	(.L_326 - .L_325)
.L_325:
        /*00fc*/ 	.word	0x00000008
.L_326:


//--------------------- .nv.info._ZN3cub18CUB_300001_SM_10006detail10radix_sort29DeviceRadixSortOnesweepKernelINS1_5radix10policy_hubIiN4cuda3std3__45tupleIJiifiiEEEyE10Policy1000ELNS0_9SortOrderE0EiSA_yiiNS1_21identity_decomposer_tEEEvPT5_SG_PT3_PKSH_PT1_PKSL_PT2_PKSP_T4_iiT6_ --------------------------
	.section	.nv.info._ZN3cub18CUB_300001_SM_10006detail10radix_sort29DeviceRadixSortOnesweepKernelINS1_5radix10policy_hubIiN4cuda3std3__45tupleIJiifiiEEEyE10Policy1000ELNS0_9SortOrderE0EiSA_yiiNS1_21identity_decomposer_tEEEvPT5_SG_PT3_PKSH_PT1_PKSL_PT2_PKSP_T4_iiT6_,"",@"SHT_CUDA_INFO"
	.sectionflags	@""
	.align	4


	//----- nvinfo : EIATTR_CUDA_API_VERSION
	.align		4
        /*0000*/ 	.byte	0x04, 0x37
        /*0002*/ 	.short	(.L_328 - .L_327)
.L_327:
        /*0004*/ 	.word	0x00000082


	//----- nvinfo : EIATTR_KPARAM_INFO
	.align		4
.L_328:
        /*0008*/ 	.byte	0x04, 0x17
        /*000a*/ 	.short	(.L_330 - .L_329)
.L_329:
        /*000c*/ 	.word	0x00000000
        /*0010*/ 	.short	0x000b
        /*0012*/ 	.short	0x004c
        /*0014*/ 	.byte	0x00, 0xf0, 0x05, 0x00


	//----- nvinfo : EIATTR_KPARAM_INFO
	.align		4
.L_330:
        /*0018*/ 	.byte	0x04, 0x17
        /*001a*/ 	.short	(.L_332 - .L_331)
.L_331:
        /*001c*/ 	.word	0x00000000
        /*0020*/ 	.short	0x000a
        /*0022*/ 	.short	0x0048
        /*0024*/ 	.byte	0x00, 0xf0, 0x11, 0x00


	//----- nvinfo : EIATTR_KPARAM_INFO
	.align		4
.L_332:
        /*0028*/ 	.byte	0x04, 0x17
        /*002a*/ 	.short	(.L_334 - .L_333)
.L_333:
        /*002c*/ 	.word	0x00000000
        /*0030*/ 	.short	0x0009
        /*0032*/ 	.short	0x0044
        /*0034*/ 	.byte	0x00, 0xf0, 0x11, 0x00


	//----- nvinfo : EIATTR_KPARAM_INFO
	.align		4
.L_334:
        /*0038*/ 	.byte	0x04, 0x17
        /*003a*/ 	.short	(.L_336 - .L_335)
.L_335:
        /*003c*/ 	.word	0x00000000
        /*0040*/ 	.short	0x0008
        /*0042*/ 	.short	0x0040
        /*0044*/ 	.byte	0x00, 0xf0, 0x11, 0x00


	//----- nvinfo : EIATTR_KPARAM_INFO
	.align		4
.L_336:
        /*0048*/ 	.byte	0x04, 0x17
        /*004a*/ 	.short	(.L_338 - .L_337)
.L_337:
        /*004c*/ 	.word	0x00000000
        /*0050*/ 	.short	0x0007
        /*0052*/ 	.short	0x0038
        /*0054*/ 	.byte	0x00, 0xf5, 0x21, 0x00


	//----- nvinfo : EIATTR_KPARAM_INFO
	.align		4
.L_338:
        /*0058*/ 	.byte	0x04, 0x17
        /*005a*/ 	.short	(.L_340 - .L_339)
.L_339:
        /*005c*/ 	.word	0x00000000
        /*0060*/ 	.short	0x0006
        /*0062*/ 	.short	0x0030
        /*0064*/ 	.byte	0x00, 0xf5, 0x21, 0x00


	//----- nvinfo : EIATTR_KPARAM_INFO
	.align		4
.L_340:
        /*0068*/ 	.byte	0x04, 0x17
        /*006a*/ 	.short	(.L_342 - .L_341)
.L_341:
        /*006c*/ 	.word	0x00000000
        /*0070*/ 	.short	0x0005
        /*0072*/ 	.short	0x0028
        /*0074*/ 	.byte	0x00, 0xf5, 0x21, 0x00


	//----- nvinfo : EIATTR_KPARAM_INFO
	.align		4
.L_342:
        /*0078*/ 	.byte	0x04, 0x17
        /*007a*/ 	.short	(.L_344 - .L_343)
.L_343:
        /*007c*/ 	.word	0x00000000
        /*0080*/ 	.short	0x0004
        /*0082*/ 	.short	0x0020
        /*0084*/ 	.byte	0x00, 0xf5, 0x21, 0x00


	//----- nvinfo : EIATTR_KPARAM_INFO
	.align		4
.L_344:
        /*0088*/ 	.byte	0x04, 0x17
        /*008a*/ 	.short	(.L_346 - .L_345)
.L_345:
        /*008c*/ 	.word	0x00000000
        /*0090*/ 	.short	0x0003
        /*0092*/ 	.short	0x0018
        /*0094*/ 	.byte	0x00, 0xf5, 0x21, 0x00


	//----- nvinfo : EIATTR_KPARAM_INFO
	.align		4
.L_346:
        /*0098*/ 	.byte	0x04, 0x17
        /*009a*/ 	.short	(.L_348 - .L_347)
.L_347:
        /*009c*/ 	.word	0x00000000
        /*00a0*/ 	.short	0x0002
        /*00a2*/ 	.short	0x0010
        /*00a4*/ 	.byte	0x00, 0xf5, 0x21, 0x00


	//----- nvinfo : EIATTR_KPARAM_INFO
	.align		4
.L_348:
        /*00a8*/ 	.byte	0x04, 0x17
        /*00aa*/ 	.short	(.L_350 - .L_349)
.L_349:
        /*00ac*/ 	.word	0x00000000
        /*00b0*/ 	.short	0x0001
        /*00b2*/ 	.short	0x0008
        /*00b4*/ 	.byte	0x00, 0xf5, 0x21, 0x00


	//----- nvinfo : EIATTR_KPARAM_INFO
	.align		4
.L_350:
        /*00b8*/ 	.byte	0x04, 0x17
        /*00ba*/ 	.short	(.L_352 - .L_351)
.L_351:
        /*00bc*/ 	.word	0x00000000
        /*00c0*/ 	.short	0x0000
        /*00c2*/ 	.short	0x0000
        /*00c4*/ 	.byte	0x00, 0xf5, 0x21, 0x00


	//----- nvinfo : EIATTR_SPARSE_MMA_MASK
	.align		4
.L_352:
        /*00c8*/ 	.byte	0x03, 0x50
        /*00ca*/ 	.short	0x0000


	//----- nvinfo : EIATTR_MAXREG_COUNT
	.align		4
        /*00cc*/ 	.byte	0x03, 0x1b
        /*00ce*/ 	.short	0x00a8


	//----- nvinfo : EIATTR_NUM_BARRIERS
	.align		4
        /*00d0*/ 	.byte	0x02, 0x4c
        /*00d2*/ 	.byte	0x01
	.zero		1


	//----- nvinfo : EIATTR_MERCURY_ISA_VERSION
	.align		4
        /*00d4*/ 	.byte	0x03, 0x5f
        /*00d6*/ 	.short	0x0101


	//----- nvinfo : EIATTR_COOP_GROUP_MASK_REGIDS
	.align		4
        /*00d8*/ 	.byte	0x04, 0x29
        /*00da*/ 	.short	(.L_354 - .L_353)


	//   ....[0]....
.L_353:
        /*00dc*/ 	.word	0xffffffff


	//   ....[1]....
        /*00e0*/ 	.word	0x05000010


	//   ....[2]....
        /*00e4*/ 	.word	0xffffffff


	//   ....[3]....
        /*00e8*/ 	.word	0xffffffff


	//   ....[4]....
        /*00ec*/ 	.word	0xffffffff


	//   ....[5]....
        /*00f0*/ 	.word	0xffffffff


	//   ....[6]....
        /*00f4*/ 	.word	0xffffffff


	//   ....[7]....
        /*00f8*/ 	.word	0xffffffff


	//   ....[8]....
        /*00fc*/ 	.word	0xffffffff


	//   ....[9]....
        /*0100*/ 	.word	0xffffffff


	//   ....[10]....
        /*0104*/ 	.word	0xffffffff


	//   ....[11]....
        /*0108*/ 	.word	0xffffffff


	//   ....[12]....
        /*010c*/ 	.word	0xffffffff


	//   ....[13]....
        /*0110*/ 	.word	0xffffffff


	//   ....[14]....
        /*0114*/ 	.word	0xffffffff


	//   ....[15]....
        /*0118*/ 	.word	0xffffffff


	//   ....[16]....
        /*011c*/ 	.word	0xffffffff


	//   ....[17]....
        /*0120*/ 	.word	0xffffffff


	//   ....[18]....
        /*0124*/ 	.word	0xffffffff


	//   ....[19]....
        /*0128*/ 	.word	0xffffffff


	//   ....[20]....
        /*012c*/ 	.word	0xffffffff


	//   ....[21]....
        /*0130*/ 	.word	0xffffffff


	//   ....[22]....
        /*0134*/ 	.word	0xffffffff


	//   ....[23]....
        /*0138*/ 	.word	0xffffffff


	//   ....[24]....
        /*013c*/ 	.word	0xffffffff


	//   ....[25]....
        /*0140*/ 	.word	0xffffffff


	//   ....[26]....
        /*0144*/ 	.word	0xffffffff


	//   ....[27]....
        /*0148*/ 	.word	0xffffffff


	//   ....[28]....
        /*014c*/ 	.word	0xffffffff


	//   ....[29]....
        /*0150*/ 	.word	0xffffffff


	//   ....[30]....
        /*0154*/ 	.word	0xffffffff


	//   ....[31]....
        /*0158*/ 	.word	0xffffffff


	//   ....[32]....
        /*015c*/ 	.word	0xffffffff


	//   ....[33]....
        /*0160*/ 	.word	0xffffffff


	//   ....[34]....
        /*0164*/ 	.word	0xffffffff


	//   ....[35]....
        /*0168*/ 	.word	0xffffffff


	//   ....[36]....
        /*016c*/ 	.word	0xffffffff


	//   ....[37]....
        /*0170*/ 	.word	0xffffffff


	//   ....[38]....
        /*0174*/ 	.word	0xffffffff


	//   ....[39]....
        /*0178*/ 	.word	0xffffffff


	//   ....[40]....
        /*017c*/ 	.word	0xffffffff


	//   ....[41]....
        /*0180*/ 	.word	0xffffffff


	//   ....[42]....
        /*0184*/ 	.word	0xffffffff


	//   ....[43]....
        /*0188*/ 	.word	0xffffffff


	//   ....[44]....
        /*018c*/ 	.word	0xffffffff


	//   ....[45]....
        /*0190*/ 	.word	0xffffffff


	//   ....[46]....
        /*0194*/ 	.word	0xffffffff


	//   ....[47]....
        /*0198*/ 	.word	0xffffffff


	//   ....[48]....
        /*019c*/ 	.word	0xffffffff


	//   ....[49]....
        /*01a0*/ 	.word	0xffffffff


	//   ....[50]....
        /*01a4*/ 	.word	0xffffffff


	//   ....[51]....
        /*01a8*/ 	.word	0xffffffff


	//   ....[52]....
        /*01ac*/ 	.word	0x0500000e


	//   ....[53]....
        /*01b0*/ 	.word	0xffffffff


	//   ....[54]....
        /*01b4*/ 	.word	0xffffffff


	//   ....[55]....
        /*01b8*/ 	.word	0xffffffff


	//   ....[56]....
        /*01bc*/ 	.word	0xffffffff


	//   ....[57]....
        /*01c0*/ 	.word	0xffffffff


	//   ....[58]....
        /*01c4*/ 	.word	0xffffffff


	//   ....[59]....
        /*01c8*/ 	.word	0xffffffff


	//   ....[60]....
        /*01cc*/ 	.word	0xffffffff


	//   ....[61]....
        /*01d0*/ 	.word	0xffffffff


	//   ....[62]....
        /*01d4*/ 	.word	0xffffffff


	//   ....[63]....
        /*01d8*/ 	.word	0xffffffff


	//   ....[64]....
        /*01dc*/ 	.word	0xffffffff


	//   ....[65]....
        /*01e0*/ 	.word	0xffffffff


	//   ....[66]....
        /*01e4*/ 	.word	0xffffffff


	//   ....[67]....
        /*01e8*/ 	.word	0xffffffff


	//   ....[68]....
        /*01ec*/ 	.word	0xffffffff


	//   ....[69]....
        /*01f0*/ 	.word	0xffffffff


	//   ....[70]....
        /*01f4*/ 	.word	0xffffffff


	//   ....[71]....
        /*01f8*/ 	.word	0xffffffff


	//   ....[72]....
        /*01fc*/ 	.word	0xffffffff


	//   ....[73]....
        /*0200*/ 	.word	0x0500002b


	//   ....[74]....
        /*0204*/ 	.word	0x0500002b


	//   ....[75]....
        /*0208*/ 	.word	0x0500002b


	//   ....[76]....
        /*020c*/ 	.word	0x0500002b


	//   ....[77]....
        /*0210*/ 	.word	0x0500002b


	//----- nvinfo : EIATTR_COOP_GROUP_INSTR_OFFSETS
	.align		4
.L_354:
        /*0214*/ 	.byte	0x04, 0x28
        /*0216*/ 	.short	(.L_356 - .L_355)


	//   ....[0]....
.L_355:
        /*0218*/ 	.word	0x00000ad0


	//   ....[1]....
        /*021c*/ 	.word	0x000010c0


	//   ....[2]....
        /*0220*/ 	.word	0x00002060


	//   ....[3]....
        /*0224*/ 	.word	0x00002080


	//   ....[4]....
        /*0228*/ 	.word	0x000020a0


	//   ....[5]....
        /*022c*/ 	.word	0x000020c0


	//   ....[6]....
        /*0230*/ 	.word	0x000020e0


	//   ....[7]....
        /*0234*/ 	.word	0x00002560


	//   ....[8]....
        /*0238*/ 	.word	0x00002570


	//   ....[9]....
        /*023c*/ 	.word	0x00002590


	//   ....[10]....
        /*0240*/ 	.word	0x000025b0


	//   ....[11]....
        /*0244*/ 	.word	0x00002600


	//   ....[12]....
        /*0248*/ 	.word	0x00002640


	//   ....[13]....
        /*024c*/ 	.word	0x00002680


	//   ....[14]....
        /*0250*/ 	.word	0x000026c0


	//   ....[15]....
        /*0254*/ 	.word	0x000027b0


	//   ....[16]....
        /*0258*/ 	.word	0x000027c0


	//   ....[17]....
        /*025c*/ 	.word	0x000027e0


	//   ....[18]....
        /*0260*/ 	.word	0x00002820


	//   ....[19]....
        /*0264*/ 	.word	0x00002850


	//   ....[20]....
        /*0268*/ 	.word	0x00002890


	//   ....[21]....
        /*026c*/ 	.word	0x000028b0


	//   ....[22]....
        /*0270*/ 	.word	0x000028d0


	//   ....[23]....
        /*0274*/ 	.word	0x00002930


	//   ....[24]....
        /*0278*/ 	.word	0x000029e0


	//   ....[25]....
        /*027c*/ 	.word	0x000029f0


	//   ....[26]....
        /*0280*/ 	.word	0x00002a10


	//   ....[27]....
        /*0284*/ 	.word	0x00002a50


	//   ....[28]....
        /*0288*/ 	.word	0x00002a80


	//   ....[29]....
        /*028c*/ 	.word	0x00002ac0


	//   ....[30]....
        /*0290*/ 	.word	0x00002ae0


	//   ....[31]....
        /*0294*/ 	.word	0x00002b00


	//   ....[32]....
        /*0298*/ 	.word	0x00002b70


	//   ....[33]....
        /*029c*/ 	.word	0x00002c30


	//   ....[34]....
        /*02a0*/ 	.word	0x00002c40


	//   ....[35]....
        /*02a4*/ 	.word	0x00002c60


	//   ....[36]....
        /*02a8*/ 	.word	0x00002ca0


	//   ....[37]....
        /*02ac*/ 	.word	0x00002cd0


	//   ....[38]....
        /*02b0*/ 	.word	0x00002d10


	//   ....[39]....
        /*02b4*/ 	.word	0x00002d30


	//   ....[40]....
        /*02b8*/ 	.word	0x00002d50


	//   ....[41]....
        /*02bc*/ 	.word	0x00002db0


	//   ....[42]....
        /*02c0*/ 	.word	0x00002e70


	//   ....[43]....
        /*02c4*/ 	.word	0x00002e80


	//   ....[44]....
        /*02c8*/ 	.word	0x00002ea0


	//   ....[45]....
        /*02cc*/ 	.word	0x00002ee0


	//   ....[46]....
        /*02d0*/ 	.word	0x00002f10


	//   ....[47]....
        /*02d4*/ 	.word	0x00002f50


	//   ....[48]....
        /*02d8*/ 	.word	0x00002f70


	//   ....[49]....
        /*02dc*/ 	.word	0x00002f90


	//   ....[50]....
        /*02e0*/ 	.word	0x00002ff0


	//   ....[51]....
        /*02e4*/ 	.word	0x00003080


	//   ....[52]....
        /*02e8*/ 	.word	0x000033c0


	//   ....[53]....
        /*02ec*/ 	.word	0x000036f0


	//   ....[54]....
        /*02f0*/ 	.word	0x000037b0


	//   ....[55]....
        /*02f4*/ 	.word	0x00003870


	//   ....[56]....
        /*02f8*/ 	.word	0x00003930


	//   ....[57]....
        /*02fc*/ 	.word	0x000039f0


	//   ....[58]....
        /*0300*/ 	.word	0x00003be0


	//   ....[59]....
        /*0304*/ 	.word	0x00003d20


	//   ....[60]....
        /*0308*/ 	.word	0x00003e60


	//   ....[61]....
        /*030c*/ 	.word	0x00003fa0


	//   ....[62]....
        /*0310*/ 	.word	0x000040e0


	//   ....[63]....
        /*0314*/ 	.word	0x00004ad0


	//   ....[64]....
        /*0318*/ 	.word	0x00004be0


	//   ....[65]....
        /*031c*/ 	.word	0x00004d00


	//   ....[66]....
        /*0320*/ 	.word	0x00004e10


	//   ....[67]....
        /*0324*/ 	.word	0x00004f20


	//   ....[68]....
        /*0328*/ 	.word	0x00005150


	//   ....[69]....
        /*032c*/ 	.word	0x000052c0


	//   ....[70]....
        /*0330*/ 	.word	0x00005440


	//   ....[71]....
        /*0334*/ 	.word	0x000055b0


	//   ....[72]....
        /*0338*/ 	.word	0x00005730


	//   ....[73]....
        /*033c*/ 	.word	0x000057a0


	//   ....[74]....
        /*0340*/ 	.word	0x00005810


	//   ....[75]....
        /*0344*/ 	.word	0x00005880


	//   ....[76]....
        /*0348*/ 	.word	0x000058f0


	//   ....[77]....
        /*034c*/ 	.word	0x00005960


	//----- nvinfo : EIATTR_VRC_CTA_INIT_COUNT
	.align		4
.L_356:
        /*0350*/ 	.byte	0x02, 0x4a
	.zero		1
	.zero		1


	//----- nvinfo : EIATTR_EXIT_INSTR_OFFSETS
	.align		4
        /*0354*/ 	.byte	0x04, 0x1c
        /*0356*/ 	.short	(.L_358 - .L_357)


	//   ....[0]....
.L_357:
        /*0358*/ 	.word	0x00001bf0


	//   ....[1]....
        /*035c*/ 	.word	0x00001e20


	//   ....[2]....
        /*0360*/ 	.word	0x00001e80


	//   ....[3]....
        /*0364*/ 	.word	0x00004f30


	//   ....[4]....
        /*0368*/ 	.word	0x00005740


	//----- nvinfo : EIATTR_MAX_THREADS
	.align		4
.L_358:
        /*036c*/ 	.byte	0x04, 0x05
        /*036e*/ 	.short	(.L_360 - .L_359)
.L_359:
        /*0370*/ 	.word	0x00000180
        /*0374*/ 	.word	0x00000001
        /*0378*/ 	.word	0x00000001


	//----- nvinfo : EIATTR_CRS_STACK_SIZE
	.align		4
.L_360:
        /*037c*/ 	.byte	0x04, 0x1e
        /*037e*/ 	.short	(.L_362 - .L_361)
.L_361:
        /*0380*/ 	.word	0x00000000


	//----- nvinfo : EIATTR_CBANK_PARAM_SIZE
	.align		4
.L_362:
        /*0384*/ 	.byte	0x03, 0x19
        /*0386*/ 	.short	0x004d


	//----- nvinfo : EIATTR_PARAM_CBANK
	.align		4
        /*0388*/ 	.byte	0x04, 0x0a
        /*038a*/ 	.short	(.L_364 - .L_363)
	.align		4
.L_363:
        /*038c*/ 	.word	index@(.nv.constant0._ZN3cub18CUB_300001_SM_10006detail10radix_sort29DeviceRadixSortOnesweepKernelINS1_5radix10policy_hubIiN4cuda3std3__45tupleIJiifiiEEEyE10Policy1000ELNS0_9SortOrderE0EiSA_yiiNS1_21identity_decomposer_tEEEvPT5_SG_PT3_PKSH_PT1_PKSL_PT2_PKSP_T4_iiT6_)
        /*0390*/ 	.short	0x0380
        /*0392*/ 	.short	0x004d


	//----- nvinfo : EIATTR_SW_WAR
	.align		4
.L_364:
        /*0394*/ 	.byte	0x04, 0x36
        /*0396*/ 	.short	(.L_366 - .L_365)
.L_365:
        /*0398*/ 	.word	0x00000008
.L_366:


//--------------------- .nv.info._ZN3cub18CUB_300001_SM_10006detail10radix_sort33DeviceRadixSortExclusiveSumKernelINS1_5radix10policy_hubIiN4cuda3std3__45tupleIJiifiiEEEyE10Policy1000EyEEvPT0_ --------------------------
	.section	.nv.info._ZN3cub18CUB_300001_SM_10006detail10radix_sort33DeviceRadixSortExclusiveSumKernelINS1_5radix10policy_hubIiN4cuda3std3__45tupleIJiifiiEEEyE10Policy1000EyEEvPT0_,"",@"SHT_CUDA_INFO"
	.sectionflags	@""
	.align	4


	//----- nvinfo : EIATTR_CUDA_API_VERSION
	.align		4
        /*0000*/ 	.byte	0x04, 0x37
        /*0002*/ 	.short	(.L_368 - .L_367)
.L_367:
        /*0004*/ 	.word	0x00000082


	//----- nvinfo : EIATTR_KPARAM_INFO
	.align		4
.L_368:
        /*0008*/ 	.byte	0x04, 0x17
        /*000a*/ 	.short	(.L_370 - .L_369)
.L_369:
        /*000c*/ 	.word	0x00000000
        /*0010*/ 	.short	0x0000
        /*0012*/ 	.short	0x0000
        /*0014*/ 	.byte	0x00, 0xf5, 0x21, 0x00


	//----- nvinfo : EIATTR_SPARSE_MMA_MASK
	.align		4
.L_370:
        /*0018*/ 	.byte	0x03, 0x50
        /*001a*/ 	.short	0x0000


	//----- nvinfo : EIATTR_MAXREG_COUNT
	.align		4
        /*001c*/ 	.byte	0x03, 0x1b
        /*001e*/ 	.short	0x00ff


	//----- nvinfo : EIATTR_NUM_BARRIERS
	.align		4
        /*0020*/ 	.byte	0x02, 0x4c
        /*0022*/ 	.byte	0x01
	.zero		1


	//----- nvinfo : EIATTR_MERCURY_ISA_VERSION
	.align		4
        /*0024*/ 	.byte	0x03, 0x5f
        /*0026*/ 	.short	0x0101


	//----- nvinfo : EIATTR_COOP_GROUP_MASK_REGIDS
	.align		4
        /*0028*/ 	.byte	0x04, 0x29
        /*002a*/ 	.short	(.L_372 - .L_371)


	//   ....[0]....
.L_371:
        /*002c*/ 	.word	0xffffffff


	//   ....[1]....
        /*0030*/ 	.word	0xffffffff


	//   ....[2]....
        /*0034*/ 	.word	0xffffffff


	//   ....[3]....
        /*0038*/ 	.word	0xffffffff


	//   ....[4]....
        /*003c*/ 	.word	0xffffffff


	//   ....[5]....
        /*0040*/ 	.word	0xffffffff


	//   ....[6]....
        /*0044*/ 	.word	0xffffffff


	//   ....[7]....
        /*0048*/ 	.word	0xffffffff


	//   ....[8]....
        /*004c*/ 	.word	0xffffffff


	//   ....[9]....
        /*0050*/ 	.word	0xffffffff


	//   ....[10]....
        /*0054*/ 	.word	0x05000015


	//   ....[11]....
        /*0058*/ 	.word	0x05000015


	//   ....[12]....
        /*005c*/ 	.word	0x05000015


	//   ....[13]....
        /*0060*/ 	.word	0x05000015


	//   ....[14]....
        /*0064*/ 	.word	0x05000015


	//   ....[15]....
        /*0068*/ 	.word	0x05000015


	//   ....[16]....
        /*006c*/ 	.word	0x05000015


	//   ....[17]....
        /*0070*/ 	.word	0x05000015


	//   ....[18]....
        /*0074*/ 	.word	0x05000015


	//   ....[19]....
        /*0078*/ 	.word	0x05000015


	//----- nvinfo : EIATTR_COOP_GROUP_INSTR_OFFSETS
	.align		4
.L_372:
        /*007c*/ 	.byte	0x04, 0x28
        /*007e*/ 	.short	(.L_374 - .L_373)


	//   ....[0]....
.L_373:
        /*0080*/ 	.word	0x00000250


	//   ....[1]....
        /*0084*/ 	.word	0x00000260


	//   ....[2]....
        /*0088*/ 	.word	0x000002a0


	//   ....[3]....
        /*008c*/ 	.word	0x000002c0


	//   ....[4]....
        /*0090*/ 	.word	0x00000310


	//   ....[5]....
        /*0094*/ 	.word	0x00000320


	//   ....[6]....
        /*0098*/ 	.word	0x00000360


	//   ....[7]....
        /*009c*/ 	.word	0x00000380


	//   ....[8]....
        /*00a0*/ 	.word	0x000003d0


	//   ....[9]....
        /*00a4*/ 	.word	0x000003e0


	//   ....[10]....
        /*00a8*/ 	.word	0x00000660


	//   ....[11]....
        /*00ac*/ 	.word	0x000006b0


	//   ....[12]....
        /*00b0*/ 	.word	0x00000740


	//   ....[13]....
        /*00b4*/ 	.word	0x00000790


	//   ....[14]....
        /*00b8*/ 	.word	0x00000820


	//   ....[15]....
        /*00bc*/ 	.word	0x00000870


	//   ....[16]....
        /*00c0*/ 	.word	0x00000900


	//   ....[17]....
        /*00c4*/ 	.word	0x00000950


	//   ....[18]....
        /*00c8*/ 	.word	0x000009e0


	//   ....[19]....
        /*00cc*/ 	.word	0x00000a30


	//----- nvinfo : EIATTR_VRC_CTA_INIT_COUNT
	.align		4
.L_374:
        /*00d0*/ 	.byte	0x02, 0x4a
	.zero		1
	.zero		1


	//----- nvinfo : EIATTR_EXIT_INSTR_OFFSETS
	.align		4
        /*00d4*/ 	.byte	0x04, 0x1c
        /*00d6*/ 	.short	(.L_376 - .L_375)


	//   ....[0]....
.L_375:
        /*00d8*/ 	.word	0x000005d0


	//   ....[1]....
        /*00dc*/ 	.word	0x00000600


	//----- nvinfo : EIATTR_CRS_STACK_SIZE
	.align		4
.L_376:
        /*00e0*/ 	.byte	0x04, 0x1e
        /*00e2*/ 	.short	(.L_378 - .L_377)
.L_377:
        /*00e4*/ 	.word	0x00000000


	//----- nvinfo : EIATTR_CBANK_PARAM_SIZE
	.align		4
.L_378:
        /*00e8*/ 	.byte	0x03, 0x19
        /*00ea*/ 	.short	0x0008


	//----- nvinfo : EIATTR_PARAM_CBANK
	.align		4
        /*00ec*/ 	.byte	0x04, 0x0a
        /*00ee*/ 	.short	(.L_380 - .L_379)
	.align		4
.L_379:
        /*00f0*/ 	.word	index@(.nv.constant0._ZN3cub18CUB_300001_SM_10006detail10radix_sort33DeviceRadixSortExclusiveSumKernelINS1_5radix10policy_hubIiN4cuda3std3__45tupleIJiifiiEEEyE10Policy1000EyEEvPT0_)
        /*00f4*/ 	.short	0x0380
        /*00f6*/ 	.short	0x0008


	//----- nvinfo : EIATTR_SW_WAR
	.align		4
.L_380:
        /*00f8*/ 	.byte	0x04, 0x36
        /*00fa*/ 	.short	(.L_382 - .L_381)
.L_381:
        /*00fc*/ 	.word	0x00000008
.L_382:


//--------------------- .nv.info._ZN3cub18CUB_300001_SM_10006detail10radix_sort30DeviceRadixSortHistogramKernelINS1_5radix10policy_hubIiN4cuda3std3__45tupleIJiifiiEEEyE10Policy1000ELNS0_9SortOrderE0EiyNS1_21identity_decomposer_tEEEvPT2_PKT1_SF_iiT3_ --------------------------
	.section	.nv.info._ZN3cub18CUB_300001_SM_10006detail10radix_sort30DeviceRadixSortHistogramKernelINS1_5radix10policy_hubIiN4cuda3std3__45tupleIJiifiiEEEyE10Policy1000ELNS0_9SortOrderE0EiyNS1_21identity_decomposer_tEEEvPT2_PKT1_SF_iiT3_,"",@"SHT_CUDA_INFO"
	.sectionflags	@""
	.align	4


	//----- nvinfo : EIATTR_CUDA_API_VERSION
	.align		4
        /*0000*/ 	.byte	0x04, 0x37
        /*0002*/ 	.short	(.L_384 - .L_383)
.L_383:
        /*0004*/ 	.word	0x00000082


	//----- nvinfo : EIATTR_KPARAM_INFO
	.align		4
.L_384:
        /*0008*/ 	.byte	0x04, 0x17
        /*000a*/ 	.short	(.L_386 - .L_385)
.L_385:
        /*000c*/ 	.word	0x00000000
        /*0010*/ 	.short	0x0005
        /*0012*/ 	.short	0x0020
        /*0014*/ 	.byte	0x00, 0xf0, 0x05, 0x00


	//----- nvinfo : EIATTR_KPARAM_INFO
	.align		4
.L_386:
        /*0018*/ 	.byte	0x04, 0x17
        /*001a*/ 	.short	(.L_388 - .L_387)
.L_387:
        /*001c*/ 	.word	0x00000000
        /*0020*/ 	.short	0x0004
        /*0022*/ 	.short	0x001c
        /*0024*/ 	.byte	0x00, 0xf0, 0x11, 0x00


	//----- nvinfo : EIATTR_KPARAM_INFO
	.align		4
.L_388:
        /*0028*/ 	.byte	0x04, 0x17
        /*002a*/ 	.short	(.L_390 - .L_389)
.L_389:
        /*002c*/ 	.word	0x00000000
        /*0030*/ 	.short	0x0003
        /*0032*/ 	.short	0x0018
        /*0034*/ 	.byte	0x00, 0xf0, 0x11, 0x00


	//----- nvinfo : EIATTR_KPARAM_INFO
	.align		4
.L_390:
        /*0038*/ 	.byte	0x04, 0x17
        /*003a*/ 	.short	(.L_392 - .L_391)
.L_391:
        /*003c*/ 	.word	0x00000000
        /*0040*/ 	.short	0x0002
        /*0042*/ 	.short	0x0010
        /*0044*/ 	.byte	0x00, 0xf0, 0x21, 0x00


	//----- nvinfo : EIATTR_KPARAM_INFO
	.align		4
.L_392:
        /*0048*/ 	.byte	0x04, 0x17
        /*004a*/ 	.short	(.L_394 - .L_393)
.L_393:
        /*004c*/ 	.word	0x00000000
        /*0050*/ 	.short	0x0001
        /*0052*/ 	.short	0x0008
        /*0054*/ 	.byte	0x00, 0xf5, 0x21, 0x00


	//----- nvinfo : EIATTR_KPARAM_INFO
	.align		4
.L_394:
        /*0058*/ 	.byte	0x04, 0x17
        /*005a*/ 	.short	(.L_396 - .L_395)
.L_395:
        /*005c*/ 	.word	0x00000000
        /*0060*/ 	.short	0x0000
        /*0062*/ 	.short	0x0000
        /*0064*/ 	.byte	0x00, 0xf5, 0x21, 0x00


	//----- nvinfo : EIATTR_SPARSE_MMA_MASK
	.align		4
.L_396:
        /*0068*/ 	.byte	0x03, 0x50
        /*006a*/ 	.short	0x0000


	//----- nvinfo : EIATTR_MAXREG_COUNT
	.align		4
        /*006c*/ 	.byte	0x03, 0x1b
        /*006e*/ 	.short	0x00ff


	//----- nvinfo : EIATTR_NUM_BARRIERS
	.align		4
        /*0070*/ 	.byte	0x02, 0x4c
        /*0072*/ 	.byte	0x01
	.zero		1


	//----- nvinfo : EIATTR_MERCURY_ISA_VERSION
	.align		4
        /*0074*/ 	.byte	0x03, 0x5f
        /*0076*/ 	.short	0x0101


	//----- nvinfo : EIATTR_VRC_CTA_INIT_COUNT
	.align		4
        /*0078*/ 	.byte	0x02, 0x4a
	.zero		1
	.zero		1


	//----- nvinfo : EIATTR_EXIT_INSTR_OFFSETS
	.align		4
        /*007c*/ 	.byte	0x04, 0x1c
        /*007e*/ 	.short	(.L_398 - .L_397)


	//   ....[0]....
.L_397:
        /*0080*/ 	.word	0x00000040


	//   ....[1]....
        /*0084*/ 	.word	0x00002ee0


	//----- nvinfo : EIATTR_MAX_THREADS
	.align		4
.L_398:
        /*0088*/ 	.byte	0x04, 0x05
        /*008a*/ 	.short	(.L_400 - .L_399)
.L_399:
        /*008c*/ 	.word	0x00000080
        /*0090*/ 	.word	0x00000001
        /*0094*/ 	.word	0x00000001


	//----- nvinfo : EIATTR_CRS_STACK_SIZE
	.align		4
.L_400:
        /*0098*/ 	.byte	0x04, 0x1e
        /*009a*/ 	.short	(.L_402 - .L_401)
.L_401:
        /*009c*/ 	.word	0x00000000


	//----- nvinfo : EIATTR_CBANK_PARAM_SIZE
	.align		4
.L_402:
        /*00a0*/ 	.byte	0x03, 0x19
        /*00a2*/ 	.short	0x0021


	//----- nvinfo : EIATTR_PARAM_CBANK
	.align		4
        /*00a4*/ 	.byte	0x04, 0x0a
        /*00a6*/ 	.short	(.L_404 - .L_403)
	.align		4
.L_403:
        /*00a8*/ 	.word	index@(.nv.constant0._ZN3cub18CUB_300001_SM_10006detail10radix_sort30DeviceRadixSortHistogramKernelINS1_5radix10policy_hubIiN4cuda3std3__45tupleIJiifiiEEEyE10Policy1000ELNS0_9SortOrderE0EiyNS1_21identity_decomposer_tEEEvPT2_PKT1_SF_iiT3_)
        /*00ac*/ 	.short	0x0380
        /*00ae*/ 	.short	0x0021


	//----- nvinfo : EIATTR_SW_WAR
	.align		4
.L_404:
        /*00b0*/ 	.byte	0x04, 0x36
        /*00b2*/ 	.short	(.L_406 - .L_405)
.L_405:
        /*00b4*/ 	.word	0x00000008
.L_406:


//--------------------- .nv.info._ZN3cub18CUB_300001_SM_10006detail10radix_sort31DeviceRadixSortSingleTileKernelINS1_5radix10policy_hubIiN4cuda3std3__45tupleIJiifiiEEEyE10Policy1000ELNS0_9SortOrderE0EiSA_yNS1_21identity_decomposer_tEEEvPKT1_PSF_PKT2_PSJ_T3_iiT4_ --------------------------
	.section	.nv.info._ZN3cub18CUB_300001_SM_10006detail10radix_sort31DeviceRadixSortSingleTileKernelINS1_5radix10policy_hubIiN4cuda3std3__45tupleIJiifiiEEEyE10Policy1000ELNS0_9SortOrderE0EiSA_yNS1_21identity_decomposer_tEEEvPKT1_PSF_PKT2_PSJ_T3_iiT4_,"",@"SHT_CUDA_INFO"
	.sectionflags	@""
	.align	4


	//----- nvinfo : EIATTR_CUDA_API_VERSION
	.align		4
        /*0000*/ 	.byte	0x04, 0x37
        /*0002*/ 	.short	(.L_408 - .L_407)
.L_407:
        /*0004*/ 	.word	0x00000082


	//----- nvinfo : EIATTR_KPARAM_INFO
	.align		4
.L_408:
        /*0008*/ 	.byte	0x04, 0x17
        /*000a*/ 	.short	(.L_410 - .L_409)
.L_409:
        /*000c*/ 	.word	0x00000000
        /*0010*/ 	.short	0x0007
        /*0012*/ 	.short	0x0030
        /*0014*/ 	.byte	0x00, 0xf0, 0x05, 0x00


	//----- nvinfo : EIATTR_KPARAM_INFO
	.align		4
.L_410:
        /*0018*/ 	.byte	0x04, 0x17
        /*001a*/ 	.short	(.L_412 - .L_411)
.L_411:
        /*001c*/ 	.word	0x00000000
        /*0020*/ 	.short	0x0006
        /*0022*/ 	.short	0x002c
        /*0024*/ 	.byte	0x00, 0xf0, 0x11, 0x00


	//----- nvinfo : EIATTR_KPARAM_INFO
	.align		4
.L_412:
        /*0028*/ 	.byte	0x04, 0x17
        /*002a*/ 	.short	(.L_414 - .L_413)
.L_413:
        /*002c*/ 	.word	0x00000000
        /*0030*/ 	.short	0x0005
        /*0032*/ 	.short	0x0028
        /*0034*/ 	.byte	0x00, 0xf0, 0x11, 0x00


	//----- nvinfo : EIATTR_KPARAM_INFO
	.align		4
.L_414:
        /*0038*/ 	.byte	0x04, 0x17
        /*003a*/ 	.short	(.L_416 - .L_415)
.L_415:
        /*003c*/ 	.word	0x00000000
        /*0040*/ 	.short	0x0004
        /*0042*/ 	.short	0x0020
        /*0044*/ 	.byte	0x00, 0xf0, 0x21, 0x00


	//----- nvinfo : EIATTR_KPARAM_INFO
	.align		4
.L_416:
        /*0048*/ 	.byte	0x04, 0x17
        /*004a*/ 	.short	(.L_418 - .L_417)
.L_417:
        /*004c*/ 	.word	0x00000000
        /*0050*/ 	.short	0x0003
        /*0052*/ 	.short	0x0018
        /*0054*/ 	.byte	0x00, 0xf5, 0x21, 0x00


	//----- nvinfo : EIATTR_KPARAM_INFO
	.align		4
.L_418:
        /*0058*/ 	.byte	0x04, 0x17
        /*005a*/ 	.short	(.L_420 - .L_419)
.L_419:
        /*005c*/ 	.word	0x00000000
        /*0060*/ 	.short	0x0002
        /*0062*/ 	.short	0x0010
        /*0064*/ 	.byte	0x00, 0xf5, 0x21, 0x00


	//----- nvinfo : EIATTR_KPARAM_INFO
	.align		4
.L_420:
        /*0068*/ 	.byte	0x04, 0x17
        /*006a*/ 	.short	(.L_422 - .L_421)
.L_421:
        /*006c*/ 	.word	0x00000000
        /*0070*/ 	.short	0x0001
        /*0072*/ 	.short	0x0008
        /*0074*/ 	.byte	0x00, 0xf5, 0x21, 0x00


	//----- nvinfo : EIATTR_KPARAM_INFO
	.align		4
.L_422:
        /*0078*/ 	.byte	0x04, 0x17
        /*007a*/ 	.short	(.L_424 - .L_423)
.L_423:
        /*007c*/ 	.word	0x00000000
        /*0080*/ 	.short	0x0000
        /*0082*/ 	.short	0x0000
        /*0084*/ 	.byte	0x00, 0xf5, 0x21, 0x00


	//----- nvinfo : EIATTR_SPARSE_MMA_MASK
	.align		4
.L_424:
        /*0088*/ 	.byte	0x03, 0x50
        /*008a*/ 	.short	0x0000


	//----- nvinfo : EIATTR_MAXREG_COUNT
	.align		4
        /*008c*/ 	.byte	0x03, 0x1b
        /*008e*/ 	.short	0x00ff


	//----- nvinfo : EIATTR_NUM_BARRIERS
	.align		4
        /*0090*/ 	.byte	0x02, 0x4c
        /*0092*/ 	.byte	0x01
	.zero		1


	//----- nvinfo : EIATTR_MERCURY_ISA_VERSION
	.align		4
        /*0094*/ 	.byte	0x03, 0x5f
        /*0096*/ 	.short	0x0101


	//----- nvinfo : EIATTR_COOP_GROUP_MASK_REGIDS
	.align		4
        /*0098*/ 	.byte	0x04, 0x29
        /*009a*/ 	.short	(.L_426 - .L_425)


	//   ....[0]....
.L_425:
        /*009c*/ 	.word	0xffffffff


	//   ....[1]....
        /*00a0*/ 	.word	0xffffffff


	//   ....[2]....
        /*00a4*/ 	.word	0xffffffff


	//   ....[3]....
        /*00a8*/ 	.word	0xffffffff


	//   ....[4]....
        /*00ac*/ 	.word	0xffffffff


	//----- nvinfo : EIATTR_COOP_GROUP_INSTR_OFFSETS
	.align		4
.L_426:
        /*00b0*/ 	.byte	0x04, 0x28
        /*00b2*/ 	.short	(.L_428 - .L_427)


	//   ....[0]....
.L_427:
        /*00b4*/ 	.word	0x00000ca0


	//   ....[1]....
        /*00b8*/ 	.word	0x00000cc0


	//   ....[2]....
        /*00bc*/ 	.word	0x00000ce0


	//   ....[3]....
        /*00c0*/ 	.word	0x00000d00


	//   ....[4]....
        /*00c4*/ 	.word	0x00000d20


	//----- nvinfo : EIATTR_VRC_CTA_INIT_COUNT
	.align		4
.L_428:
        /*00c8*/ 	.byte	0x02, 0x4a
	.zero		1
	.zero		1


	//----- nvinfo : EIATTR_EXIT_INSTR_OFFSETS
	.align		4
        /*00cc*/ 	.byte	0x04, 0x1c
        /*00ce*/ 	.short	(.L_430 - .L_429)


	//   ....[0]....
.L_429:
        /*00d0*/ 	.word	0x00001c20


	//   ....[1]....
        /*00d4*/ 	.word	0x00001ca0


	//----- nvinfo : EIATTR_MAX_THREADS
	.align		4
.L_430:
        /*00d8*/ 	.byte	0x04, 0x05
        /*00da*/ 	.short	(.L_432 - .L_431)
.L_431:
        /*00dc*/ 	.word	0x00000100
        /*00e0*/ 	.word	0x00000001
        /*00e4*/ 	.word	0x00000001


	//----- nvinfo : EIATTR_CRS_STACK_SIZE
	.align		4
.L_432:
        /*00e8*/ 	.byte	0x04, 0x1e
        /*00ea*/ 	.short	(.L_434 - .L_433)
.L_433:
        /*00ec*/ 	.word	0x00000000


	//----- nvinfo : EIATTR_CBANK_PARAM_SIZE
	.align		4
.L_434:
        /*00f0*/ 	.byte	0x03, 0x19
        /*00f2*/ 	.short	0x0031


	//----- nvinfo : EIATTR_PARAM_CBANK
	.align		4
        /*00f4*/ 	.byte	0x04, 0x0a
        /*00f6*/ 	.short	(.L_436 - .L_435)
	.align		4
.L_435:
        /*00f8*/ 	.word	index@(.nv.constant0._ZN3cub18CUB_300001_SM_10006detail10radix_sort31DeviceRadixSortSingleTileKernelINS1_5radix10policy_hubIiN4cuda3std3__45tupleIJiifiiEEEyE10Policy1000ELNS0_9SortOrderE0EiSA_yNS1_21identity_decomposer_tEEEvPKT1_PSF_PKT2_PSJ_T3_iiT4_)
        /*00fc*/ 	.short	0x0380
        /*00fe*/ 	.short	0x0031


	//----- nvinfo : EIATTR_SW_WAR
	.align		4
.L_436:
        /*0100*/ 	.byte	0x04, 0x36
        /*0102*/ 	.short	(.L_438 - .L_437)
.L_437:
        /*0104*/ 	.word	0x00000008
.L_438:


//--------------------- .nv.info._ZN3cub18CUB_300001_SM_10006detail4scan16DeviceScanKernelINS2_10policy_hubIiiimN4cuda3std3__44plusIvEEE10Policy1000EN6thrust24THRUST_300001_SM_1000_NS6detail15normal_iteratorINSD_10device_ptrIiEEEESI_NS0_13ScanTileStateIiLb1EEES9_NS1_10InputValueIiPiEEmiLb0EiEEvT0_T1_T2_iT3_T4_T5_ --------------------------
	.section	.nv.info._ZN3cub18CUB_300001_SM_10006detail4scan16DeviceScanKernelINS2_10policy_hubIiiimN4cuda3std3__44plusIvEEE10Policy1000EN6thrust24THRUST_300001_SM_1000_NS6detail15normal_iteratorINSD_10device_ptrIiEEEESI_NS0_13ScanTileStateIiLb1EEES9_NS1_10InputValueIiPiEEmiLb0EiEEvT0_T1_T2_iT3_T4_T5_,"",@"SHT_CUDA_INFO"
	.sectionflags	@""
	.align	4


	//----- nvinfo : EIATTR_CUDA_API_VERSION
	.align		4
        /*0000*/ 	.byte	0x04, 0x37
        /*0002*/ 	.short	(.L_440 - .L_439)
.L_439:
        /*0004*/ 	.word	0x00000082


	//----- nvinfo : EIATTR_KPARAM_INFO
	.align		4
.L_440:
        /*0008*/ 	.byte	0x04, 0x17
        /*000a*/ 	.short	(.L_442 - .L_441)
.L_441:
        /*000c*/ 	.word	0x00000000
        /*0010*/ 	.short	0x0006
        /*0012*/ 	.short	0x0030
        /*0014*/ 	.byte	0x00, 0xf0, 0x21, 0x00


	//----- nvinfo : EIATTR_KPARAM_INFO
	.align		4
.L_442:
        /*0018*/ 	.byte	0x04, 0x17
        /*001a*/ 	.short	(.L_444 - .L_443)
.L_443:
        /*001c*/ 	.word	0x00000000
        /*0020*/ 	.short	0x0005
        /*0022*/ 	.short	0x0020
        /*0024*/ 	.byte	0x00, 0xf0, 0x41, 0x00


	//----- nvinfo : EIATTR_KPARAM_INFO
	.align		4
.L_444:
        /*0028*/ 	.byte	0x04, 0x17
        /*002a*/ 	.short	(.L_446 - .L_445)
.L_445:
        /*002c*/ 	.word	0x00000000
        /*0030*/ 	.short	0x0004
        /*0032*/ 	.short	0x001c
        /*0034*/ 	.byte	0x00, 0xf0, 0x05, 0x00


	//----- nvinfo : EIATTR_KPARAM_INFO
	.align		4
.L_446:
        /*0038*/ 	.byte	0x04, 0x17
        /*003a*/ 	.short	(.L_448 - .L_447)
.L_447:
        /*003c*/ 	.word	0x00000000
        /*0040*/ 	.short	0x0003
        /*0042*/ 	.short	0x0018
        /*0044*/ 	.byte	0x00, 0xf0, 0x11, 0x00


	//----- nvinfo : EIATTR_KPARAM_INFO
	.align		4
.L_448:
        /*0048*/ 	.byte	0x04, 0x17
        /*004a*/ 	.short	(.L_450 - .L_449)
.L_449:
        /*004c*/ 	.word	0x00000000
        /*0050*/ 	.short	0x0002
        /*0052*/ 	.short	0x0010
        /*0054*/ 	.byte	0x00, 0xf0, 0x21, 0x00


	//----- nvinfo : EIATTR_KPARAM_INFO
	.align		4
.L_450:
        /*0058*/ 	.byte	0x04, 0x17
        /*005a*/ 	.short	(.L_452 - .L_451)
.L_451:
        /*005c*/ 	.word	0x00000000
        /*0060*/ 	.short	0x0001
        /*0062*/ 	.short	0x0008
        /*0064*/ 	.byte	0x00, 0xf0, 0x21, 0x00


	//----- nvinfo : EIATTR_KPARAM_INFO
	.align		4
.L_452:
        /*0068*/ 	.byte	0x04, 0x17
        /*006a*/ 	.short	(.L_454 - .L_453)
.L_453:
        /*006c*/ 	.word	0x00000000
        /*0070*/ 	.short	0x0000
        /*0072*/ 	.short	0x0000
        /*0074*/ 	.byte	0x00, 0xf0, 0x21, 0x00


	//----- nvinfo : EIATTR_SPARSE_MMA_MASK
	.align		4
.L_454:
        /*0078*/ 	.byte	0x03, 0x50
        /*007a*/ 	.short	0x0000


	//----- nvinfo : EIATTR_MAXREG_COUNT
	.align		4
        /*007c*/ 	.byte	0x03, 0x1b
        /*007e*/ 	.short	0x0080


	//----- nvinfo : EIATTR_NUM_BARRIERS
	.align		4
        /*0080*/ 	.byte	0x02, 0x4c
        /*0082*/ 	.byte	0x01
	.zero		1


	//----- nvinfo : EIATTR_MERCURY_ISA_VERSION
	.align		4
        /*0084*/ 	.byte	0x03, 0x5f
        /*0086*/ 	.short	0x0101


	//----- nvinfo : EIATTR_COOP_GROUP_MASK_REGIDS
	.align		4
        /*0088*/ 	.byte	0x04, 0x29
        /*008a*/ 	.short	(.L_456 - .L_455)


	//   ....[0]....
.L_455:
        /*008c*/ 	.word	0xffffffff


	//   ....[1]....
        /*0090*/ 	.word	0xffffffff


	//   ....[2]....
        /*0094*/ 	.word	0xffffffff


	//   ....[3]....
        /*0098*/ 	.word	0xffffffff


	//   ....[4]....
        /*009c*/ 	.word	0xffffffff


	//   ....[5]....
        /*00a0*/ 	.word	0xffffffff


	//   ....[6]....
        /*00a4*/ 	.word	0xffffffff


	//   ....[7]....
        /*00a8*/ 	.word	0xffffffff


	//   ....[8]....
        /*00ac*/ 	.word	0xffffffff


	//   ....[9]....
        /*00b0*/ 	.word	0xffffffff


	//   ....[10]....
        /*00b4*/ 	.word	0xffffffff


	//   ....[11]....
        /*00b8*/ 	.word	0xffffffff


	//   ....[12]....
        /*00bc*/ 	.word	0xffffffff


	//   ....[13]....
        /*00c0*/ 	.word	0xffffffff


	//   ....[14]....
        /*00c4*/ 	.word	0xffffffff


	//   ....[15]....
        /*00c8*/ 	.word	0xffffffff


	//   ....[16]....
        /*00cc*/ 	.word	0xffffffff


	//   ....[17]....
        /*00d0*/ 	.word	0xffffffff


	//   ....[18]....
        /*00d4*/ 	.word	0xffffffff


	//   ....[19]....
        /*00d8*/ 	.word	0xffffffff


	//   ....[20]....
        /*00dc*/ 	.word	0xffffffff


	//   ....[21]....
        /*00e0*/ 	.word	0xffffffff


	//   ....[22]....
        /*00e4*/ 	.word	0xffffffff


	//   ....[23]....
        /*00e8*/ 	.word	0xffffffff


	//   ....[24]....
        /*00ec*/ 	.word	0xffffffff


	//   ....[25]....
        /*00f0*/ 	.word	0xffffffff


	//   ....[26]....
        /*00f4*/ 	.word	0xffffffff


	//   ....[27]....
        /*00f8*/ 	.word	0xffffffff


	//   ....[28]....
        /*00fc*/ 	.word	0xffffffff


	//   ....[29]....
        /*0100*/ 	.word	0xffffffff


	//   ....[30]....
        /*0104*/ 	.word	0xffffffff


	//   ....[31]....
        /*0108*/ 	.word	0xffffffff


	//   ....[32]....
        /*010c*/ 	.word	0xffffffff


	//   ....[33]....
        /*0110*/ 	.word	0xffffffff


	//   ....[34]....
        /*0114*/ 	.word	0xffffffff


	//   ....[35]....
        /*0118*/ 	.word	0xffffffff


	//   ....[36]....
        /*011c*/ 	.word	0xffffffff


	//   ....[37]....
        /*0120*/ 	.word	0xffffffff


	//   ....[38]....
        /*0124*/ 	.word	0xffffffff


	//   ....[39]....
        /*0128*/ 	.word	0xffffffff


	//   ....[40]....
        /*012c*/ 	.word	0xffffffff


	//   ....[41]....
        /*0130*/ 	.word	0xffffffff


	//   ....[42]....
        /*0134*/ 	.word	0xffffffff


	//   ....[43]....
        /*0138*/ 	.word	0xffffffff


	//   ....[44]....
        /*013c*/ 	.word	0xffffffff


	//   ....[45]....
        /*0140*/ 	.word	0xffffffff


	//   ....[46]....
        /*0144*/ 	.word	0xffffffff


	//   ....[47]....
        /*0148*/ 	.word	0xffffffff


	//   ....[48]....
        /*014c*/ 	.word	0xffffffff


	//   ....[49]....
        /*0150*/ 	.word	0xffffffff


	//   ....[50]....
        /*0154*/ 	.word	0xffffffff


	//   ....[51]....
        /*0158*/ 	.word	0xffffffff


	//   ....[52]....
        /*015c*/ 	.word	0xffffffff


	//   ....[53]....
        /*0160*/ 	.word	0xffffffff


	//   ....[54]....
        /*0164*/ 	.word	0xffffffff


	//   ....[55]....
        /*0168*/ 	.word	0xffffffff


	//   ....[56]....
        /*016c*/ 	.word	0xffffffff


	//   ....[57]....
        /*0170*/ 	.word	0xffffffff


	//   ....[58]....
        /*0174*/ 	.word	0xffffffff


	//   ....[59]....
        /*0178*/ 	.word	0xffffffff


	//   ....[60]....
        /*017c*/ 	.word	0x0500000a


	//   ....[61]....
        /*0180*/ 	.word	0x0500000a


	//   ....[62]....
        /*0184*/ 	.word	0x0500000a


	//   ....[63]....
        /*0188*/ 	.word	0x0500000a


	//   ....[64]....
        /*018c*/ 	.word	0x0500000a


	//   ....[65]....
        /*0190*/ 	.word	0x0500000a


	//   ....[66]....
        /*0194*/ 	.word	0x0500000a


	//   ....[67]....
        /*0198*/ 	.word	0x0500000a


	//   ....[68]....
        /*019c*/ 	.word	0x0500000a


	//   ....[69]....
        /*01a0*/ 	.word	0x0500000a


	//   ....[70]....
        /*01a4*/ 	.word	0x0500000a


	//   ....[71]....
        /*01a8*/ 	.word	0x0500000a


	//   ....[72]....
        /*01ac*/ 	.word	0x0500000a


	//   ....[73]....
        /*01b0*/ 	.word	0x0500000a


	//   ....[74]....
        /*01b4*/ 	.word	0x0500000a


	//   ....[75]....
        /*01b8*/ 	.word	0x0500000a


	//   ....[76]....
        /*01bc*/ 	.word	0x0500000a


	//   ....[77]....
        /*01c0*/ 	.word	0x0500000a


	//   ....[78]....
        /*01c4*/ 	.word	0x0500000a


	//   ....[79]....
        /*01c8*/ 	.word	0x0500000a


	//   ....[80]....
        /*01cc*/ 	.word	0x0500000a


	//   ....[81]....
        /*01d0*/ 	.word	0x0500000a


	//   ....[82]....
        /*01d4*/ 	.word	0x0500000a


	//   ....[83]....
        /*01d8*/ 	.word	0x0500000a


	//   ....[84]....
        /*01dc*/ 	.word	0x0500000a


	//   ....[85]....
        /*01e0*/ 	.word	0x0500000a


	//   ....[86]....
        /*01e4*/ 	.word	0x0500000a


	//   ....[87]....
        /*01e8*/ 	.word	0x0500000a


	//   ....[88]....
        /*01ec*/ 	.word	0x0500000a


	//   ....[89]....
        /*01f0*/ 	.word	0x0500000a


	//   ....[90]....
        /*01f4*/ 	.word	0x0500000a


	//   ....[91]....
        /*01f8*/ 	.word	0x0500000a


	//   ....[92]....
        /*01fc*/ 	.word	0x0500000a


	//   ....[93]....
        /*0200*/ 	.word	0x0500000a


	//   ....[94]....
        /*0204*/ 	.word	0x0500000a


	//   ....[95]....
        /*0208*/ 	.word	0x0500000a


	//----- nvinfo : EIATTR_COOP_GROUP_INSTR_OFFSETS
	.align		4
.L_456:
        /*020c*/ 	.byte	0x04, 0x28
        /*020e*/ 	.short	(.L_458 - .L_457)


	//   ....[0]....
.L_457:
        /*0210*/ 	.word	0x000004d0


	//   ....[1]....
        /*0214*/ 	.word	0x000006f0


	//   ....[2]....
        /*0218*/ 	.word	0x00000710


	//   ....[3]....
        /*021c*/ 	.word	0x00000730


	//   ....[4]....
        /*0220*/ 	.word	0x00000750


	//   ....[5]....
        /*0224*/ 	.word	0x00000770


	//   ....[6]....
        /*0228*/ 	.word	0x00000b80


	//   ....[7]....
        /*022c*/ 	.word	0x00000ba0


	//   ....[8]....
        /*0230*/ 	.word	0x00000bc0


	//   ....[9]....
        /*0234*/ 	.word	0x00000be0


	//   ....[10]....
        /*0238*/ 	.word	0x00000c00


	//   ....[11]....
        /*023c*/ 	.word	0x00001000


	//   ....[12]....
        /*0240*/ 	.word	0x00001090


	//   ....[13]....
        /*0244*/ 	.word	0x000010f0


	//   ....[14]....
        /*0248*/ 	.word	0x00001160


	//   ....[15]....
        /*024c*/ 	.word	0x000011c0


	//   ....[16]....
        /*0250*/ 	.word	0x00001210


	//   ....[17]....
        /*0254*/ 	.word	0x00001270


	//   ....[18]....
        /*0258*/ 	.word	0x000012c0


	//   ....[19]....
        /*025c*/ 	.word	0x000012e0


	//   ....[20]....
        /*0260*/ 	.word	0x000013a0


	//   ....[21]....
        /*0264*/ 	.word	0x00001430


	//   ....[22]....
        /*0268*/ 	.word	0x00001480


	//   ....[23]....
        /*026c*/ 	.word	0x000014e0


	//   ....[24]....
        /*0270*/ 	.word	0x00001540


	//   ....[25]....
        /*0274*/ 	.word	0x00001580


	//   ....[26]....
        /*0278*/ 	.word	0x000015c0


	//   ....[27]....
        /*027c*/ 	.word	0x00001600


	//   ....[28]....
        /*0280*/ 	.word	0x00001610


	//   ....[29]....
        /*0284*/ 	.word	0x00001a50


	//   ....[30]....
        /*0288*/ 	.word	0x00002430


	//   ....[31]....
        /*028c*/ 	.word	0x00002650


	//   ....[32]....
        /*0290*/ 	.word	0x00002670


	//   ....[33]....
        /*0294*/ 	.word	0x00002690


	//   ....[34]....
        /*0298*/ 	.word	0x000026b0


	//   ....[35]....
        /*029c*/ 	.word	0x000026d0


	//   ....[36]....
        /*02a0*/ 	.word	0x00002a60


	//   ....[37]....
        /*02a4*/ 	.word	0x00002a80


	//   ....[38]....
        /*02a8*/ 	.word	0x00002aa0


	//   ....[39]....
        /*02ac*/ 	.word	0x00002ac0


	//   ....[40]....
        /*02b0*/ 	.word	0x00002ae0


	//   ....[41]....
        /*02b4*/ 	.word	0x00002ee0


	//   ....[42]....
        /*02b8*/ 	.word	0x00002f70


	//   ....[43]....
        /*02bc*/ 	.word	0x00002fd0


	//   ....[44]....
        /*02c0*/ 	.word	0x00003030


	//   ....[45]....
        /*02c4*/ 	.word	0x00003090


	//   ....[46]....
        /*02c8*/ 	.word	0x000030f0


	//   ....[47]....
        /*02cc*/ 	.word	0x00003140


	//   ....[48]....
        /*02d0*/ 	.word	0x000031b0


	//   ....[49]....
        /*02d4*/ 	.word	0x000031c0


	//   ....[50]....
        /*02d8*/ 	.word	0x00003280


	//   ....[51]....
        /*02dc*/ 	.word	0x00003310


	//   ....[52]....
        /*02e0*/ 	.word	0x00003360


	//   ....[53]....
        /*02e4*/ 	.word	0x000033d0


	//   ....[54]....
        /*02e8*/ 	.word	0x00003430


	//   ....[55]....
        /*02ec*/ 	.word	0x00003480


	//   ....[56]....
        /*02f0*/ 	.word	0x000034c0


	//   ....[57]....
        /*02f4*/ 	.word	0x00003520


	//   ....[58]....
        /*02f8*/ 	.word	0x00003530


	//   ....[59]....
        /*02fc*/ 	.word	0x000039a0


	//   ....[60]....
        /*0300*/ 	.word	0x00003f30


	//   ....[61]....
        /*0304*/ 	.word	0x00003fb0


	//   ....[62]....
        /*0308*/ 	.word	0x00004040


	//   ....[63]....
        /*030c*/ 	.word	0x00004120


	//   ....[64]....
        /*0310*/ 	.word	0x000041a0


	//   ....[65]....
        /*0314*/ 	.word	0x00004230


	//   ....[66]....
        /*0318*/ 	.word	0x000042b0


	//   ....[67]....
        /*031c*/ 	.word	0x00004330


	//   ....[68]....
        /*0320*/ 	.word	0x00004360


	//   ....[69]....
        /*0324*/ 	.word	0x00004430


	//   ....[70]....
        /*0328*/ 	.word	0x000044b0


	//   ....[71]....
        /*032c*/ 	.word	0x00004530


	//   ....[72]....
        /*0330*/ 	.word	0x000045e0


	//   ....[73]....
        /*0334*/ 	.word	0x00004670


	//   ....[74]....
        /*0338*/ 	.word	0x000046f0


	//   ....[75]....
        /*033c*/ 	.word	0x00004760


	//   ....[76]....
        /*0340*/ 	.word	0x000047e0


	//   ....[77]....
        /*0344*/ 	.word	0x00004840


	//   ....[78]....
        /*0348*/ 	.word	0x000048b0


	//   ....[79]....
        /*034c*/ 	.word	0x00004930


	//   ....[80]....
        /*0350*/ 	.word	0x000049d0


	//   ....[81]....
        /*0354*/ 	.word	0x00004a90


	//   ....[82]....
        /*0358*/ 	.word	0x00004b30


	//   ....[83]....
        /*035c*/ 	.word	0x00004bc0


	//   ....[84]....
        /*0360*/ 	.word	0x00004c50


	//   ....[85]....
        /*0364*/ 	.word	0x00004cc0


	//   ....[86]....
        /*0368*/ 	.word	0x00004cf0


	//   ....[87]....
        /*036c*/ 	.word	0x00004dc0


	//   ....[88]....
        /*0370*/ 	.word	0x00004e40


	//   ....[89]....
        /*0374*/ 	.word	0x00004ec0


	//   ....[90]....
        /*0378*/ 	.word	0x00004f80


	//   ....[91]....
        /*037c*/ 	.word	0x00005020


	//   ....[92]....
        /*0380*/ 	.word	0x000050b0


	//   ....[93]....
        /*0384*/ 	.word	0x00005140


	//   ....[94]....
        /*0388*/ 	.word	0x000051d0


	//   ....[95]....
        /*038c*/ 	.word	0x00005230


	//----- nvinfo : EIATTR_VRC_CTA_INIT_COUNT
	.align		4
.L_458:
        /*0390*/ 	.byte	0x02, 0x4a
	.zero		1
	.zero		1


	//----- nvinfo : EIATTR_EXIT_INSTR_OFFSETS
	.align		4
        /*0394*/ 	.byte	0x04, 0x1c
        /*0396*/ 	.short	(.L_460 - .L_459)


	//   ....[0]....
.L_459:
        /*0398*/ 	.word	0x00001ce0


	//   ....[1]....
        /*039c*/ 	.word	0x00001d10


	//   ....[2]....
        /*03a0*/ 	.word	0x00003ec0


	//   ....[3]....
        /*03a4*/ 	.word	0x00003ee0


	//----- nvinfo : EIATTR_MAX_THREADS
	.align		4
.L_460:
        /*03a8*/ 	.byte	0x04, 0x05
        /*03aa*/ 	.short	(.L_462 - .L_461)
.L_461:
        /*03ac*/ 	.word	0x000001a0
        /*03b0*/ 	.word	0x00000001
        /*03b4*/ 	.word	0x00000001


	//----- nvinfo : EIATTR_CRS_STACK_SIZE
	.align		4
.L_462:
        /*03b8*/ 	.byte	0x04, 0x1e
        /*03ba*/ 	.short	(.L_464 - .L_463)
.L_463:
        /*03bc*/ 	.word	0x00000000


	//----- nvinfo : EIATTR_CBANK_PARAM_SIZE
	.align		4
.L_464:
        /*03c0*/ 	.byte	0x03, 0x19
        /*03c2*/ 	.short	0x0038


	//----- nvinfo : EIATTR_PARAM_CBANK
	.align		4
        /*03c4*/ 	.byte	0x04, 0x0a
        /*03c6*/ 	.short	(.L_466 - .L_465)
	.align		4
.L_465:
        /*03c8*/ 	.word	index@(.nv.constant0._ZN3cub18CUB_300001_SM_10006detail4scan16DeviceScanKernelINS2_10policy_hubIiiimN4cuda3std3__44plusIvEEE10Policy1000EN6thrust24THRUST_300001_SM_1000_NS6detail15normal_iteratorINSD_10device_ptrIiEEEESI_NS0_13ScanTileStateIiLb1EEES9_NS1_10InputValueIiPiEEmiLb0EiEEvT0_T1_T2_iT3_T4_T5_)
        /*03cc*/ 	.short	0x0380
        /*03ce*/ 	.short	0x0038


	//----- nvinfo : EIATTR_SW_WAR
	.align		4
.L_466:
        /*03d0*/ 	.byte	0x04, 0x36
        /*03d2*/ 	.short	(.L_468 - .L_467)
.L_467:
        /*03d4*/ 	.word	0x00000008
.L_468:


//--------------------- .nv.info._ZN3cub18CUB_300001_SM_10006detail4scan16DeviceScanKernelINS2_10policy_hubIiiijN4cuda3std3__44plusIvEEE10Policy1000EN6thrust24THRUST_300001_SM_1000_NS6detail15normal_iteratorINSD_10device_ptrIiEEEESI_NS0_13ScanTileStateIiLb1EEES9_NS1_10InputValueIiPiEEjiLb0EiEEvT0_T1_T2_iT3_T4_T5_ --------------------------
	.section	.nv.info._ZN3cub18CUB_300001_SM_10006detail4scan16DeviceScanKernelINS2_10policy_hubIiiijN4cuda3std3__44plusIvEEE10Policy1000EN6thrust24THRUST_300001_SM_1000_NS6detail15normal_iteratorINSD_10device_ptrIiEEEESI_NS0_13ScanTileStateIiLb1EEES9_NS1_10InputValueIiPiEEjiLb0EiEEvT0_T1_T2_iT3_T4_T5_,"",@"SHT_CUDA_INFO"
	.sectionflags	@""
	.align	4


	//----- nvinfo : EIATTR_CUDA_API_VERSION
	.align		4
        /*0000*/ 	.byte	0x04, 0x37
        /*0002*/ 	.short	(.L_470 - .L_469)
.L_469:
        /*0004*/ 	.word	0x00000082


	//----- nvinfo : EIATTR_KPARAM_INFO
	.align		4
.L_470:
        /*0008*/ 	.byte	0x04, 0x17
        /*000a*/ 	.short	(.L_472 - .L_471)
.L_471:
        /*000c*/ 	.word	0x00000000
        /*0010*/ 	.short	0x0006
        /*0012*/ 	.short	0x0030
        /*0014*/ 	.byte	0x00, 0xf0, 0x11, 0x00


	//----- nvinfo : EIATTR_KPARAM_INFO
	.align		4
.L_472:
        /*0018*/ 	.byte	0x04, 0x17
        /*001a*/ 	.short	(.L_474 - .L_473)
.L_473:
        /*001c*/ 	.word	0x00000000
        /*0020*/ 	.short	0x0005
        /*0022*/ 	.short	0x0020
        /*0024*/ 	.byte	0x00, 0xf0, 0x41, 0x00


	//----- nvinfo : EIATTR_KPARAM_INFO
	.align		4
.L_474:
        /*0028*/ 	.byte	0x04, 0x17
        /*002a*/ 	.short	(.L_476 - .L_475)
.L_475:
        /*002c*/ 	.word	0x00000000
        /*0030*/ 	.short	0x0004
        /*0032*/ 	.short	0x001c
        /*0034*/ 	.byte	0x00, 0xf0, 0x05, 0x00


	//----- nvinfo : EIATTR_KPARAM_INFO
	.align		4
.L_476:
        /*0038*/ 	.byte	0x04, 0x17
        /*003a*/ 	.short	(.L_478 - .L_477)
.L_477:
        /*003c*/ 	.word	0x00000000
        /*0040*/ 	.short	0x0003
        /*0042*/ 	.short	0x0018
        /*0044*/ 	.byte	0x00, 0xf0, 0x11, 0x00


	//----- nvinfo : EIATTR_KPARAM_INFO
	.align		4
.L_478:
        /*0048*/ 	.byte	0x04, 0x17
        /*004a*/ 	.short	(.L_480 - .L_479)
.L_479:
        /*004c*/ 	.word	0x00000000
        /*0050*/ 	.short	0x0002
        /*0052*/ 	.short	0x0010
        /*0054*/ 	.byte	0x00, 0xf0, 0x21, 0x00


	//----- nvinfo : EIATTR_KPARAM_INFO
	.align		4
.L_480:
        /*0058*/ 	.byte	0x04, 0x17
        /*005a*/ 	.short	(.L_482 - .L_481)
.L_481:
        /*005c*/ 	.word	0x00000000
        /*0060*/ 	.short	0x0001
        /*0062*/ 	.short	0x0008
        /*0064*/ 	.byte	0x00, 0xf0, 0x21, 0x00


	//----- nvinfo : EIATTR_KPARAM_INFO
	.align		4
.L_482:
        /*0068*/ 	.byte	0x04, 0x17
        /*006a*/ 	.short	(.L_484 - .L_483)
.L_483:
        /*006c*/ 	.word	0x00000000
        /*0070*/ 	.short	0x0000
        /*0072*/ 	.short	0x0000
        /*0074*/ 	.byte	0x00, 0xf0, 0x21, 0x00


	//----- nvinfo : EIATTR_SPARSE_MMA_MASK
	.align		4
.L_484:
        /*0078*/ 	.byte	0x03, 0x50
        /*007a*/ 	.short	0x0000


	//----- nvinfo : EIATTR_MAXREG_COUNT
	.align		4
        /*007c*/ 	.byte	0x03, 0x1b
        /*007e*/ 	.short	0x00a8


	//----- nvinfo : EIATTR_NUM_BARRIERS
	.align		4
        /*0080*/ 	.byte	0x02, 0x4c
        /*0082*/ 	.byte	0x01
	.zero		1


	//----- nvinfo : EIATTR_MERCURY_ISA_VERSION
	.align		4
        /*0084*/ 	.byte	0x03, 0x5f
        /*0086*/ 	.short	0x0101


	//----- nvinfo : EIATTR_UNUSED_LOAD_BYTE_OFFSET
	.align		4
        /*0088*/ 	.byte	0x04, 0x44
        /*008a*/ 	.short	(.L_486 - .L_485)


	//   ....[0]....
.L_485:
        /*008c*/ 	.word	0x00002a80
        /*0090*/ 	.word	0x00000fff


	//----- nvinfo : EIATTR_COOP_GROUP_MASK_REGIDS
	.align		4
.L_486:
        /*0094*/ 	.byte	0x04, 0x29
        /*0096*/ 	.short	(.L_488 - .L_487)


	//   ....[0]....
.L_487:
        /*0098*/ 	.word	0xffffffff


	//   ....[1]....
        /*009c*/ 	.word	0xffffffff


	//   ....[2]....
        /*00a0*/ 	.word	0xffffffff


	//   ....[3]....
        /*00a4*/ 	.word	0xffffffff


	//   ....[4]....
        /*00a8*/ 	.word	0xffffffff


	//   ....[5]....
        /*00ac*/ 	.word	0xffffffff


	//   ....[6]....
        /*00b0*/ 	.word	0xffffffff


	//   ....[7]....
        /*00b4*/ 	.word	0xffffffff


	//   ....[8]....
        /*00b8*/ 	.word	0xffffffff


	//   ....[9]....
        /*00bc*/ 	.word	0xffffffff


	//   ....[10]....
        /*00c0*/ 	.word	0xffffffff


	//   ....[11]....
        /*00c4*/ 	.word	0xffffffff


	//   ....[12]....
        /*00c8*/ 	.word	0xffffffff


	//   ....[13]....
        /*00cc*/ 	.word	0xffffffff


	//   ....[14]....
        /*00d0*/ 	.word	0xffffffff


	//   ....[15]....
        /*00d4*/ 	.word	0xffffffff


	//   ....[16]....
        /*00d8*/ 	.word	0xffffffff


	//   ....[17]....
        /*00dc*/ 	.word	0xffffffff


	//   ....[18]....
        /*00e0*/ 	.word	0xffffffff


	//   ....[19]....
        /*00e4*/ 	.word	0xffffffff


	//   ....[20]....
        /*00e8*/ 	.word	0xffffffff


	//   ....[21]....
        /*00ec*/ 	.word	0xffffffff


	//   ....[22]....
        /*00f0*/ 	.word	0xffffffff


	//   ....[23]....
        /*00f4*/ 	.word	0xffffffff


	//   ....[24]....
        /*00f8*/ 	.word	0xffffffff


	//   ....[25]....
        /*00fc*/ 	.word	0xffffffff


	//   ....[26]....
        /*0100*/ 	.word	0xffffffff


	//   ....[27]....
        /*0104*/ 	.word	0xffffffff


	//   ....[28]....
        /*0108*/ 	.word	0xffffffff


	//   ....[29]....
        /*010c*/ 	.word	0xffffffff


	//   ....[30]....
        /*0110*/ 	.word	0xffffffff


	//   ....[31]....
        /*0114*/ 	.word	0xffffffff


	//   ....[32]....
        /*0118*/ 	.word	0xffffffff


	//   ....[33]....
        /*011c*/ 	.word	0xffffffff


	//   ....[34]....
        /*0120*/ 	.word	0xffffffff


	//   ....[35]....
        /*0124*/ 	.word	0xffffffff


	//   ....[36]....
        /*0128*/ 	.word	0xffffffff


	//   ....[37]....
        /*012c*/ 	.word	0xffffffff


	//   ....[38]....
        /*0130*/ 	.word	0xffffffff


	//   ....[39]....
        /*0134*/ 	.word	0xffffffff


	//   ....[40]....
        /*0138*/ 	.word	0xffffffff


	//   ....[41]....
        /*013c*/ 	.word	0xffffffff


	//   ....[42]....
        /*0140*/ 	.word	0xffffffff


	//   ....[43]....
        /*0144*/ 	.word	0xffffffff


	//   ....[44]....
        /*0148*/ 	.word	0xffffffff


	//   ....[45]....
        /*014c*/ 	.word	0xffffffff


	//   ....[46]....
        /*0150*/ 	.word	0xffffffff


	//   ....[47]....
        /*0154*/ 	.word	0xffffffff


	//   ....[48]....
        /*0158*/ 	.word	0xffffffff


	//   ....[49]....
        /*015c*/ 	.word	0xffffffff


	//   ....[50]....
        /*0160*/ 	.word	0xffffffff


	//   ....[51]....
        /*0164*/ 	.word	0xffffffff


	//   ....[52]....
        /*0168*/ 	.word	0xffffffff


	//   ....[53]....
        /*016c*/ 	.word	0xffffffff


	//   ....[54]....
        /*0170*/ 	.word	0xffffffff


	//   ....[55]....
        /*0174*/ 	.word	0xffffffff


	//   ....[56]....
        /*0178*/ 	.word	0xffffffff


	//   ....[57]....
        /*017c*/ 	.word	0xffffffff


	//   ....[58]....
        /*0180*/ 	.word	0xffffffff


	//   ....[59]....
        /*0184*/ 	.word	0xffffffff


	//   ....[60]....
        /*0188*/ 	.word	0x05000015


	//   ....[61]....
        /*018c*/ 	.word	0x05000015


	//   ....[62]....
        /*0190*/ 	.word	0x05000015


	//   ....[63]....
        /*0194*/ 	.word	0x05000015


	//   ....[64]....
        /*0198*/ 	.word	0x05000015


	//   ....[65]....
        /*019c*/ 	.word	0x05000015


	//   ....[66]....
        /*01a0*/ 	.word	0x05000015


	//   ....[67]....
        /*01a4*/ 	.word	0x05000015


	//   ....[68]....
        /*01a8*/ 	.word	0x05000015


	//   ....[69]....
        /*01ac*/ 	.word	0x05000015


	//   ....[70]....
        /*01b0*/ 	.word	0x05000015


	//   ....[71]....
        /*01b4*/ 	.word	0x05000015


	//   ....[72]....
        /*01b8*/ 	.word	0x05000015


	//   ....[73]....
        /*01bc*/ 	.word	0x05000015


	//   ....[74]....
        /*01c0*/ 	.word	0x05000015


	//   ....[75]....
        /*01c4*/ 	.word	0x05000015


	//   ....[76]....
        /*01c8*/ 	.word	0x05000015


	//   ....[77]....
        /*01cc*/ 	.word	0x05000015


	//   ....[78]....
        /*01d0*/ 	.word	0x05000015


	//   ....[79]....
        /*01d4*/ 	.word	0x05000015


	//   ....[80]....
        /*01d8*/ 	.word	0x05000015


	//   ....[81]....
        /*01dc*/ 	.word	0x05000015


	//   ....[82]....
        /*01e0*/ 	.word	0x05000015


	//   ....[83]....
        /*01e4*/ 	.word	0x05000015


	//   ....[84]....
        /*01e8*/ 	.word	0x05000015


	//   ....[85]....
        /*01ec*/ 	.word	0x05000015


	//   ....[86]....
        /*01f0*/ 	.word	0x05000015


	//   ....[87]....
        /*01f4*/ 	.word	0x05000015


	//   ....[88]....
        /*01f8*/ 	.word	0x05000015


	//   ....[89]....
        /*01fc*/ 	.word	0x05000015


	//   ....[90]....
        /*0200*/ 	.word	0x05000015


	//   ....[91]....
        /*0204*/ 	.word	0x05000015


	//   ....[92]....
        /*0208*/ 	.word	0x05000015


	//   ....[93]....
        /*020c*/ 	.word	0x05000015


	//   ....[94]....
        /*0210*/ 	.word	0x05000015


	//   ....[95]....
        /*0214*/ 	.word	0x05000015


	//----- nvinfo : EIATTR_COOP_GROUP_INSTR_OFFSETS
	.align		4
.L_488:
        /*0218*/ 	.byte	0x04, 0x28
        /*021a*/ 	.short	(.L_490 - .L_489)


	//   ....[0]....
.L_489:
        /*021c*/ 	.word	0x00000510


	//   ....[1]....
        /*0220*/ 	.word	0x000006d0


	//   ....[2]....
        /*0224*/ 	.word	0x000006f0


	//   ....[3]....
        /*0228*/ 	.word	0x00000710


	//   ....[4]....
        /*022c*/ 	.word	0x00000730


	//   ....[5]....
        /*0230*/ 	.word	0x00000750


	//   ....[6]....
        /*0234*/ 	.word	0x00000b40


	//   ....[7]....
        /*0238*/ 	.word	0x00000b60


	//   ....[8]....
        /*023c*/ 	.word	0x00000b80


	//   ....[9]....
        /*0240*/ 	.word	0x00000ba0


	//   ....[10]....
        /*0244*/ 	.word	0x00000bc0


	//   ....[11]....
        /*0248*/ 	.word	0x00000f70


	//   ....[12]....
        /*024c*/ 	.word	0x00001140


	//   ....[13]....
        /*0250*/ 	.word	0x000011a0


	//   ....[14]....
        /*0254*/ 	.word	0x00001240


	//   ....[15]....
        /*0258*/ 	.word	0x000012b0


	//   ....[16]....
        /*025c*/ 	.word	0x00001300


	//   ....[17]....
        /*0260*/ 	.word	0x00001340


	//   ....[18]....
        /*0264*/ 	.word	0x00001380


	//   ....[19]....
        /*0268*/ 	.word	0x00001390


	//   ....[20]....
        /*026c*/ 	.word	0x00001470


	//   ....[21]....
        /*0270*/ 	.word	0x00001640


	//   ....[22]....
        /*0274*/ 	.word	0x00001690


	//   ....[23]....
        /*0278*/ 	.word	0x000016f0


	//   ....[24]....
        /*027c*/ 	.word	0x00001750


	//   ....[25]....
        /*0280*/ 	.word	0x00001790


	//   ....[26]....
        /*0284*/ 	.word	0x000017d0


	//   ....[27]....
        /*0288*/ 	.word	0x00001810


	//   ....[28]....
        /*028c*/ 	.word	0x00001820


	//   ....[29]....
        /*0290*/ 	.word	0x00001cd0


	//   ....[30]....
        /*0294*/ 	.word	0x000027b0


	//   ....[31]....
        /*0298*/ 	.word	0x00002970


	//   ....[32]....
        /*029c*/ 	.word	0x00002990


	//   ....[33]....
        /*02a0*/ 	.word	0x000029b0


	//   ....[34]....
        /*02a4*/ 	.word	0x000029d0


	//   ....[35]....
        /*02a8*/ 	.word	0x000029f0


	//   ....[36]....
        /*02ac*/ 	.word	0x00002d70


	//   ....[37]....
        /*02b0*/ 	.word	0x00002d90


	//   ....[38]....
        /*02b4*/ 	.word	0x00002db0


	//   ....[39]....
        /*02b8*/ 	.word	0x00002dd0


	//   ....[40]....
        /*02bc*/ 	.word	0x00002df0


	//   ....[41]....
        /*02c0*/ 	.word	0x000031a0


	//   ....[42]....
        /*02c4*/ 	.word	0x00003370


	//   ....[43]....
        /*02c8*/ 	.word	0x000033d0


	//   ....[44]....
        /*02cc*/ 	.word	0x00003440


	//   ....[45]....
        /*02d0*/ 	.word	0x000034b0


	//   ....[46]....
        /*02d4*/ 	.word	0x00003500


	//   ....[47]....
        /*02d8*/ 	.word	0x00003550


	//   ....[48]....
        /*02dc*/ 	.word	0x000035b0


	//   ....[49]....
        /*02e0*/ 	.word	0x000035c0


	//   ....[50]....
        /*02e4*/ 	.word	0x00003680


	//   ....[51]....
        /*02e8*/ 	.word	0x00003850


	//   ....[52]....
        /*02ec*/ 	.word	0x000038a0


	//   ....[53]....
        /*02f0*/ 	.word	0x00003910


	//   ....[54]....
        /*02f4*/ 	.word	0x00003970


	//   ....[55]....
        /*02f8*/ 	.word	0x000039c0


	//   ....[56]....
        /*02fc*/ 	.word	0x00003a20


	//   ....[57]....
        /*0300*/ 	.word	0x00003a60


	//   ....[58]....
        /*0304*/ 	.word	0x00003a70


	//   ....[59]....
        /*0308*/ 	.word	0x00003ee0


	//   ....[60]....
        /*030c*/ 	.word	0x00004560


	//   ....[61]....
        /*0310*/ 	.word	0x000045e0


	//   ....[62]....
        /*0314*/ 	.word	0x00004670


	//   ....[63]....
        /*0318*/ 	.word	0x00004760


	//   ....[64]....
        /*031c*/ 	.word	0x00004800


	//   ....[65]....
        /*0320*/ 	.word	0x00004880


	//   ....[66]....
        /*0324*/ 	.word	0x00004910


	//   ....[67]....
        /*0328*/ 	.word	0x00004990


	//   ....[68]....
        /*032c*/ 	.word	0x000049c0


	//   ....[69]....
        /*0330*/ 	.word	0x00004a70


	//   ....[70]....
        /*0334*/ 	.word	0x00004af0


	//   ....[71]....
        /*0338*/ 	.word	0x00004b70


	//   ....[72]....
        /*033c*/ 	.word	0x00004c30


	//   ....[73]....
        /*0340*/ 	.word	0x00004cc0


	//   ....[74]....
        /*0344*/ 	.word	0x00004d40


	//   ....[75]....
        /*0348*/ 	.word	0x00004dc0


	//   ....[76]....
        /*034c*/ 	.word	0x00004e40


	//   ....[77]....
        /*0350*/ 	.word	0x00004ea0


	//   ....[78]....
        /*0354*/ 	.word	0x00004f10


	//   ....[79]....
        /*0358*/ 	.word	0x00004f90


	//   ....[80]....
        /*035c*/ 	.word	0x00005020


	//   ....[81]....
        /*0360*/ 	.word	0x000050d0


	//   ....[82]....
        /*0364*/ 	.word	0x00005180


	//   ....[83]....
        /*0368*/ 	.word	0x00005210


	//   ....[84]....
        /*036c*/ 	.word	0x000052a0


	//   ....[85]....
        /*0370*/ 	.word	0x00005340


	//   ....[86]....
        /*0374*/ 	.word	0x00005370


	//   ....[87]....
        /*0378*/ 	.word	0x00005420


	//   ....[88]....
        /*037c*/ 	.word	0x000054a0


	//   ....[89]....
        /*0380*/ 	.word	0x00005520


	//   ....[90]....
        /*0384*/ 	.word	0x000055e0


	//   ....[91]....
        /*0388*/ 	.word	0x00005690


	//   ....[92]....
        /*038c*/ 	.word	0x00005720


	//   ....[93]....
        /*0390*/ 	.word	0x000057a0


	//   ....[94]....
        /*0394*/ 	.word	0x00005830


	//   ....[95]....
        /*0398*/ 	.word	0x00005890


	//----- nvinfo : EIATTR_VRC_CTA_INIT_COUNT
	.align		4
.L_490:
        /*039c*/ 	.byte	0x02, 0x4a
	.zero		1
	.zero		1


	//----- nvinfo : EIATTR_EXIT_INSTR_OFFSETS
	.align		4
        /*03a0*/ 	.byte	0x04, 0x1c
        /*03a2*/ 	.short	(.L_492 - .L_491)


	//   ....[0]....
.L_491:
        /*03a4*/ 	.word	0x00001fa0


	//   ....[1]....
        /*03a8*/ 	.word	0x00001fc0


	//   ....[2]....
        /*03ac*/ 	.word	0x000044f0


	//   ....[3]....
        /*03b0*/ 	.word	0x00004510


	//----- nvinfo : EIATTR_MAX_THREADS
	.align		4
.L_492:
        /*03b4*/ 	.byte	0x04, 0x05
        /*03b6*/ 	.short	(.L_494 - .L_493)
.L_493:
        /*03b8*/ 	.word	0x00000180
        /*03bc*/ 	.word	0x00000001
        /*03c0*/ 	.word	0x00000001


	//----- nvinfo : EIATTR_CRS_STACK_SIZE
	.align		4
.L_494:
        /*03c4*/ 	.byte	0x04, 0x1e
        /*03c6*/ 	.short	(.L_496 - .L_495)
.L_495:
        /*03c8*/ 	.word	0x00000000


	//----- nvinfo : EIATTR_CBANK_PARAM_SIZE
	.align		4
.L_496:
        /*03cc*/ 	.byte	0x03, 0x19
        /*03ce*/ 	.short	0x0034


	//----- nvinfo : EIATTR_PARAM_CBANK
	.align		4
        /*03d0*/ 	.byte	0x04, 0x0a
        /*03d2*/ 	.short	(.L_498 - .L_497)
	.align		4
.L_497:
        /*03d4*/ 	.word	index@(.nv.constant0._ZN3cub18CUB_300001_SM_10006detail4scan16DeviceScanKernelINS2_10policy_hubIiiijN4cuda3std3__44plusIvEEE10Policy1000EN6thrust24THRUST_300001_SM_1000_NS6detail15normal_iteratorINSD_10device_ptrIiEEEESI_NS0_13ScanTileStateIiLb1EEES9_NS1_10InputValueIiPiEEjiLb0EiEEvT0_T1_T2_iT3_T4_T5_)
        /*03d8*/ 	.short	0x0380
        /*03da*/ 	.short	0x0034


	//----- nvinfo : EIATTR_SW_WAR
	.align		4
.L_498:
        /*03dc*/ 	.byte	0x04, 0x36
        /*03de*/ 	.short	(.L_500 - .L_499)
.L_499:
        /*03e0*/ 	.word	0x00000008
.L_500:


//--------------------- .nv.info._ZN3cub18CUB_300001_SM_10006detail4scan20DeviceScanInitKernelINS0_13ScanTileStateIiLb1EEEEEvT_i --------------------------
	.section	.nv.info._ZN3cub18CUB_300001_SM_10006detail4scan20DeviceScanInitKernelINS0_13ScanTileStateIiLb1EEEEEvT_i,"",@"SHT_CUDA_INFO"
	.sectionflags	@""
	.align	4


	//----- nvinfo : EIATTR_CUDA_API_VERSION
	.align		4
        /*0000*/ 	.byte	0x04, 0x37
        /*0002*/ 	.short	(.L_502 - .L_501)
.L_501:
        /*0004*/ 	.word	0x00000082


	//----- nvinfo : EIATTR_KPARAM_INFO
	.align		4
.L_502:
        /*0008*/ 	.byte	0x04, 0x17
        /*000a*/ 	.short	(.L_504 - .L_503)
.L_503:
        /*000c*/ 	.word	0x00000000
        /*0010*/ 	.short	0x0001
        /*0012*/ 	.short	0x0008
        /*0014*/ 	.byte	0x00, 0xf0, 0x11, 0x00


	//----- nvinfo : EIATTR_KPARAM_INFO
	.align		4
.L_504:
        /*0018*/ 	.byte	0x04, 0x17
        /*001a*/ 	.short	(.L_506 - .L_505)
.L_505:
        /*001c*/ 	.word	0x00000000
        /*0020*/ 	.short	0x0000
        /*0022*/ 	.short	0x0000
        /*0024*/ 	.byte	0x00, 0xf0, 0x21, 0x00


	//----- nvinfo : EIATTR_SPARSE_MMA_MASK
	.align		4
.L_506:
        /*0028*/ 	.byte	0x03, 0x50
        /*002a*/ 	.short	0x0000


	//----- nvinfo : EIATTR_MAXREG_COUNT
	.align		4
        /*002c*/ 	.byte	0x03, 0x1b
        /*002e*/ 	.short	0x00ff


	//----- nvinfo : EIATTR_MERCURY_ISA_VERSION
	.align		4
        /*0030*/ 	.byte	0x03, 0x5f
        /*0032*/ 	.short	0x0101


	//----- nvinfo : EIATTR_VRC_CTA_INIT_COUNT
	.align		4
        /*0034*/ 	.byte	0x02, 0x4a
	.zero		1
	.zero		1


	//----- nvinfo : EIATTR_EXIT_INSTR_OFFSETS
	.align		4
        /*0038*/ 	.byte	0x04, 0x1c
        /*003a*/ 	.short	(.L_508 - .L_507)


	//   ....[0]....
.L_507:
        /*003c*/ 	.word	0x000000f0


	//   ....[1]....
        /*0040*/ 	.word	0x00000130


	//----- nvinfo : EIATTR_CBANK_PARAM_SIZE
	.align		4
.L_508:
        /*0044*/ 	.byte	0x03, 0x19
        /*0046*/ 	.short	0x000c


	//----- nvinfo : EIATTR_PARAM_CBANK
	.align		4
        /*0048*/ 	.byte	0x04, 0x0a
        /*004a*/ 	.short	(.L_510 - .L_509)
	.align		4
.L_509:
        /*004c*/ 	.word	index@(.nv.constant0._ZN3cub18CUB_300001_SM_10006detail4scan20DeviceScanInitKernelINS0_13ScanTileStateIiLb1EEEEEvT_i)
        /*0050*/ 	.short	0x0380
        /*0052*/ 	.short	0x000c


	//----- nvinfo : EIATTR_SW_WAR
	.align		4
.L_510:
        /*0054*/ 	.byte	0x04, 0x36
        /*0056*/ 	.short	(.L_512 - .L_511)
.L_511:
        /*0058*/ 	.word	0x00000008
.L_512:


//--------------------- .nv.info._ZN3cub18CUB_300001_SM_10006detail9transform16transform_kernelINS2_10policy_hubILb1EN4cuda3std3__45tupleIJN6thrust24THRUST_300001_SM_1000_NS6detail15normal_iteratorINSA_10device_ptrIiEEEEEEEE10policy1000ElNS7_10__identityENSA_20permutation_iteratorISF_SF_EEJPiEEEvT0_iT1_T2_DpNS2_10kernel_argIT3_EE --------------------------
	.section	.nv.info._ZN3cub18CUB_300001_SM_10006detail9transform16transform_kernelINS2_10policy_hubILb1EN4cuda3std3__45tupleIJN6thrust24THRUST_300001_SM_1000_NS6detail15normal_iteratorINSA_10device_ptrIiEEEEEEEE10policy1000ElNS7_10__identityENSA_20permutation_iteratorISF_SF_EEJPiEEEvT0_iT1_T2_DpNS2_10kernel_argIT3_EE,"",@"SHT_CUDA_INFO"
	.sectionflags	@""
	.align	4


	//----- nvinfo : EIATTR_CUDA_API_VERSION
	.align		4
        /*0000*/ 	.byte	0x04, 0x37
        /*0002*/ 	.short	(.L_514 - .L_513)
.L_513:
        /*0004*/ 	.word	0x00000082


	//----- nvinfo : EIATTR_KPARAM_INFO
	.align		4
.L_514:
        /*0008*/ 	.byte	0x04, 0x17
        /*000a*/ 	.short	(.L_516 - .L_515)
.L_515:
        /*000c*/ 	.word	0x00000000
        /*0010*/ 	.short	0x0004
        /*0012*/ 	.short	0x0020
        /*0014*/ 	.byte	0x00, 0xf0, 0x41, 0x00


	//----- nvinfo : EIATTR_KPARAM_INFO
	.align		4
.L_516:
        /*0018*/ 	.byte	0x04, 0x17
        /*001a*/ 	.short	(.L_518 - .L_517)
.L_517:
        /*001c*/ 	.word	0x00000000
        /*0020*/ 	.short	0x0003
        /*0022*/ 	.short	0x0010
        /*0024*/ 	.byte	0x00, 0xf0, 0x41, 0x00


	//----- nvinfo : EIATTR_KPARAM_INFO
	.align		4
.L_518:
        /*0028*/ 	.byte	0x04, 0x17
        /*002a*/ 	.short	(.L_520 - .L_519)
.L_519:
        /*002c*/ 	.word	0x00000000
        /*0030*/ 	.short	0x0002
        /*0032*/ 	.short	0x000c
        /*0034*/ 	.byte	0x00, 0xf0, 0x05, 0x00


	//----- nvinfo : EIATTR_KPARAM_INFO
	.align		4
.L_520:
        /*0038*/ 	.byte	0x04, 0x17
        /*003a*/ 	.short	(.L_522 - .L_521)
.L_521:
        /*003c*/ 	.word	0x00000000
        /*0040*/ 	.short	0x0001
        /*0042*/ 	.short	0x0008
        /*0044*/ 	.byte	0x00, 0xf0, 0x11, 0x00


	//----- nvinfo : EIATTR_KPARAM_INFO
	.align		4
.L_522:
        /*0048*/ 	.byte	0x04, 0x17
        /*004a*/ 	.short	(.L_524 - .L_523)
.L_523:
        /*004c*/ 	.word	0x00000000
        /*0050*/ 	.short	0x0000
        /*0052*/ 	.short	0x0000
        /*0054*/ 	.byte	0x00, 0xf0, 0x21, 0x00


	//----- nvinfo : EIATTR_SPARSE_MMA_MASK
	.align		4
.L_524:
        /*0058*/ 	.byte	0x03, 0x50
        /*005a*/ 	.short	0x0000


	//----- nvinfo : EIATTR_MAXREG_COUNT
	.align		4
        /*005c*/ 	.byte	0x03, 0x1b
        /*005e*/ 	.short	0x00ff


	//----- nvinfo : EIATTR_MERCURY_ISA_VERSION
	.align		4
        /*0060*/ 	.byte	0x03, 0x5f
        /*0062*/ 	.short	0x0101


	//----- nvinfo : EIATTR_VRC_CTA_INIT_COUNT
	.align		4
        /*0064*/ 	.byte	0x02, 0x4a
	.zero		1
	.zero		1


	//----- nvinfo : EIATTR_EXIT_INSTR_OFFSETS
	.align		4
        /*0068*/ 	.byte	0x04, 0x1c
        /*006a*/ 	.short	(.L_526 - .L_525)


	//   ....[0]....
.L_525:
        /*006c*/ 	.word	0x000002b0


	//   ....[1]....
        /*0070*/ 	.word	0x00000b20


	//   ....[2]....
        /*0074*/ 	.word	0x00000dd0


	//   ....[3]....
        /*0078*/ 	.word	0x00000f50


	//   ....[4]....
        /*007c*/ 	.word	0x00000f80


	//   ....[5]....
        /*0080*/ 	.word	0x00001000


	//   ....[6]....
        /*0084*/ 	.word	0x00001020


	//   ....[7]....
        /*0088*/ 	.word	0x000015f0


	//   ....[8]....
        /*008c*/ 	.word	0x00001890


	//   ....[9]....
        /*0090*/ 	.word	0x00001a30


	//   ....[10]....
        /*0094*/ 	.word	0x00001af0


	//----- nvinfo : EIATTR_MAX_THREADS
	.align		4
.L_526:
        /*0098*/ 	.byte	0x04, 0x05
        /*009a*/ 	.short	(.L_528 - .L_527)
.L_527:
        /*009c*/ 	.word	0x00000080
        /*00a0*/ 	.word	0x00000001
        /*00a4*/ 	.word	0x00000001


	//----- nvinfo : EIATTR_CRS_STACK_SIZE
	.align		4
.L_528:
        /*00a8*/ 	.byte	0x04, 0x1e
        /*00aa*/ 	.short	(.L_530 - .L_529)
.L_529:
        /*00ac*/ 	.word	0x00000000


	//----- nvinfo : EIATTR_CBANK_PARAM_SIZE
	.align		4
.L_530:
        /*00b0*/ 	.byte	0x03, 0x19
        /*00b2*/ 	.short	0x0030


	//----- nvinfo : EIATTR_PARAM_CBANK
	.align		4
        /*00b4*/ 	.byte	0x04, 0x0a
        /*00b6*/ 	.short	(.L_532 - .L_531)
	.align		4
.L_531:
        /*00b8*/ 	.word	index@(.nv.constant0._ZN3cub18CUB_300001_SM_10006detail9transform16transform_kernelINS2_10policy_hubILb1EN4cuda3std3__45tupleIJN6thrust24THRUST_300001_SM_1000_NS6detail15normal_iteratorINSA_10device_ptrIiEEEEEEEE10policy1000ElNS7_10__identityENSA_20permutation_iteratorISF_SF_EEJPiEEEvT0_iT1_T2_DpNS2_10kernel_argIT3_EE)
        /*00bc*/ 	.short	0x0380
        /*00be*/ 	.short	0x0030


	//----- nvinfo : EIATTR_SW_WAR
	.align		4
.L_532:
        /*00c0*/ 	.byte	0x04, 0x36
        /*00c2*/ 	.short	(.L_534 - .L_533)
.L_533:
        /*00c4*/ 	.word	0x00000008
.L_534:


//--------------------- .nv.info._ZN3cub18CUB_300001_SM_10006detail9transform16transform_kernelINS2_10policy_hubILb1EN4cuda3std3__45tupleIJN6thrust24THRUST_300001_SM_1000_NS6detail15normal_iteratorINSA_10device_ptrIiEEEEEEEE10policy1000EiNS7_10__identityENSA_20permutation_iteratorISF_SF_EEJPiEEEvT0_iT1_T2_DpNS2_10kernel_argIT3_EE --------------------------
	.section	.nv.info._ZN3cub18CUB_300001_SM_10006detail9transform16transform_kernelINS2_10policy_hubILb1EN4cuda3std3__45tupleIJN6thrust24THRUST_300001_SM_1000_NS6detail15normal_iteratorINSA_10device_ptrIiEEEEEEEE10policy1000EiNS7_10__identityENSA_20permutation_iteratorISF_SF_EEJPiEEEvT0_iT1_T2_DpNS2_10kernel_argIT3_EE,"",@"SHT_CUDA_INFO"
	.sectionflags	@""
	.align	4


	//----- nvinfo : EIATTR_CUDA_API_VERSION
	.align		4
        /*0000*/ 	.byte	0x04, 0x37
        /*0002*/ 	.short	(.L_536 - .L_535)
.L_535:
        /*0004*/ 	.word	0x00000082


	//----- nvinfo : EIATTR_KPARAM_INFO
	.align		4
.L_536:
        /*0008*/ 	.byte	0x04, 0x17
        /*000a*/ 	.short	(.L_538 - .L_537)
.L_537:
        /*000c*/ 	.word	0x00000000
        /*0010*/ 	.short	0x0004
        /*0012*/ 	.short	0x0020
        /*0014*/ 	.byte	0x00, 0xf0, 0x41, 0x00


	//----- nvinfo : EIATTR_KPARAM_INFO
	.align		4
.L_538:
        /*0018*/ 	.byte	0x04, 0x17
        /*001a*/ 	.short	(.L_540 - .L_539)
.L_539:
        /*001c*/ 	.word	0x00000000
        /*0020*/ 	.short	0x0003
        /*0022*/ 	.short	0x0010
        /*0024*/ 	.byte	0x00, 0xf0, 0x41, 0x00


	//----- nvinfo : EIATTR_KPARAM_INFO
	.align		4
.L_540:
        /*0028*/ 	.byte	0x04, 0x17
        /*002a*/ 	.short	(.L_542 - .L_541)
.L_541:
        /*002c*/ 	.word	0x00000000
        /*0030*/ 	.short	0x0002
        /*0032*/ 	.short	0x0008
        /*0034*/ 	.byte	0x00, 0xf0, 0x05, 0x00


	//----- nvinfo : EIATTR_KPARAM_INFO
	.align		4
.L_542:
        /*0038*/ 	.byte	0x04, 0x17
        /*003a*/ 	.short	(.L_544 - .L_543)
.L_543:
        /*003c*/ 	.word	0x00000000
        /*0040*/ 	.short	0x0001
        /*0042*/ 	.short	0x0004
        /*0044*/ 	.byte	0x00, 0xf0, 0x11, 0x00


	//----- nvinfo : EIATTR_KPARAM_INFO
	.align		4
.L_544:
        /*0048*/ 	.byte	0x04, 0x17
        /*004a*/ 	.short	(.L_546 - .L_545)
.L_545:
        /*004c*/ 	.word	0x00000000
        /*0050*/ 	.short	0x0000
        /*0052*/ 	.short	0x0000
        /*0054*/ 	.byte	0x00, 0xf0, 0x11, 0x00


	//----- nvinfo : EIATTR_SPARSE_MMA_MASK
	.align		4
.L_546:
        /*0058*/ 	.byte	0x03, 0x50
        /*005a*/ 	.short	0x0000


	//----- nvinfo : EIATTR_MAXREG_COUNT
	.align		4
        /*005c*/ 	.byte	0x03, 0x1b
        /*005e*/ 	.short	0x00ff


	//----- nvinfo : EIATTR_MERCURY_ISA_VERSION
	.align		4
        /*0060*/ 	.byte	0x03, 0x5f
        /*0062*/ 	.short	0x0101


	//----- nvinfo : EIATTR_VRC_CTA_INIT_COUNT
	.align		4
        /*0064*/ 	.byte	0x02, 0x4a
	.zero		1
	.zero		1


	//----- nvinfo : EIATTR_EXIT_INSTR_OFFSETS
	.align		4
        /*0068*/ 	.byte	0x04, 0x1c
        /*006a*/ 	.short	(.L_548 - .L_547)


	//   ....[0]....
.L_547:
        /*006c*/ 	.word	0x000001f0


	//   ....[1]....
        /*0070*/ 	.word	0x000007c0


	//   ....[2]....
        /*0074*/ 	.word	0x00000a70


	//   ....[3]....
        /*0078*/ 	.word	0x00000c10


	//   ....[4]....
        /*007c*/ 	.word	0x00000cf0


	//   ....[5]....
        /*0080*/ 	.word	0x00000d10


	//   ....[6]....
        /*0084*/ 	.word	0x000011b0


	//   ....[7]....
        /*0088*/ 	.word	0x00001460


	//   ....[8]....
        /*008c*/ 	.word	0x000015e0


	//   ....[9]....
        /*0090*/ 	.word	0x00001610


	//   ....[10]....
        /*0094*/ 	.word	0x00001690


	//----- nvinfo : EIATTR_MAX_THREADS
	.align		4
.L_548:
        /*0098*/ 	.byte	0x04, 0x05
        /*009a*/ 	.short	(.L_550 - .L_549)
.L_549:
        /*009c*/ 	.word	0x00000080
        /*00a0*/ 	.word	0x00000001
        /*00a4*/ 	.word	0x00000001


	//----- nvinfo : EIATTR_CRS_STACK_SIZE
	.align		4
.L_550:
        /*00a8*/ 	.byte	0x04, 0x1e
        /*00aa*/ 	.short	(.L_552 - .L_551)
.L_551:
        /*00ac*/ 	.word	0x00000000


	//----- nvinfo : EIATTR_CBANK_PARAM_SIZE
	.align		4
.L_552:
        /*00b0*/ 	.byte	0x03, 0x19
        /*00b2*/ 	.short	0x0030


	//----- nvinfo : EIATTR_PARAM_CBANK
	.align		4
        /*00b4*/ 	.byte	0x04, 0x0a
        /*00b6*/ 	.short	(.L_554 - .L_553)
	.align		4
.L_553:
        /*00b8*/ 	.word	index@(.nv.constant0._ZN3cub18CUB_300001_SM_10006detail9transform16transform_kernelINS2_10policy_hubILb1EN4cuda3std3__45tupleIJN6thrust24THRUST_300001_SM_1000_NS6detail15normal_iteratorINSA_10device_ptrIiEEEEEEEE10policy1000EiNS7_10__identityENSA_20permutation_iteratorISF_SF_EEJPiEEEvT0_iT1_T2_DpNS2_10kernel_argIT3_EE)
        /*00bc*/ 	.short	0x0380
        /*00be*/ 	.short	0x0030


	//----- nvinfo : EIATTR_SW_WAR
	.align		4
.L_554:
        /*00c0*/ 	.byte	0x04, 0x36
        /*00c2*/ 	.short	(.L_556 - .L_555)
.L_555:
        /*00c4*/ 	.word	0x00000008
.L_556:


//--------------------- .nv.info._ZN3cub18CUB_300001_SM_10006detail9transform16transform_kernelINS2_10policy_hubILb1EN4cuda3std3__45tupleIJN6thrust24THRUST_300001_SM_1000_NS6detail15normal_iteratorINSA_7pointerINS8_IJiifiiEEENSA_8cuda_cub3tagENSA_11use_defaultESH_EEEEEEEE10policy1000ElNS7_10__identityENSA_12zip_iteratorINS8_IJNSA_10device_ptrIiEESQ_NSP_IfEESQ_SQ_EEEEEJPSE_EEEvT0_iT1_T2_DpNS2_10kernel_argIT3_EE --------------------------
	.section	.nv.info._ZN3cub18CUB_300001_SM_10006detail9transform16transform_kernelINS2_10policy_hubILb1EN4cuda3std3__45tupleIJN6thrust24THRUST_300001_SM_1000_NS6detail15normal_iteratorINSA_7pointerINS8_IJiifiiEEENSA_8cuda_cub3tagENSA_11use_defaultESH_EEEEEEEE10policy1000ElNS7_10__identityENSA_12zip_iteratorINS8_IJNSA_10device_ptrIiEESQ_NSP_IfEESQ_SQ_EEEEEJPSE_EEEvT0_iT1_T2_DpNS2_10kernel_argIT3_EE,"",@"SHT_CUDA_INFO"
	.sectionflags	@""
	.align	4


	//----- nvinfo : EIATTR_CUDA_API_VERSION
	.align		4
        /*0000*/ 	.byte	0x04, 0x37
        /*0002*/ 	.short	(.L_558 - .L_557)
.L_557:
        /*0004*/ 	.word	0x00000082


	//----- nvinfo : EIATTR_KPARAM_INFO
	.align		4
.L_558:
        /*0008*/ 	.byte	0x04, 0x17
        /*000a*/ 	.short	(.L_560 - .L_559)
.L_559:
        /*000c*/ 	.word	0x00000000
        /*0010*/ 	.short	0x0004
        /*0012*/ 	.short	0x0038
        /*0014*/ 	.byte	0x00, 0xf0, 0x41, 0x00


	//----- nvinfo : EIATTR_KPARAM_INFO
	.align		4
.L_560:
        /*0018*/ 	.byte	0x04, 0x17
        /*001a*/ 	.short	(.L_562 - .L_561)
.L_561:
        /*001c*/ 	.word	0x00000000
        /*0020*/ 	.short	0x0003
        /*0022*/ 	.short	0x0010
        /*0024*/ 	.byte	0x00, 0xf0, 0xa1, 0x00


	//----- nvinfo : EIATTR_KPARAM_INFO
	.align		4
.L_562:
        /*0028*/ 	.byte	0x04, 0x17
        /*002a*/ 	.short	(.L_564 - .L_563)
.L_563:
        /*002c*/ 	.word	0x00000000
        /*0030*/ 	.short	0x0002
        /*0032*/ 	.short	0x000c
        /*0034*/ 	.byte	0x00, 0xf0, 0x05, 0x00


	//----- nvinfo : EIATTR_KPARAM_INFO
	.align		4
.L_564:
        /*0038*/ 	.byte	0x04, 0x17
        /*003a*/ 	.short	(.L_566 - .L_565)
.L_565:
        /*003c*/ 	.word	0x00000000
        /*0040*/ 	.short	0x0001
        /*0042*/ 	.short	0x0008
        /*0044*/ 	.byte	0x00, 0xf0, 0x11, 0x00


	//----- nvinfo : EIATTR_KPARAM_INFO
	.align		4
.L_566:
        /*0048*/ 	.byte	0x04, 0x17
        /*004a*/ 	.short	(.L_568 - .L_567)
.L_567:
        /*004c*/ 	.word	0x00000000
        /*0050*/ 	.short	0x0000
        /*0052*/ 	.short	0x0000
        /*0054*/ 	.byte	0x00, 0xf0, 0x21, 0x00


	//----- nvinfo : EIATTR_SPARSE_MMA_MASK
	.align		4
.L_568:
        /*0058*/ 	.byte	0x03, 0x50
        /*005a*/ 	.short	0x0000


	//----- nvinfo : EIATTR_MAXREG_COUNT
	.align		4
        /*005c*/ 	.byte	0x03, 0x1b
        /*005e*/ 	.short	0x00ff


	//----- nvinfo : EIATTR_MERCURY_ISA_VERSION
	.align		4
        /*0060*/ 	.byte	0x03, 0x5f
        /*0062*/ 	.short	0x0101


	//----- nvinfo : EIATTR_VRC_CTA_INIT_COUNT
	.align		4
        /*0064*/ 	.byte	0x02, 0x4a
	.zero		1
	.zero		1


	//----- nvinfo : EIATTR_EXIT_INSTR_OFFSETS
	.align		4
        /*0068*/ 	.byte	0x04, 0x1c
        /*006a*/ 	.short	(.L_570 - .L_569)


	//   ....[0]....
.L_569:
        /*006c*/ 	.word	0x000003b0


	//   ....[1]....
        /*0070*/ 	.word	0x00001340


	//   ....[2]....
        /*0074*/ 	.word	0x00001830


	//   ....[3]....
        /*0078*/ 	.word	0x00001ad0


	//   ....[4]....
        /*007c*/ 	.word	0x00001b00


	//   ....[5]....
        /*0080*/ 	.word	0x00001c10


	//   ....[6]....
        /*0084*/ 	.word	0x00001c40


	//   ....[7]....
        /*0088*/ 	.word	0x000025b0


	//   ....[8]....
        /*008c*/ 	.word	0x00002900


	//   ....[9]....
        /*0090*/ 	.word	0x00002b10


	//   ....[10]....
        /*0094*/ 	.word	0x00002c30


	//----- nvinfo : EIATTR_MAX_THREADS
	.align		4
.L_570:
        /*0098*/ 	.byte	0x04, 0x05
        /*009a*/ 	.short	(.L_572 - .L_571)
.L_571:
        /*009c*/ 	.word	0x00000080
        /*00a0*/ 	.word	0x00000001
        /*00a4*/ 	.word	0x00000001


	//----- nvinfo : EIATTR_CRS_STACK_SIZE
	.align		4
.L_572:
        /*00a8*/ 	.byte	0x04, 0x1e
        /*00aa*/ 	.short	(.L_574 - .L_573)
.L_573:
        /*00ac*/ 	.word	0x00000000


	//----- nvinfo : EIATTR_CBANK_PARAM_SIZE
	.align		4
.L_574:
        /*00b0*/ 	.byte	0x03, 0x19
        /*00b2*/ 	.short	0x0048


	//----- nvinfo : EIATTR_PARAM_CBANK
	.align		4
        /*00b4*/ 	.byte	0x04, 0x0a
        /*00b6*/ 	.short	(.L_576 - .L_575)
	.align		4
.L_575:
        /*00b8*/ 	.word	index@(.nv.constant0._ZN3cub18CUB_300001_SM_10006detail9transform16transform_kernelINS2_10policy_hubILb1EN4cuda3std3__45tupleIJN6thrust24THRUST_300001_SM_1000_NS6detail15normal_iteratorINSA_7pointerINS8_IJiifiiEEENSA_8cuda_cub3tagENSA_11use_defaultESH_EEEEEEEE10policy1000ElNS7_10__identityENSA_12zip_iteratorINS8_IJNSA_10device_ptrIiEESQ_NSP_IfEESQ_SQ_EEEEEJPSE_EEEvT0_iT1_T2_DpNS2_10kernel_argIT3_EE)
        /*00bc*/ 	.short	0x0380
        /*00be*/ 	.short	0x0048


	//----- nvinfo : EIATTR_SW_WAR
	.align		4
.L_576:
        /*00c0*/ 	.byte	0x04, 0x36
        /*00c2*/ 	.short	(.L_578 - .L_577)
.L_577:
        /*00c4*/ 	.word	0x00000008
.L_578:


//--------------------- .nv.info._ZN3cub18CUB_300001_SM_10006detail9transform16transform_kernelINS2_10policy_hubILb1EN4cuda3std3__45tupleIJN6thrust24THRUST_300001_SM_1000_NS6detail15normal_iteratorINSA_7pointerINS8_IJiifiiEEENSA_8cuda_cub3tagENSA_11use_defaultESH_EEEEEEEE10policy1000EiNS7_10__identityENSA_12zip_iteratorINS8_IJNSA_10device_ptrIiEESQ_NSP_IfEESQ_SQ_EEEEEJPSE_EEEvT0_iT1_T2_DpNS2_10kernel_argIT3_EE --------------------------
	.section	.nv.info._ZN3cub18CUB_300001_SM_10006detail9transform16transform_kernelINS2_10policy_hubILb1EN4cuda3std3__45tupleIJN6thrust24THRUST_300001_SM_1000_NS6detail15normal_iteratorINSA_7pointerINS8_IJiifiiEEENSA_8cuda_cub3tagENSA_11use_defaultESH_EEEEEEEE10policy1000EiNS7_10__identityENSA_12zip_iteratorINS8_IJNSA_10device_ptrIiEESQ_NSP_IfEESQ_SQ_EEEEEJPSE_EEEvT0_iT1_T2_DpNS2_10kernel_argIT3_EE,"",@"SHT_CUDA_INFO"
	.sectionflags	@""
	.align	4


	//----- nvinfo : EIATTR_CUDA_API_VERSION
	.align		4
        /*0000*/ 	.byte	0x04, 0x37
        /*0002*/ 	.short	(.L_580 - .L_579)
.L_579:
        /*0004*/ 	.word	0x00000082


	//----- nvinfo : EIATTR_KPARAM_INFO
	.align		4
.L_580:
        /*0008*/ 	.byte	0x04, 0x17
        /*000a*/ 	.short	(.L_582 - .L_581)
.L_581:
        /*000c*/ 	.word	0x00000000
        /*0010*/ 	.short	0x0004
        /*0012*/ 	.short	0x0038
        /*0014*/ 	.byte	0x00, 0xf0, 0x41, 0x00


	//----- nvinfo : EIATTR_KPARAM_INFO
	.align		4
.L_582:
        /*0018*/ 	.byte	0x04, 0x17
        /*001a*/ 	.short	(.L_584 - .L_583)
.L_583:
        /*001c*/ 	.word	0x00000000
        /*0020*/ 	.short	0x0003
        /*0022*/ 	.short	0x0010
        /*0024*/ 	.byte	0x00, 0xf0, 0xa1, 0x00


	//----- nvinfo : EIATTR_KPARAM_INFO
	.align		4
.L_584:
        /*0028*/ 	.byte	0x04, 0x17
        /*002a*/ 	.short	(.L_586 - .L_585)
.L_585:
        /*002c*/ 	.word	0x00000000
        /*0030*/ 	.short	0x0002
        /*0032*/ 	.short	0x0008
        /*0034*/ 	.byte	0x00, 0xf0, 0x05, 0x00


	//----- nvinfo : EIATTR_KPARAM_INFO
	.align		4
.L_586:
        /*0038*/ 	.byte	0x04, 0x17
        /*003a*/ 	.short	(.L_588 - .L_587)
.L_587:
        /*003c*/ 	.word	0x00000000
        /*0040*/ 	.short	0x0001
        /*0042*/ 	.short	0x0004
        /*0044*/ 	.byte	0x00, 0xf0, 0x11, 0x00


	//----- nvinfo : EIATTR_KPARAM_INFO
	.align		4
.L_588:
        /*0048*/ 	.byte	0x04, 0x17
        /*004a*/ 	.short	(.L_590 - .L_589)
.L_589:
        /*004c*/ 	.word	0x00000000
        /*0050*/ 	.short	0x0000
        /*0052*/ 	.short	0x0000
        /*0054*/ 	.byte	0x00, 0xf0, 0x11, 0x00


	//----- nvinfo : EIATTR_SPARSE_MMA_MASK
	.align		4
.L_590:
        /*0058*/ 	.byte	0x03, 0x50
        /*005a*/ 	.short	0x0000


	//----- nvinfo : EIATTR_MAXREG_COUNT
	.align		4
        /*005c*/ 	.byte	0x03, 0x1b
        /*005e*/ 	.short	0x00ff


	//----- nvinfo : EIATTR_MERCURY_ISA_VERSION
	.align		4
        /*0060*/ 	.byte	0x03, 0x5f
        /*0062*/ 	.short	0x0101


	//----- nvinfo : EIATTR_VRC_CTA_INIT_COUNT
	.align		4
        /*0064*/ 	.byte	0x02, 0x4a
	.zero		1
	.zero		1


	//----- nvinfo : EIATTR_EXIT_INSTR_OFFSETS
	.align		4
        /*0068*/ 	.byte	0x04, 0x1c
        /*006a*/ 	.short	(.L_592 - .L_591)


	//   ....[0]....
.L_591:
        /*006c*/ 	.word	0x00000360


	//   ....[1]....
        /*0070*/ 	.word	0x00000d10


	//   ....[2]....
        /*0074*/ 	.word	0x000010a0


	//   ....[3]....
        /*0078*/ 	.word	0x000012e0


	//   ....[4]....
        /*007c*/ 	.word	0x00001430


	//   ....[5]....
        /*0080*/ 	.word	0x00001460


	//   ....[6]....
        /*0084*/ 	.word	0x00001c50


	//   ....[7]....
        /*0088*/ 	.word	0x000021c0


	//   ....[8]....
        /*008c*/ 	.word	0x000024a0


	//   ....[9]....
        /*0090*/ 	.word	0x000024d0


	//   ....[10]....
        /*0094*/ 	.word	0x00002600


	//----- nvinfo : EIATTR_MAX_THREADS
	.align		4
.L_592:
        /*0098*/ 	.byte	0x04, 0x05
        /*009a*/ 	.short	(.L_594 - .L_593)
.L_593:
        /*009c*/ 	.word	0x00000080
        /*00a0*/ 	.word	0x00000001
        /*00a4*/ 	.word	0x00000001


	//----- nvinfo : EIATTR_CRS_STACK_SIZE
	.align		4
.L_594:
        /*00a8*/ 	.byte	0x04, 0x1e
        /*00aa*/ 	.short	(.L_596 - .L_595)
.L_595:
        /*00ac*/ 	.word	0x00000000


	//----- nvinfo : EIATTR_CBANK_PARAM_SIZE
	.align		4
.L_596:
        /*00b0*/ 	.byte	0x03, 0x19
        /*00b2*/ 	.short	0x0048


	//----- nvinfo : EIATTR_PARAM_CBANK
	.align		4
        /*00b4*/ 	.byte	0x04, 0x0a
        /*00b6*/ 	.short	(.L_598 - .L_597)
	.align		4
.L_597:
        /*00b8*/ 	.word	index@(.nv.constant0._ZN3cub18CUB_300001_SM_10006detail9transform16transform_kernelINS2_10policy_hubILb1EN4cuda3std3__45tupleIJN6thrust24THRUST_300001_SM_1000_NS6detail15normal_iteratorINSA_7pointerINS8_IJiifiiEEENSA_8cuda_cub3tagENSA_11use_defaultESH_EEEEEEEE10policy1000EiNS7_10__identityENSA_12zip_iteratorINS8_IJNSA_10device_ptrIiEESQ_NSP_IfEESQ_SQ_EEEEEJPSE_EEEvT0_iT1_T2_DpNS2_10kernel_argIT3_EE)
        /*00bc*/ 	.short	0x0380
        /*00be*/ 	.short	0x0048


	//----- nvinfo : EIATTR_SW_WAR
	.align		4
.L_598:
        /*00c0*/ 	.byte	0x04, 0x36
        /*00c2*/ 	.short	(.L_600 - .L_599)
.L_599:
        /*00c4*/ 	.word	0x00000008
.L_600:


//--------------------- .nv.info._ZN3cub18CUB_300001_SM_10006detail9transform16transform_kernelINS2_10policy_hubILb1EN4cuda3std3__45tupleIJN6thrust24THRUST_300001_SM_1000_NS12zip_iteratorINS8_IJNSA_10device_ptrIiEESD_NSC_IfEESD_SD_EEEEEEEEE10policy1000ElNS7_10__identityENSA_7pointerINS8_IJiifiiEEENSA_8cuda_cub3tagENSA_11use_defaultESP_EEJSG_EEEvT0_iT1_T2_DpNS2_10kernel_argIT3_EE --------------------------
	.section	.nv.info._ZN3cub18CUB_300001_SM_10006detail9transform16transform_kernelINS2_10policy_hubILb1EN4cuda3std3__45tupleIJN6thrust24THRUST_300001_SM_1000_NS12zip_iteratorINS8_IJNSA_10device_ptrIiEESD_NSC_IfEESD_SD_EEEEEEEEE10policy1000ElNS7_10__identityENSA_7pointerINS8_IJiifiiEEENSA_8cuda_cub3tagENSA_11use_defaultESP_EEJSG_EEEvT0_iT1_T2_DpNS2_10kernel_argIT3_EE,"",@"SHT_CUDA_INFO"
	.sectionflags	@""
	.align	4


	//----- nvinfo : EIATTR_CUDA_API_VERSION
	.align		4
        /*0000*/ 	.byte	0x04, 0x37
        /*0002*/ 	.short	(.L_602 - .L_601)
.L_601:
        /*0004*/ 	.word	0x00000082


	//----- nvinfo : EIATTR_KPARAM_INFO
	.align		4
.L_602:
        /*0008*/ 	.byte	0x04, 0x17
        /*000a*/ 	.short	(.L_604 - .L_603)
.L_603:
        /*000c*/ 	.word	0x00000000
        /*0010*/ 	.short	0x0004
        /*0012*/ 	.short	0x0018
        /*0014*/ 	.byte	0x00, 0xf0, 0xa1, 0x00


	//----- nvinfo : EIATTR_KPARAM_INFO
	.align		4
.L_604:
        /*0018*/ 	.byte	0x04, 0x17
        /*001a*/ 	.short	(.L_606 - .L_605)
.L_605:
        /*001c*/ 	.word	0x00000000
        /*0020*/ 	.short	0x0003
        /*0022*/ 	.short	0x0010
        /*0024*/ 	.byte	0x00, 0xf0, 0x21, 0x00


	//----- nvinfo : EIATTR_KPARAM_INFO
	.align		4
.L_606:
        /*0028*/ 	.byte	0x04, 0x17
        /*002a*/ 	.short	(.L_608 - .L_607)
.L_607:
        /*002c*/ 	.word	0x00000000
        /*0030*/ 	.short	0x0002
        /*0032*/ 	.short	0x000c
        /*0034*/ 	.byte	0x00, 0xf0, 0x05, 0x00


	//----- nvinfo : EIATTR_KPARAM_INFO
	.align		4
.L_608:
        /*0038*/ 	.byte	0x04, 0x17
        /*003a*/ 	.short	(.L_610 - .L_609)
.L_609:
        /*003c*/ 	.word	0x00000000
        /*0040*/ 	.short	0x0001
        /*0042*/ 	.short	0x0008
        /*0044*/ 	.byte	0x00, 0xf0, 0x11, 0x00


	//----- nvinfo : EIATTR_KPARAM_INFO
	.align		4
.L_610:
        /*0048*/ 	.byte	0x04, 0x17
        /*004a*/ 	.short	(.L_612 - .L_611)
.L_611:
        /*004c*/ 	.word	0x00000000
        /*0050*/ 	.short	0x0000
        /*0052*/ 	.short	0x0000
        /*0054*/ 	.byte	0x00, 0xf0, 0x21, 0x00


	//----- nvinfo : EIATTR_SPARSE_MMA_MASK
	.align		4
.L_612:
        /*0058*/ 	.byte	0x03, 0x50
        /*005a*/ 	.short	0x0000


	//----- nvinfo : EIATTR_MAXREG_COUNT
	.align		4
        /*005c*/ 	.byte	0x03, 0x1b
        /*005e*/ 	.short	0x00ff


	//----- nvinfo : EIATTR_MERCURY_ISA_VERSION
	.align		4
        /*0060*/ 	.byte	0x03, 0x5f
        /*0062*/ 	.short	0x0101


	//----- nvinfo : EIATTR_VRC_CTA_INIT_COUNT
	.align		4
        /*0064*/ 	.byte	0x02, 0x4a
	.zero		1
	.zero		1


	//----- nvinfo : EIATTR_EXIT_INSTR_OFFSETS
	.align		4
        /*0068*/ 	.byte	0x04, 0x1c
        /*006a*/ 	.short	(.L_614 - .L_613)


	//   ....[0]....
.L_613:
        /*006c*/ 	.word	0x00000280


	//   ....[1]....
        /*0070*/ 	.word	0x00001220


	//   ....[2]....
        /*0074*/ 	.word	0x00001710


	//   ....[3]....
        /*0078*/ 	.word	0x000019b0


	//   ....[4]....
        /*007c*/ 	.word	0x000019e0


	//   ....[5]....
        /*0080*/ 	.word	0x00001af0


	//   ....[6]....
        /*0084*/ 	.word	0x00001b10


	//   ....[7]....
        /*0088*/ 	.word	0x000024a0


	//   ....[8]....
        /*008c*/ 	.word	0x000027f0


	//   ....[9]....
        /*0090*/ 	.word	0x00002a00


	//   ....[10]....
        /*0094*/ 	.word	0x00002b20


	//----- nvinfo : EIATTR_MAX_THREADS
	.align		4
.L_614:
        /*0098*/ 	.byte	0x04, 0x05
        /*009a*/ 	.short	(.L_616 - .L_615)
.L_615:
        /*009c*/ 	.word	0x00000080
        /*00a0*/ 	.word	0x00000001
        /*00a4*/ 	.word	0x00000001


	//----- nvinfo : EIATTR_CRS_STACK_SIZE
	.align		4
.L_616:
        /*00a8*/ 	.byte	0x04, 0x1e
        /*00aa*/ 	.short	(.L_618 - .L_617)
.L_617:
        /*00ac*/ 	.word	0x00000000


	//----- nvinfo : EIATTR_CBANK_PARAM_SIZE
	.align		4
.L_618:
        /*00b0*/ 	.byte	0x03, 0x19
        /*00b2*/ 	.short	0x0040


	//----- nvinfo : EIATTR_PARAM_CBANK
	.align		4
        /*00b4*/ 	.byte	0x04, 0x0a
        /*00b6*/ 	.short	(.L_620 - .L_619)
	.align		4
.L_619:
        /*00b8*/ 	.word	index@(.nv.constant0._ZN3cub18CUB_300001_SM_10006detail9transform16transform_kernelINS2_10policy_hubILb1EN4cuda3std3__45tupleIJN6thrust24THRUST_300001_SM_1000_NS12zip_iteratorINS8_IJNSA_10device_ptrIiEESD_NSC_IfEESD_SD_EEEEEEEEE10policy1000ElNS7_10__identityENSA_7pointerINS8_IJiifiiEEENSA_8cuda_cub3tagENSA_11use_defaultESP_EEJSG_EEEvT0_iT1_T2_DpNS2_10kernel_argIT3_EE)
        /*00bc*/ 	.short	0x0380
        /*00be*/ 	.short	0x0040


	//----- nvinfo : EIATTR_SW_WAR
	.align		4
.L_620:
        /*00c0*/ 	.byte	0x04, 0x36
        /*00c2*/ 	.short	(.L_622 - .L_621)
.L_621:
        /*00c4*/ 	.word	0x00000008
.L_622:


//--------------------- .nv.info._ZN3cub18CUB_300001_SM_10006detail9transform16transform_kernelINS2_10policy_hubILb1EN4cuda3std3__45tupleIJN6thrust24THRUST_300001_SM_1000_NS12zip_iteratorINS8_IJNSA_10device_ptrIiEESD_NSC_IfEESD_SD_EEEEEEEEE10policy1000EiNS7_10__identityENSA_7pointerINS8_IJiifiiEEENSA_8cuda_cub3tagENSA_11use_defaultESP_EEJSG_EEEvT0_iT1_T2_DpNS2_10kernel_argIT3_EE --------------------------
	.section	.nv.info._ZN3cub18CUB_300001_SM_10006detail9transform16transform_kernelINS2_10policy_hubILb1EN4cuda3std3__45tupleIJN6thrust24THRUST_300001_SM_1000_NS12zip_iteratorINS8_IJNSA_10device_ptrIiEESD_NSC_IfEESD_SD_EEEEEEEEE10policy1000EiNS7_10__identityENSA_7pointerINS8_IJiifiiEEENSA_8cuda_cub3tagENSA_11use_defaultESP_EEJSG_EEEvT0_iT1_T2_DpNS2_10kernel_argIT3_EE,"",@"SHT_CUDA_INFO"
	.sectionflags	@""
	.align	4


	//----- nvinfo : EIATTR_CUDA_API_VERSION
	.align		4
        /*0000*/ 	.byte	0x04, 0x37
        /*0002*/ 	.short	(.L_624 - .L_623)
.L_623:
        /*0004*/ 	.word	0x00000082


	//----- nvinfo : EIATTR_KPARAM_INFO
	.align		4
.L_624:
        /*0008*/ 	.byte	0x04, 0x17
        /*000a*/ 	.short	(.L_626 - .L_625)
.L_625:
        /*000c*/ 	.word	0x00000000
        /*0010*/ 	.short	0x0004
        /*0012*/ 	.short	0x0018
        /*0014*/ 	.byte	0x00, 0xf0, 0xa1, 0x00


	//----- nvinfo : EIATTR_KPARAM_INFO
	.align		4
.L_626:
        /*0018*/ 	.byte	0x04, 0x17
        /*001a*/ 	.short	(.L_628 - .L_627)
.L_627:
        /*001c*/ 	.word	0x00000000
        /*0020*/ 	.short	0x0003
        /*0022*/ 	.short	0x0010
        /*0024*/ 	.byte	0x00, 0xf0, 0x21, 0x00


	//----- nvinfo : EIATTR_KPARAM_INFO
	.align		4
.L_628:
        /*0028*/ 	.byte	0x04, 0x17
        /*002a*/ 	.short	(.L_630 - .L_629)
.L_629:
        /*002c*/ 	.word	0x00000000
        /*0030*/ 	.short	0x0002
        /*0032*/ 	.short	0x0008
        /*0034*/ 	.byte	0x00, 0xf0, 0x05, 0x00


	//----- nvinfo : EIATTR_KPARAM_INFO
	.align		4
.L_630:
        /*0038*/ 	.byte	0x04, 0x17
        /*003a*/ 	.short	(.L_632 - .L_631)
.L_631:
        /*003c*/ 	.word	0x00000000
        /*0040*/ 	.short	0x0001
        /*0042*/ 	.short	0x0004
        /*0044*/ 	.byte	0x00, 0xf0, 0x11, 0x00


	//----- nvinfo : EIATTR_KPARAM_INFO
	.align		4
.L_632:
        /*0048*/ 	.byte	0x04, 0x17
        /*004a*/ 	.short	(.L_634 - .L_633)
.L_633:
        /*004c*/ 	.word	0x00000000
        /*0050*/ 	.short	0x0000
        /*0052*/ 	.short	0x0000
        /*0054*/ 	.byte	0x00, 0xf0, 0x11, 0x00


	//----- nvinfo : EIATTR_SPARSE_MMA_MASK
	.align		4
.L_634:
        /*0058*/ 	.byte	0x03, 0x50
        /*005a*/ 	.short	0x0000


	//----- nvinfo : EIATTR_MAXREG_COUNT
	.align		4
        /*005c*/ 	.byte	0x03, 0x1b
        /*005e*/ 	.short	0x00ff


	//----- nvinfo : EIATTR_MERCURY_ISA_VERSION
	.align		4
        /*0060*/ 	.byte	0x03, 0x5f
        /*0062*/ 	.short	0x0101


	//----- nvinfo : EIATTR_VRC_CTA_INIT_COUNT
	.align		4
        /*0064*/ 	.byte	0x02, 0x4a
	.zero		1
	.zero		1


	//----- nvinfo : EIATTR_EXIT_INSTR_OFFSETS
	.align		4
        /*0068*/ 	.byte	0x04, 0x1c
        /*006a*/ 	.short	(.L_636 - .L_635)


	//   ....[0]....
.L_635:
        /*006c*/ 	.word	0x00000250


	//   ....[1]....
        /*0070*/ 	.word	0x00000bf0


	//   ....[2]....
        /*0074*/ 	.word	0x00000f80


	//   ....[3]....
        /*0078*/ 	.word	0x000011c0


	//   ....[4]....
        /*007c*/ 	.word	0x00001310


	//   ....[5]....
        /*0080*/ 	.word	0x00001340


	//   ....[6]....
        /*0084*/ 	.word	0x00001b40


	//   ....[7]....
        /*0088*/ 	.word	0x000020b0


	//   ....[8]....
        /*008c*/ 	.word	0x00002390


	//   ....[9]....
        /*0090*/ 	.word	0x000023c0


	//   ....[10]....
        /*0094*/ 	.word	0x000024f0


	//----- nvinfo : EIATTR_MAX_THREADS
	.align		4
.L_636:
        /*0098*/ 	.byte	0x04, 0x05
        /*009a*/ 	.short	(.L_638 - .L_637)
.L_637:
        /*009c*/ 	.word	0x00000080
        /*00a0*/ 	.word	0x00000001
        /*00a4*/ 	.word	0x00000001


	//----- nvinfo : EIATTR_CRS_STACK_SIZE
	.align		4
.L_638:
        /*00a8*/ 	.byte	0x04, 0x1e
        /*00aa*/ 	.short	(.L_640 - .L_639)
.L_639:
        /*00ac*/ 	.word	0x00000000


	//----- nvinfo : EIATTR_CBANK_PARAM_SIZE
	.align		4
.L_640:
        /*00b0*/ 	.byte	0x03, 0x19
        /*00b2*/ 	.short	0x0040


	//----- nvinfo : EIATTR_PARAM_CBANK
	.align		4
        /*00b4*/ 	.byte	0x04, 0x0a
        /*00b6*/ 	.short	(.L_642 - .L_641)
	.align		4
.L_641:
        /*00b8*/ 	.word	index@(.nv.constant0._ZN3cub18CUB_300001_SM_10006detail9transform16transform_kernelINS2_10policy_hubILb1EN4cuda3std3__45tupleIJN6thrust24THRUST_300001_SM_1000_NS12zip_iteratorINS8_IJNSA_10device_ptrIiEESD_NSC_IfEESD_SD_EEEEEEEEE10policy1000EiNS7_10__identityENSA_7pointerINS8_IJiifiiEEENSA_8cuda_cub3tagENSA_11use_defaultESP_EEJSG_EEEvT0_iT1_T2_DpNS2_10kernel_argIT3_EE)
        /*00bc*/ 	.short	0x0380
        /*00be*/ 	.short	0x0040


	//----- nvinfo : EIATTR_SW_WAR
	.align		4
.L_642:
        /*00c0*/ 	.byte	0x04, 0x36
        /*00c2*/ 	.short	(.L_644 - .L_643)
.L_643:
        /*00c4*/ 	.word	0x00000008
.L_644:


//--------------------- .nv.info._ZN3cub18CUB_300001_SM_10006detail8for_each13static_kernelINS2_12policy_hub_t12policy_500_tEmN6thrust24THRUST_300001_SM_1000_NS8cuda_cub20__uninitialized_fill7functorINS7_10device_ptrIiEEiEEEEvT0_T1_ --------------------------
	.section	.nv.info._ZN3cub18CUB_300001_SM_10006detail8for_each13static_kernelINS2_12policy_hub_t12policy_500_tEmN6thrust24THRUST_300001_SM_1000_NS8cuda_cub20__uninitialized_fill7functorINS7_10device_ptrIiEEiEEEEvT0_T1_,"",@"SHT_CUDA_INFO"
	.sectionflags	@""
	.align	4


	//----- nvinfo : EIATTR_CUDA_API_VERSION
	.align		4
        /*0000*/ 	.byte	0x04, 0x37
        /*0002*/ 	.short	(.L_646 - .L_645)
.L_645:
        /*0004*/ 	.word	0x00000082


	//----- nvinfo : EIATTR_KPARAM_INFO
	.align		4
.L_646:
        /*0008*/ 	.byte	0x04, 0x17
        /*000a*/ 	.short	(.L_648 - .L_647)
.L_647:
        /*000c*/ 	.word	0x00000000
        /*0010*/ 	.short	0x0001
        /*0012*/ 	.short	0x0008
        /*0014*/ 	.byte	0x00, 0xf0, 0x41, 0x00


	//----- nvinfo : EIATTR_KPARAM_INFO
	.align		4
.L_648:
        /*0018*/ 	.byte	0x04, 0x17
        /*001a*/ 	.short	(.L_650 - .L_649)
.L_649:
        /*001c*/ 	.word	0x00000000
        /*0020*/ 	.short	0x0000
        /*0022*/ 	.short	0x0000
        /*0024*/ 	.byte	0x00, 0xf0, 0x21, 0x00


	//----- nvinfo : EIATTR_SPARSE_MMA_MASK
	.align		4
.L_650:
        /*0028*/ 	.byte	0x03, 0x50
        /*002a*/ 	.short	0x0000


	//----- nvinfo : EIATTR_MAXREG_COUNT
	.align		4
        /*002c*/ 	.byte	0x03, 0x1b
        /*002e*/ 	.short	0x00ff


	//----- nvinfo : EIATTR_MERCURY_ISA_VERSION
	.align		4
        /*0030*/ 	.byte	0x03, 0x5f
        /*0032*/ 	.short	0x0101


	//----- nvinfo : EIATTR_VRC_CTA_INIT_COUNT
	.align		4
        /*0034*/ 	.byte	0x02, 0x4a
	.zero		1
	.zero		1


	//----- nvinfo : EIATTR_EXIT_INSTR_OFFSETS
	.align		4
        /*0038*/ 	.byte	0x04, 0x1c
        /*003a*/ 	.short	(.L_652 - .L_651)


	//   ....[0]....
.L_651:
        /*003c*/ 	.word	0x00000130


	//   ....[1]....
        /*0040*/ 	.word	0x00000230


	//   ....[2]....
        /*0044*/ 	.word	0x00000260


	//----- nvinfo : EIATTR_MAX_THREADS
	.align		4
.L_652:
        /*0048*/ 	.byte	0x04, 0x05
        /*004a*/ 	.short	(.L_654 - .L_653)
.L_653:
        /*004c*/ 	.word	0x00000100
        /*0050*/ 	.word	0x00000001
        /*0054*/ 	.word	0x00000001


	//----- nvinfo : EIATTR_CBANK_PARAM_SIZE
	.align		4
.L_654:
        /*0058*/ 	.byte	0x03, 0x19
        /*005a*/ 	.short	0x0018


	//----- nvinfo : EIATTR_PARAM_CBANK
	.align		4
        /*005c*/ 	.byte	0x04, 0x0a
        /*005e*/ 	.short	(.L_656 - .L_655)
	.align		4
.L_655:
        /*0060*/ 	.word	index@(.nv.constant0._ZN3cub18CUB_300001_SM_10006detail8for_each13static_kernelINS2_12policy_hub_t12policy_500_tEmN6thrust24THRUST_300001_SM_1000_NS8cuda_cub20__uninitialized_fill7functorINS7_10device_ptrIiEEiEEEEvT0_T1_)
        /*0064*/ 	.short	0x0380
        /*0066*/ 	.short	0x0018


	//----- nvinfo : EIATTR_SW_WAR
	.align		4
.L_656:
        /*0068*/ 	.byte	0x04, 0x36
        /*006a*/ 	.short	(.L_658 - .L_657)
.L_657:
        /*006c*/ 	.word	0x00000008
.L_658:


//--------------------- .nv.info._ZN3cub18CUB_300001_SM_10006detail11EmptyKernelIvEEvv --------------------------
	.section	.nv.info._ZN3cub18CUB_300001_SM_10006detail11EmptyKernelIvEEvv,"",@"SHT_CUDA_INFO"
	.sectionflags	@""
	.align	4


	//----- nvinfo : EIATTR_CUDA_API_VERSION
	.align		4
        /*0000*/ 	.byte	0x04, 0x37
        /*0002*/ 	.short	(.L_660 - .L_659)
.L_659:
        /*0004*/ 	.word	0x00000082


	//----- nvinfo : EIATTR_SPARSE_MMA_MASK
	.align		4
.L_660:
        /*0008*/ 	.byte	0x03, 0x50
        /*000a*/ 	.short	0x0000


	//----- nvinfo : EIATTR_MAXREG_COUNT
	.align		4
        /*000c*/ 	.byte	0x03, 0x1b
        /*000e*/ 	.short	0x00ff


	//----- nvinfo : EIATTR_MERCURY_ISA_VERSION
	.align		4
        /*0010*/ 	.byte	0x03, 0x5f
        /*0012*/ 	.short	0x0101


	//----- nvinfo : EIATTR_VRC_CTA_INIT_COUNT
	.align		4
        /*0014*/ 	.byte	0x02, 0x4a
	.zero		1
	.zero		1


	//----- nvinfo : EIATTR_EXIT_INSTR_OFFSETS
	.align		4
        /*0018*/ 	.byte	0x04, 0x1c
        /*001a*/ 	.short	(.L_662 - .L_661)


	//   ....[0]....
.L_661:
        /*001c*/ 	.word	0x00000010


	//----- nvinfo : EIATTR_SW_WAR
	.align		4
.L_662:
        /*0020*/ 	.byte	0x04, 0x36
        /*0022*/ 	.short	(.L_664 - .L_663)
.L_663:
        /*0024*/ 	.word	0x00000008
.L_664:


//--------------------- .nv.info._ZN6thrust24THRUST_300001_SM_1000_NS8cuda_cub4core6detail13_kernel_agentINS1_15__reduce_by_key16ReduceByKeyAgentINS0_10device_ptrIiEENS0_17constant_iteratorIiNS0_11use_defaultESA_EENS0_6detail15normal_iteratorIS8_EESE_N4cuda3std3__48equal_toIiEENSH_4plusIiEEPllEEJS8_SB_SE_SE_SM_N3cub18CUB_300001_SM_100024ReduceByKeyScanTileStateIilLb1EEESJ_SL_llEEEvDpT0_ --------------------------
	.section	.nv.info._ZN6thrust24THRUST_300001_SM_1000_NS8cuda_cub4core6detail13_kernel_agentINS1_15__reduce_by_key16ReduceByKeyAgentINS0_10device_ptrIiEENS0_17constant_iteratorIiNS0_11use_defaultESA_EENS0_6detail15normal_iteratorIS8_EESE_N4cuda3std3__48equal_toIiEENSH_4plusIiEEPllEEJS8_SB_SE_SE_SM_N3cub18CUB_300001_SM_100024ReduceByKeyScanTileStateIilLb1EEESJ_SL_llEEEvDpT0_,"",@"SHT_CUDA_INFO"
	.sectionflags	@""
	.align	4


	//----- nvinfo : EIATTR_CUDA_API_VERSION
	.align		4
        /*0000*/ 	.byte	0x04, 0x37
        /*0002*/ 	.short	(.L_666 - .L_665)
.L_665:
        /*0004*/ 	.word	0x00000082


	//----- nvinfo : EIATTR_KPARAM_INFO
	.align		4
.L_666:
        /*0008*/ 	.byte	0x04, 0x17
        /*000a*/ 	.short	(.L_668 - .L_667)
.L_667:
        /*000c*/ 	.word	0x00000000
        /*0010*/ 	.short	0x0009
        /*0012*/ 	.short	0x0048
        /*0014*/ 	.byte	0x00, 0xf0, 0x21, 0x00


	//----- nvinfo : EIATTR_KPARAM_INFO
	.align		4
.L_668:
        /*0018*/ 	.byte	0x04, 0x17
        /*001a*/ 	.short	(.L_670 - .L_669)
.L_669:
        /*001c*/ 	.word	0x00000000
        /*0020*/ 	.short	0x0008
        /*0022*/ 	.short	0x0040
        /*0024*/ 	.byte	0x00, 0xf0, 0x21, 0x00


	//----- nvinfo : EIATTR_KPARAM_INFO
	.align		4
.L_670:
        /*0028*/ 	.byte	0x04, 0x17
        /*002a*/ 	.short	(.L_672 - .L_671)
.L_671:
        /*002c*/ 	.word	0x00000000
        /*0030*/ 	.short	0x0007
        /*0032*/ 	.short	0x0039
        /*0034*/ 	.byte	0x00, 0xf0, 0x05, 0x00


	//----- nvinfo : EIATTR_KPARAM_INFO
	.align		4
.L_672:
        /*0038*/ 	.byte	0x04, 0x17
        /*003a*/ 	.short	(.L_674 - .L_673)
.L_673:
        /*003c*/ 	.word	0x00000000
        /*0040*/ 	.short	0x0006
        /*0042*/ 	.short	0x0038
        /*0044*/ 	.byte	0x00, 0xf0, 0x05, 0x00


	//----- nvinfo : EIATTR_KPARAM_INFO
	.align		4
.L_674:
        /*0048*/ 	.byte	0x04, 0x17
        /*004a*/ 	.short	(.L_676 - .L_675)
.L_675:
        /*004c*/ 	.word	0x00000000
        /*0050*/ 	.short	0x0005
        /*0052*/ 	.short	0x0030
        /*0054*/ 	.byte	0x00, 0xf0, 0x21, 0x00


	//----- nvinfo : EIATTR_KPARAM_INFO
	.align		4
.L_676:
        /*0058*/ 	.byte	0x04, 0x17
        /*005a*/ 	.short	(.L_678 - .L_677)
.L_677:
        /*005c*/ 	.word	0x00000000
        /*0060*/ 	.short	0x0004
        /*0062*/ 	.short	0x0028
        /*0064*/ 	.byte	0x00, 0xf5, 0x21, 0x00


	//----- nvinfo : EIATTR_KPARAM_INFO
	.align		4
.L_678:
        /*0068*/ 	.byte	0x04, 0x17
        /*006a*/ 	.short	(.L_680 - .L_679)
.L_679:
        /*006c*/ 	.word	0x00000000
        /*0070*/ 	.short	0x0003
        /*0072*/ 	.short	0x0020
        /*0074*/ 	.byte	0x00, 0xf0, 0x21, 0x00


	//----- nvinfo : EIATTR_KPARAM_INFO
	.align		4
.L_680:
        /*0078*/ 	.byte	0x04, 0x17
        /*007a*/ 	.short	(.L_682 - .L_681)
.L_681:
        /*007c*/ 	.word	0x00000000
        /*0080*/ 	.short	0x0002
        /*0082*/ 	.short	0x0018
        /*0084*/ 	.byte	0x00, 0xf0, 0x21, 0x00


	//----- nvinfo : EIATTR_KPARAM_INFO
	.align		4
.L_682:
        /*0088*/ 	.byte	0x04, 0x17
        /*008a*/ 	.short	(.L_684 - .L_683)
.L_683:
        /*008c*/ 	.word	0x00000000
        /*0090*/ 	.short	0x0001
        /*0092*/ 	.short	0x0008
        /*0094*/ 	.byte	0x00, 0xf0, 0x41, 0x00


	//----- nvinfo : EIATTR_KPARAM_INFO
	.align		4
.L_684:
        /*0098*/ 	.byte	0x04, 0x17
        /*009a*/ 	.short	(.L_686 - .L_685)
.L_685:
        /*009c*/ 	.word	0x00000000
        /*00a0*/ 	.short	0x0000
        /*00a2*/ 	.short	0x0000
        /*00a4*/ 	.byte	0x00, 0xf0, 0x21, 0x00


	//----- nvinfo : EIATTR_SPARSE_MMA_MASK
	.align		4
.L_686:
        /*00a8*/ 	.byte	0x03, 0x50
        /*00aa*/ 	.short	0x0000


	//----- nvinfo : EIATTR_MAXREG_COUNT
	.align		4
        /*00ac*/ 	.byte	0x03, 0x1b
        /*00ae*/ 	.short	0x00ff


	//----- nvinfo : EIATTR_NUM_BARRIERS
	.align		4
        /*00b0*/ 	.byte	0x02, 0x4c
        /*00b2*/ 	.byte	0x01
	.zero		1


	//----- nvinfo : EIATTR_MERCURY_ISA_VERSION
	.align		4
        /*00b4*/ 	.byte	0x03, 0x5f
        /*00b6*/ 	.short	0x0101


	//----- nvinfo : EIATTR_COOP_GROUP_MASK_REGIDS
	.align		4
        /*00b8*/ 	.byte	0x04, 0x29
        /*00ba*/ 	.short	(.L_688 - .L_687)


	//   ....[0]....
.L_687:
        /*00bc*/ 	.word	0xffffffff


	//   ....[1]....
        /*00c0*/ 	.word	0xffffffff


	//   ....[2]....
        /*00c4*/ 	.word	0xffffffff


	//   ....[3]....
        /*00c8*/ 	.word	0xffffffff


	//   ....[4]....
        /*00cc*/ 	.word	0xffffffff


	//   ....[5]....
        /*00d0*/ 	.word	0xffffffff


	//   ....[6]....
        /*00d4*/ 	.word	0xffffffff


	//   ....[7]....
        /*00d8*/ 	.word	0xffffffff


	//   ....[8]....
        /*00dc*/ 	.word	0xffffffff


	//   ....[9]....
        /*00e0*/ 	.word	0xffffffff


	//   ....[10]....
        /*00e4*/ 	.word	0xffffffff


	//   ....[11]....
        /*00e8*/ 	.word	0xffffffff


	//   ....[12]....
        /*00ec*/ 	.word	0xffffffff


	//   ....[13]....
        /*00f0*/ 	.word	0xffffffff


	//   ....[14]....
        /*00f4*/ 	.word	0xffffffff


	//   ....[15]....
        /*00f8*/ 	.word	0xffffffff


	//   ....[16]....
        /*00fc*/ 	.word	0xffffffff


	//   ....[17]....
        /*0100*/ 	.word	0xffffffff


	//   ....[18]....
        /*0104*/ 	.word	0xffffffff


	//   ....[19]....
        /*0108*/ 	.word	0xffffffff


	//   ....[20]....
        /*010c*/ 	.word	0xffffffff


	//   ....[21]....
        /*0110*/ 	.word	0xffffffff


	//   ....[22]....
        /*0114*/ 	.word	0xffffffff


	//   ....[23]....
        /*0118*/ 	.word	0xffffffff


	//   ....[24]....
        /*011c*/ 	.word	0xffffffff


	//   ....[25]....
        /*0120*/ 	.word	0xffffffff


	//   ....[26]....
        /*0124*/ 	.word	0xffffffff


	//   ....[27]....
        /*0128*/ 	.word	0xffffffff


	//   ....[28]....
        /*012c*/ 	.word	0xffffffff


	//   ....[29]....
        /*0130*/ 	.word	0xffffffff


	//   ....[30]....
        /*0134*/ 	.word	0xffffffff


	//   ....[31]....
        /*0138*/ 	.word	0xffffffff


	//   ....[32]....
        /*013c*/ 	.word	0xffffffff


	//   ....[33]....
        /*0140*/ 	.word	0xffffffff


	//   ....[34]....
        /*0144*/ 	.word	0xffffffff


	//   ....[35]....
        /*0148*/ 	.word	0xffffffff


	//   ....[36]....
        /*014c*/ 	.word	0xffffffff


	//   ....[37]....
        /*0150*/ 	.word	0xffffffff


	//   ....[38]....
        /*0154*/ 	.word	0xffffffff


	//   ....[39]....
        /*0158*/ 	.word	0xffffffff


	//   ....[40]....
        /*015c*/ 	.word	0xffffffff


	//   ....[41]....
        /*0160*/ 	.word	0xffffffff


	//   ....[42]....
        /*0164*/ 	.word	0xffffffff


	//   ....[43]....
        /*0168*/ 	.word	0xffffffff


	//   ....[44]....
        /*016c*/ 	.word	0xffffffff


	//   ....[45]....
        /*0170*/ 	.word	0xffffffff


	//   ....[46]....
        /*0174*/ 	.word	0xffffffff


	//   ....[47]....
        /*0178*/ 	.word	0xffffffff


	//   ....[48]....
        /*017c*/ 	.word	0xffffffff


	//   ....[49]....
        /*0180*/ 	.word	0xffffffff


	//   ....[50]....
        /*0184*/ 	.word	0xffffffff


	//   ....[51]....
        /*0188*/ 	.word	0xffffffff


	//   ....[52]....
        /*018c*/ 	.word	0xffffffff


	//   ....[53]....
        /*0190*/ 	.word	0xffffffff


	//   ....[54]....
        /*0194*/ 	.word	0xffffffff


	//   ....[55]....
        /*0198*/ 	.word	0xffffffff


	//   ....[56]....
        /*019c*/ 	.word	0xffffffff


	//   ....[57]....
        /*01a0*/ 	.word	0xffffffff


	//   ....[58]....
        /*01a4*/ 	.word	0xffffffff


	//   ....[59]....
        /*01a8*/ 	.word	0xffffffff


	//   ....[60]....
        /*01ac*/ 	.word	0xffffffff


	//   ....[61]....
        /*01b0*/ 	.word	0xffffffff


	//   ....[62]....
        /*01b4*/ 	.word	0xffffffff


	//   ....[63]....
        /*01b8*/ 	.word	0xffffffff


	//   ....[64]....
        /*01bc*/ 	.word	0xffffffff


	//   ....[65]....
        /*01c0*/ 	.word	0xffffffff


	//   ....[66]....
        /*01c4*/ 	.word	0xffffffff


	//   ....[67]....
        /*01c8*/ 	.word	0xffffffff


	//   ....[68]....
        /*01cc*/ 	.word	0xffffffff


	//   ....[69]....
        /*01d0*/ 	.word	0xffffffff


	//   ....[70]....
        /*01d4*/ 	.word	0xffffffff


	//   ....[71]....
        /*01d8*/ 	.word	0xffffffff


	//   ....[72]....
        /*01dc*/ 	.word	0xffffffff


	//   ....[73]....
        /*01e0*/ 	.word	0xffffffff


	//   ....[74]....
        /*01e4*/ 	.word	0xffffffff


	//   ....[75]....
        /*01e8*/ 	.word	0xffffffff


	//   ....[76]....
        /*01ec*/ 	.word	0xffffffff


	//   ....[77]....
        /*01f0*/ 	.word	0xffffffff


	//   ....[78]....
        /*01f4*/ 	.word	0xffffffff


	//   ....[79]....
        /*01f8*/ 	.word	0xffffffff


	//   ....[80]....
        /*01fc*/ 	.word	0xffffffff


	//   ....[81]....
        /*0200*/ 	.word	0xffffffff


	//   ....[82]....
        /*0204*/ 	.word	0xffffffff


	//   ....[83]....
        /*0208*/ 	.word	0xffffffff


	//   ....[84]....
        /*020c*/ 	.word	0xffffffff


	//   ....[85]....
        /*0210*/ 	.word	0xffffffff


	//   ....[86]....
        /*0214*/ 	.word	0xffffffff


	//   ....[87]....
        /*0218*/ 	.word	0xffffffff


	//   ....[88]....
        /*021c*/ 	.word	0xffffffff


	//   ....[89]....
        /*0220*/ 	.word	0xffffffff


	//   ....[90]....
        /*0224*/ 	.word	0xffffffff


	//   ....[91]....
        /*0228*/ 	.word	0xffffffff


	//   ....[92]....
        /*022c*/ 	.word	0xffffffff


	//   ....[93]....
        /*0230*/ 	.word	0xffffffff


	//   ....[94]....
        /*0234*/ 	.word	0xffffffff


	//   ....[95]....
        /*0238*/ 	.word	0xffffffff


	//   ....[96]....
        /*023c*/ 	.word	0xffffffff


	//   ....[97]....
        /*0240*/ 	.word	0xffffffff


	//   ....[98]....
        /*0244*/ 	.word	0xffffffff


	//   ....[99]....
        /*0248*/ 	.word	0xffffffff


	//   ....[100]....
        /*024c*/ 	.word	0xffffffff


	//   ....[101]....
        /*0250*/ 	.word	0xffffffff


	//   ....[102]....
        /*0254*/ 	.word	0xffffffff


	//   ....[103]....
        /*0258*/ 	.word	0xffffffff


	//   ....[104]....
        /*025c*/ 	.word	0xffffffff


	//   ....[105]....
        /*0260*/ 	.word	0xffffffff


	//   ....[106]....
        /*0264*/ 	.word	0xffffffff


	//   ....[107]....
        /*0268*/ 	.word	0xffffffff


	//   ....[108]....
        /*026c*/ 	.word	0xffffffff


	//   ....[109]....
        /*0270*/ 	.word	0xffffffff


	//   ....[110]....
        /*0274*/ 	.word	0xffffffff


	//   ....[111]....
        /*0278*/ 	.word	0xffffffff


	//   ....[112]....
        /*027c*/ 	.word	0xffffffff


	//   ....[113]....
        /*0280*/ 	.word	0xffffffff


	//   ....[114]....
        /*0284*/ 	.word	0xffffffff


	//   ....[115]....
        /*0288*/ 	.word	0xffffffff


	//   ....[116]....
        /*028c*/ 	.word	0xffffffff


	//   ....[117]....
        /*0290*/ 	.word	0xffffffff


	//   ....[118]....
        /*0294*/ 	.word	0xffffffff


	//   ....[119]....
        /*0298*/ 	.word	0xffffffff


	//   ....[120]....
        /*029c*/ 	.word	0xffffffff


	//   ....[121]....
        /*02a0*/ 	.word	0xffffffff


	//   ....[122]....
        /*02a4*/ 	.word	0xffffffff


	//   ....[123]....
        /*02a8*/ 	.word	0xffffffff


	//   ....[124]....
        /*02ac*/ 	.word	0xffffffff


	//   ....[125]....
        /*02b0*/ 	.word	0xffffffff


	//   ....[126]....
        /*02b4*/ 	.word	0xffffffff


	//   ....[127]....
        /*02b8*/ 	.word	0xffffffff


	//   ....[128]....
        /*02bc*/ 	.word	0xffffffff


	//   ....[129]....
        /*02c0*/ 	.word	0xffffffff


	//   ....[130]....
        /*02c4*/ 	.word	0xffffffff


	//   ....[131]....
        /*02c8*/ 	.word	0xffffffff


	//   ....[132]....
        /*02cc*/ 	.word	0xffffffff


	//   ....[133]....
        /*02d0*/ 	.word	0xffffffff


	//   ....[134]....
        /*02d4*/ 	.word	0xffffffff


	//   ....[135]....
        /*02d8*/ 	.word	0xffffffff


	//   ....[136]....
        /*02dc*/ 	.word	0xffffffff


	//   ....[137]....
        /*02e0*/ 	.word	0xffffffff


	//   ....[138]....
        /*02e4*/ 	.word	0xffffffff


	//   ....[139]....
        /*02e8*/ 	.word	0xffffffff


	//   ....[140]....
        /*02ec*/ 	.word	0xffffffff


	//   ....[141]....
        /*02f0*/ 	.word	0xffffffff


	//   ....[142]....
        /*02f4*/ 	.word	0xffffffff


	//   ....[143]....
        /*02f8*/ 	.word	0xffffffff


	//   ....[144]....
        /*02fc*/ 	.word	0xffffffff


	//   ....[145]....
        /*0300*/ 	.word	0xffffffff


	//   ....[146]....
        /*0304*/ 	.word	0xffffffff


	//   ....[147]....
        /*0308*/ 	.word	0xffffffff


	//   ....[148]....
        /*030c*/ 	.word	0xffffffff


	//   ....[149]....
        /*0310*/ 	.word	0xffffffff


	//   ....[150]....
        /*0314*/ 	.word	0xffffffff


	//   ....[151]....
        /*0318*/ 	.word	0xffffffff


	//   ....[152]....
        /*031c*/ 	.word	0x05000022


	//   ....[153]....
        /*0320*/ 	.word	0x05000022


	//   ....[154]....
        /*0324*/ 	.word	0x05000022


	//   ....[155]....
        /*0328*/ 	.word	0x05000022


	//   ....[156]....
        /*032c*/ 	.word	0x05000022


	//   ....[157]....
        /*0330*/ 	.word	0x05000022


	//   ....[158]....
        /*0334*/ 	.word	0x05000022


	//   ....[159]....
        /*0338*/ 	.word	0x05000022


	//   ....[160]....
        /*033c*/ 	.word	0x05000022


	//   ....[161]....
        /*0340*/ 	.word	0x05000022


	//   ....[162]....
        /*0344*/ 	.word	0x05000022


	//   ....[163]....
        /*0348*/ 	.word	0x05000022


	//   ....[164]....
        /*034c*/ 	.word	0x05000022


	//   ....[165]....
        /*0350*/ 	.word	0x05000022


	//   ....[166]....
        /*0354*/ 	.word	0x05000022


	//   ....[167]....
        /*0358*/ 	.word	0x05000022


	//   ....[168]....
        /*035c*/ 	.word	0x05000022


	//   ....[169]....
        /*0360*/ 	.word	0x05000022


	//   ....[170]....
        /*0364*/ 	.word	0x05000022


	//   ....[171]....
        /*0368*/ 	.word	0x05000022


	//   ....[172]....
        /*036c*/ 	.word	0x05000022


	//   ....[173]....
        /*0370*/ 	.word	0x05000022


	//   ....[174]....
        /*0374*/ 	.word	0x05000022


	//   ....[175]....
        /*0378*/ 	.word	0x05000022


	//   ....[176]....
        /*037c*/ 	.word	0x05000022


	//   ....[177]....
        /*0380*/ 	.word	0x05000022


	//   ....[178]....
        /*0384*/ 	.word	0x05000022


	//   ....[179]....
        /*0388*/ 	.word	0x05000022


	//   ....[180]....
        /*038c*/ 	.word	0x05000022


	//   ....[181]....
        /*0390*/ 	.word	0x05000022


	//   ....[182]....
        /*0394*/ 	.word	0x05000022


	//   ....[183]....
        /*0398*/ 	.word	0x05000022


	//   ....[184]....
        /*039c*/ 	.word	0x05000022


	//   ....[185]....
        /*03a0*/ 	.word	0x05000022


	//   ....[186]....
        /*03a4*/ 	.word	0x05000022


	//   ....[187]....
        /*03a8*/ 	.word	0x05000022


	//   ....[188]....
        /*03ac*/ 	.word	0x05000022


	//   ....[189]....
        /*03b0*/ 	.word	0x05000022


	//   ....[190]....
        /*03b4*/ 	.word	0x05000022


	//   ....[191]....
        /*03b8*/ 	.word	0x05000022


	//   ....[192]....
        /*03bc*/ 	.word	0x05000022


	//   ....[193]....
        /*03c0*/ 	.word	0x05000022


	//   ....[194]....
        /*03c4*/ 	.word	0x05000022


	//   ....[195]....
        /*03c8*/ 	.word	0x05000022


	//   ....[196]....
        /*03cc*/ 	.word	0x05000022


	//   ....[197]....
        /*03d0*/ 	.word	0x05000022


	//   ....[198]....
        /*03d4*/ 	.word	0x05000022


	//   ....[199]....
        /*03d8*/ 	.word	0x05000022


	//   ....[200]....
        /*03dc*/ 	.word	0x05000022


	//   ....[201]....
        /*03e0*/ 	.word	0x05000022


	//   ....[202]....
        /*03e4*/ 	.word	0x05000022


	//   ....[203]....
        /*03e8*/ 	.word	0x05000022


	//   ....[204]....
        /*03ec*/ 	.word	0x05000022


	//   ....[205]....
        /*03f0*/ 	.word	0x05000022


	//   ....[206]....
        /*03f4*/ 	.word	0x05000022


	//   ....[207]....
        /*03f8*/ 	.word	0x05000022


	//   ....[208]....
        /*03fc*/ 	.word	0x05000022


	//   ....[209]....
        /*0400*/ 	.word	0x05000022


	//   ....[210]....
        /*0404*/ 	.word	0x05000022


	//   ....[211]....
        /*0408*/ 	.word	0x05000022


	//   ....[212]....
        /*040c*/ 	.word	0x05000022


	//   ....[213]....
        /*0410*/ 	.word	0x05000022


	//   ....[214]....
        /*0414*/ 	.word	0x05000022


	//   ....[215]....
        /*0418*/ 	.word	0x05000022


	//   ....[216]....
        /*041c*/ 	.word	0x05000022


	//   ....[217]....
        /*0420*/ 	.word	0x05000022


	//   ....[218]....
        /*0424*/ 	.word	0x05000022


	//   ....[219]....
        /*0428*/ 	.word	0x05000022


	//   ....[220]....
        /*042c*/ 	.word	0x05000022


	//   ....[221]....
        /*0430*/ 	.word	0x05000022


	//   ....[222]....
        /*0434*/ 	.word	0x05000022


	//   ....[223]....
        /*0438*/ 	.word	0x05000022


	//   ....[224]....
        /*043c*/ 	.word	0x05000022


	//   ....[225]....
        /*0440*/ 	.word	0x05000022


	//   ....[226]....
        /*0444*/ 	.word	0x05000022


	//   ....[227]....
        /*0448*/ 	.word	0x05000022


	//   ....[228]....
        /*044c*/ 	.word	0x05000022


	//   ....[229]....
        /*0450*/ 	.word	0x05000022


	//   ....[230]....
        /*0454*/ 	.word	0x05000022


	//   ....[231]....
        /*0458*/ 	.word	0x05000022


	//   ....[232]....
        /*045c*/ 	.word	0x05000022


	//   ....[233]....
        /*0460*/ 	.word	0x05000022


	//   ....[234]....
        /*0464*/ 	.word	0x05000022


	//   ....[235]....
        /*0468*/ 	.word	0x05000022


	//   ....[236]....
        /*046c*/ 	.word	0x05000022


	//   ....[237]....
        /*0470*/ 	.word	0x05000022


	//   ....[238]....
        /*0474*/ 	.word	0x05000022


	//   ....[239]....
        /*0478*/ 	.word	0x05000022


	//   ....[240]....
        /*047c*/ 	.word	0x05000022


	//   ....[241]....
        /*0480*/ 	.word	0x05000022


	//   ....[242]....
        /*0484*/ 	.word	0x05000022


	//   ....[243]....
        /*0488*/ 	.word	0x05000022


	//----- nvinfo : EIATTR_COOP_GROUP_INSTR_OFFSETS
	.align		4
.L_688:
        /*048c*/ 	.byte	0x04, 0x28
        /*048e*/ 	.short	(.L_690 - .L_689)


	//   ....[0]....
.L_689:
        /*0490*/ 	.word	0x00000340


	//   ....[1]....
        /*0494*/ 	.word	0x000004f0


	//   ....[2]....
        /*0498*/ 	.word	0x000008c0


	//   ....[3]....
        /*049c*/ 	.word	0x000008e0


	//   ....[4]....
        /*04a0*/ 	.word	0x00000900


	//   ....[5]....
        /*04a4*/ 	.word	0x00000950


	//   ....[6]....
        /*04a8*/ 	.word	0x000009b0


	//   ....[7]....
        /*04ac*/ 	.word	0x000009d0


	//   ....[8]....
        /*04b0*/ 	.word	0x00000a40


	//   ....[9]....
        /*04b4*/ 	.word	0x00000a80


	//   ....[10]....
        /*04b8*/ 	.word	0x00000aa0


	//   ....[11]....
        /*04bc*/ 	.word	0x00000b10


	//   ....[12]....
        /*04c0*/ 	.word	0x00000b50


	//   ....[13]....
        /*04c4*/ 	.word	0x00000b70


	//   ....[14]....
        /*04c8*/ 	.word	0x00000be0


	//   ....[15]....
        /*04cc*/ 	.word	0x00000c20


	//   ....[16]....
        /*04d0*/ 	.word	0x00000c40


	//   ....[17]....
        /*04d4*/ 	.word	0x00000d10


	//   ....[18]....
        /*04d8*/ 	.word	0x00000d20


	//   ....[19]....
        /*04dc*/ 	.word	0x00001280


	//   ....[20]....
        /*04e0*/ 	.word	0x00002770


	//   ....[21]....
        /*04e4*/ 	.word	0x00002900


	//   ....[22]....
        /*04e8*/ 	.word	0x00002c70


	//   ....[23]....
        /*04ec*/ 	.word	0x00002cd0


	//   ....[24]....
        /*04f0*/ 	.word	0x00002d00


	//   ....[25]....
        /*04f4*/ 	.word	0x00002d70


	//   ....[26]....
        /*04f8*/ 	.word	0x00002db0


	//   ....[27]....
        /*04fc*/ 	.word	0x00002dd0


	//   ....[28]....
        /*0500*/ 	.word	0x00002e50


	//   ....[29]....
        /*0504*/ 	.word	0x00002e80


	//   ....[30]....
        /*0508*/ 	.word	0x00002ea0


	//   ....[31]....
        /*050c*/ 	.word	0x00002f20


	//   ....[32]....
        /*0510*/ 	.word	0x00002f50


	//   ....[33]....
        /*0514*/ 	.word	0x00002f70


	//   ....[34]....
        /*0518*/ 	.word	0x00003000


	//   ....[35]....
        /*051c*/ 	.word	0x00003030


	//   ....[36]....
        /*0520*/ 	.word	0x00003050


	//   ....[37]....
        /*0524*/ 	.word	0x000034e0


	//   ....[38]....
        /*0528*/ 	.word	0x00003520


	//   ....[39]....
        /*052c*/ 	.word	0x00003570


	//   ....[40]....
        /*0530*/ 	.word	0x00003880


	//   ....[41]....
        /*0534*/ 	.word	0x00003910


	//   ....[42]....
        /*0538*/ 	.word	0x00003960


	//   ....[43]....
        /*053c*/ 	.word	0x00003970


	//   ....[44]....
        /*0540*/ 	.word	0x00003980


	//   ....[45]....
        /*0544*/ 	.word	0x00003a60


	//   ....[46]....
        /*0548*/ 	.word	0x00003a70


	//   ....[47]....
        /*054c*/ 	.word	0x00003a80


	//   ....[48]....
        /*0550*/ 	.word	0x00003b70


	//   ....[49]....
        /*0554*/ 	.word	0x00003b80


	//   ....[50]....
        /*0558*/ 	.word	0x00003b90


	//   ....[51]....
        /*055c*/ 	.word	0x00003c80


	//   ....[52]....
        /*0560*/ 	.word	0x00003c90


	//   ....[53]....
        /*0564*/ 	.word	0x00003ca0


	//   ....[54]....
        /*0568*/ 	.word	0x00003d90


	//   ....[55]....
        /*056c*/ 	.word	0x00003da0


	//   ....[56]....
        /*0570*/ 	.word	0x00003db0


	//   ....[57]....
        /*0574*/ 	.word	0x00003ef0


	//   ....[58]....
        /*0578*/ 	.word	0x00003f70


	//   ....[59]....
        /*057c*/ 	.word	0x00003ff0


	//   ....[60]....
        /*0580*/ 	.word	0x00004040


	//   ....[61]....
        /*0584*/ 	.word	0x00004050


	//   ....[62]....
        /*0588*/ 	.word	0x00004060


	//   ....[63]....
        /*058c*/ 	.word	0x00004140


	//   ....[64]....
        /*0590*/ 	.word	0x00004150


	//   ....[65]....
        /*0594*/ 	.word	0x00004160


	//   ....[66]....
        /*0598*/ 	.word	0x00004240


	//   ....[67]....
        /*059c*/ 	.word	0x00004250


	//   ....[68]....
        /*05a0*/ 	.word	0x00004260


	//   ....[69]....
        /*05a4*/ 	.word	0x00004340


	//   ....[70]....
        /*05a8*/ 	.word	0x00004350


	//   ....[71]....
        /*05ac*/ 	.word	0x00004360


	//   ....[72]....
        /*05b0*/ 	.word	0x00004440


	//   ....[73]....
        /*05b4*/ 	.word	0x00004450


	//   ....[74]....
        /*05b8*/ 	.word	0x00004460


	//   ....[75]....
        /*05bc*/ 	.word	0x000045c0


	//   ....[76]....
        /*05c0*/ 	.word	0x00006180


	//   ....[77]....
        /*05c4*/ 	.word	0x000062d0


	//   ....[78]....
        /*05c8*/ 	.word	0x00006890


	//   ....[79]....
        /*05cc*/ 	.word	0x00006940


	//   ....[80]....
        /*05d0*/ 	.word	0x00006950


	//   ....[81]....
        /*05d4*/ 	.word	0x00006990


	//   ....[82]....
        /*05d8*/ 	.word	0x00006a00


	//   ....[83]....
        /*05dc*/ 	.word	0x00006a20


	//   ....[84]....
        /*05e0*/ 	.word	0x00006a90


	//   ....[85]....
        /*05e4*/ 	.word	0x00006ad0


	//   ....[86]....
        /*05e8*/ 	.word	0x00006af0


	//   ....[87]....
        /*05ec*/ 	.word	0x00006b60


	//   ....[88]....
        /*05f0*/ 	.word	0x00006ba0


	//   ....[89]....
        /*05f4*/ 	.word	0x00006bc0


	//   ....[90]....
        /*05f8*/ 	.word	0x00006c30


	//   ....[91]....
        /*05fc*/ 	.word	0x00006c70


	//   ....[92]....
        /*0600*/ 	.word	0x00006ca0


	//   ....[93]....
        /*0604*/ 	.word	0x00007130


	//   ....[94]....
        /*0608*/ 	.word	0x000071c0


	//   ....[95]....
        /*060c*/ 	.word	0x000072b0


	//   ....[96]....
        /*0610*/ 	.word	0x00008be0


	//   ....[97]....
        /*0614*/ 	.word	0x00008d30


	//   ....[98]....
        /*0618*/ 	.word	0x000092e0


	//   ....[99]....
        /*061c*/ 	.word	0x00009300


	//   ....[100]....
        /*0620*/ 	.word	0x00009320


	//   ....[101]....
        /*0624*/ 	.word	0x00009380


	//   ....[102]....
        /*0628*/ 	.word	0x000093c0


	//   ....[103]....
        /*062c*/ 	.word	0x000093e0


	//   ....[104]....
        /*0630*/ 	.word	0x00009460


	//   ....[105]....
        /*0634*/ 	.word	0x00009490


	//   ....[106]....
        /*0638*/ 	.word	0x000094b0


	//   ....[107]....
        /*063c*/ 	.word	0x00009540


	//   ....[108]....
        /*0640*/ 	.word	0x00009560


	//   ....[109]....
        /*0644*/ 	.word	0x00009570


	//   ....[110]....
        /*0648*/ 	.word	0x00009610


	//   ....[111]....
        /*064c*/ 	.word	0x00009630


	//   ....[112]....
        /*0650*/ 	.word	0x00009640


	//   ....[113]....
        /*0654*/ 	.word	0x00009c60


	//   ....[114]....
        /*0658*/ 	.word	0x00009c70


	//   ....[115]....
        /*065c*/ 	.word	0x00009c90


	//   ....[116]....
        /*0660*/ 	.word	0x00009f10


	//   ....[117]....
        /*0664*/ 	.word	0x00009fa0


	//   ....[118]....
        /*0668*/ 	.word	0x00009ff0


	//   ....[119]....
        /*066c*/ 	.word	0x0000a000


	//   ....[120]....
        /*0670*/ 	.word	0x0000a010


	//   ....[121]....
        /*0674*/ 	.word	0x0000a0f0


	//   ....[122]....
        /*0678*/ 	.word	0x0000a100


	//   ....[123]....
        /*067c*/ 	.word	0x0000a110


	//   ....[124]....
        /*0680*/ 	.word	0x0000a200


	//   ....[125]....
        /*0684*/ 	.word	0x0000a210


	//   ....[126]....
        /*0688*/ 	.word	0x0000a220


	//   ....[127]....
        /*068c*/ 	.word	0x0000a310


	//   ....[128]....
        /*0690*/ 	.word	0x0000a320


	//   ....[129]....
        /*0694*/ 	.word	0x0000a330


	//   ....[130]....
        /*0698*/ 	.word	0x0000a420


	//   ....[131]....
        /*069c*/ 	.word	0x0000a430


	//   ....[132]....
        /*06a0*/ 	.word	0x0000a440


	//   ....[133]....
        /*06a4*/ 	.word	0x0000a590


	//   ....[134]....
        /*06a8*/ 	.word	0x0000a610


	//   ....[135]....
        /*06ac*/ 	.word	0x0000a690


	//   ....[136]....
        /*06b0*/ 	.word	0x0000a6e0


	//   ....[137]....
        /*06b4*/ 	.word	0x0000a6f0


	//   ....[138]....
        /*06b8*/ 	.word	0x0000a700


	//   ....[139]....
        /*06bc*/ 	.word	0x0000a7e0


	//   ....[140]....
        /*06c0*/ 	.word	0x0000a7f0


	//   ....[141]....
        /*06c4*/ 	.word	0x0000a800


	//   ....[142]....
        /*06c8*/ 	.word	0x0000a8e0


	//   ....[143]....
        /*06cc*/ 	.word	0x0000a8f0


	//   ....[144]....
        /*06d0*/ 	.word	0x0000a900


	//   ....[145]....
        /*06d4*/ 	.word	0x0000a9e0


	//   ....[146]....
        /*06d8*/ 	.word	0x0000a9f0


	//   ....[147]....
        /*06dc*/ 	.word	0x0000aa00


	//   ....[148]....
        /*06e0*/ 	.word	0x0000aae0


	//   ....[149]....
        /*06e4*/ 	.word	0x0000ab00


	//   ....[150]....
        /*06e8*/ 	.word	0x0000ab10


	//   ....[151]....
        /*06ec*/ 	.word	0x0000ac70


	//   ....[152]....
        /*06f0*/ 	.word	0x0000c5d0


	//   ....[153]....
        /*06f4*/ 	.word	0x0000c670


	//   ....[154]....
        /*06f8*/ 	.word	0x0000c720


	//   ....[155]....
        /*06fc*/ 	.word	0x0000c770


	//   ....[156]....
        /*0700*/ 	.word	0x0000c7c0


	//   ....[157]....
        /*0704*/ 	.word	0x0000c830


	//   ....[158]....
        /*0708*/ 	.word	0x0000c8c0


	//   ....[159]....
        /*070c*/ 	.word	0x0000c940


	//   ....[160]....
        /*0710*/ 	.word	0x0000c990


	//   ....[161]....
        /*0714*/ 	.word	0x0000ca00


	//   ....[162]....
        /*0718*/ 	.word	0x0000ca90


	//   ....[163]....
        /*071c*/ 	.word	0x0000cb10


	//   ....[164]....
        /*0720*/ 	.word	0x0000cb60


	//   ....[165]....
        /*0724*/ 	.word	0x0000cbd0


	//   ....[166]....
        /*0728*/ 	.word	0x0000cc60


	//   ....[167]....
        /*072c*/ 	.word	0x0000cce0


	//   ....[168]....
        /*0730*/ 	.word	0x0000cd30


	//   ....[169]....
        /*0734*/ 	.word	0x0000cda0


	//   ....[170]....
        /*0738*/ 	.word	0x0000ce30


	//   ....[171]....
        /*073c*/ 	.word	0x0000ceb0


	//   ....[172]....
        /*0740*/ 	.word	0x0000cf00


	//   ....[173]....
        /*0744*/ 	.word	0x0000cf70


	//   ....[174]....
        /*0748*/ 	.word	0x0000cff0


	//   ....[175]....
        /*074c*/ 	.word	0x0000d080


	//   ....[176]....
        /*0750*/ 	.word	0x0000d110


	//   ....[177]....
        /*0754*/ 	.word	0x0000d1c0


	//   ....[178]....
        /*0758*/ 	.word	0x0000d210


	//   ....[179]....
        /*075c*/ 	.word	0x0000d260


	//   ....[180]....
        /*0760*/ 	.word	0x0000d2e0


	//   ....[181]....
        /*0764*/ 	.word	0x0000d370


	//   ....[182]....
        /*0768*/ 	.word	0x0000d3f0


	//   ....[183]....
        /*076c*/ 	.word	0x0000d440


	//   ....[184]....
        /*0770*/ 	.word	0x0000d4c0


	//   ....[185]....
        /*0774*/ 	.word	0x0000d550


	//   ....[186]....
        /*0778*/ 	.word	0x0000d5d0


	//   ....[187]....
        /*077c*/ 	.word	0x0000d620


	//   ....[188]....
        /*0780*/ 	.word	0x0000d6a0


	//   ....[189]....
        /*0784*/ 	.word	0x0000d730


	//   ....[190]....
        /*0788*/ 	.word	0x0000d7b0


	//   ....[191]....
        /*078c*/ 	.word	0x0000d800


	//   ....[192]....
        /*0790*/ 	.word	0x0000d880


	//   ....[193]....
        /*0794*/ 	.word	0x0000d910


	//   ....[194]....
        /*0798*/ 	.word	0x0000d990


	//   ....[195]....
        /*079c*/ 	.word	0x0000d9e0


	//   ....[196]....
        /*07a0*/ 	.word	0x0000da50


	//   ....[197]....
        /*07a4*/ 	.word	0x0000dad0


	//   ....[198]....
        /*07a8*/ 	.word	0x0000db60


	//   ....[199]....
        /*07ac*/ 	.word	0x0000dbf0


	//   ....[200]....
        /*07b0*/ 	.word	0x0000dca0


	//   ....[201]....
        /*07b4*/ 	.word	0x0000dcf0


	//   ....[202]....
        /*07b8*/ 	.word	0x0000dd40


	//   ....[203]....
        /*07bc*/ 	.word	0x0000ddb0


	//   ....[204]....
        /*07c0*/ 	.word	0x0000de40


	//   ....[205]....
        /*07c4*/ 	.word	0x0000dec0


	//   ....[206]....
        /*07c8*/ 	.word	0x0000df10


	//   ....[207]....
        /*07cc*/ 	.word	0x0000df80


	//   ....[208]....
        /*07d0*/ 	.word	0x0000e010


	//   ....[209]....
        /*07d4*/ 	.word	0x0000e090


	//   ....[210]....
        /*07d8*/ 	.word	0x0000e0e0


	//   ....[211]....
        /*07dc*/ 	.word	0x0000e150


	//   ....[212]....
        /*07e0*/ 	.word	0x0000e1e0


	//   ....[213]....
        /*07e4*/ 	.word	0x0000e260


	//   ....[214]....
        /*07e8*/ 	.word	0x0000e2b0


	//   ....[215]....
        /*07ec*/ 	.word	0x0000e320


	//   ....[216]....
        /*07f0*/ 	.word	0x0000e3b0


	//   ....[217]....
        /*07f4*/ 	.word	0x0000e430


	//   ....[218]....
        /*07f8*/ 	.word	0x0000e480


	//   ....[219]....
        /*07fc*/ 	.word	0x0000e4f0


	//   ....[220]....
        /*0800*/ 	.word	0x0000e560


	//   ....[221]....
        /*0804*/ 	.word	0x0000e5e0


	//   ....[222]....
        /*0808*/ 	.word	0x0000e660


	//   ....[223]....
        /*080c*/ 	.word	0x0000e710


	//   ....[224]....
        /*0810*/ 	.word	0x0000e760


	//   ....[225]....
        /*0814*/ 	.word	0x0000e7b0


	//   ....[226]....
        /*0818*/ 	.word	0x0000e820


	//   ....[227]....
        /*081c*/ 	.word	0x0000e8b0


	//   ....[228]....
        /*0820*/ 	.word	0x0000e930


	//   ....[229]....
        /*0824*/ 	.word	0x0000e980


	//   ....[230]....
        /*0828*/ 	.word	0x0000e9f0


	//   ....[231]....
        /*082c*/ 	.word	0x0000ea80


	//   ....[232]....
        /*0830*/ 	.word	0x0000eb00


	//   ....[233]....
        /*0834*/ 	.word	0x0000eb50


	//   ....[234]....
        /*0838*/ 	.word	0x0000ebc0


	//   ....[235]....
        /*083c*/ 	.word	0x0000ec50


	//   ....[236]....
        /*0840*/ 	.word	0x0000ecd0


	//   ....[237]....
        /*0844*/ 	.word	0x0000ed20


	//   ....[238]....
        /*0848*/ 	.word	0x0000ed90


	//   ....[239]....
        /*084c*/ 	.word	0x0000ee20


	//   ....[240]....
        /*0850*/ 	.word	0x0000eeb0


	//   ....[241]....
        /*0854*/ 	.word	0x0000ef00


	//   ....[242]....
        /*0858*/ 	.word	0x0000ef70


	//   ....[243]....
        /*085c*/ 	.word	0x0000efe0


	//----- nvinfo : EIATTR_VRC_CTA_INIT_COUNT
	.align		4
.L_690:
        /*0860*/ 	.byte	0x02, 0x4a
	.zero		1
	.zero		1


	//----- nvinfo : EIATTR_EXIT_INSTR_OFFSETS
	.align		4
        /*0864*/ 	.byte	0x04, 0x1c
        /*0866*/ 	.short	(.L_692 - .L_691)


	//   ....[0]....
.L_691:
        /*0868*/ 	.word	0x000017f0


	//   ....[1]....
        /*086c*/ 	.word	0x00001b00


	//   ....[2]....
        /*0870*/ 	.word	0x00001cf0


	//   ....[3]....
        /*0874*/ 	.word	0x00002400


	//   ....[4]....
        /*0878*/ 	.word	0x000024b0


	//   ....[5]....
        /*087c*/ 	.word	0x00005020


	//   ....[6]....
        /*0880*/ 	.word	0x00005350


	//   ....[7]....
        /*0884*/ 	.word	0x00005560


	//   ....[8]....
        /*0888*/ 	.word	0x00005c80


	//   ....[9]....
        /*088c*/ 	.word	0x00005d30


	//   ....[10]....
        /*0890*/ 	.word	0x00005d60


	//   ....[11]....
        /*0894*/ 	.word	0x00008680


	//   ....[12]....
        /*0898*/ 	.word	0x000087b0


	//   ....[13]....
        /*089c*/ 	.word	0x0000c460


	//   ....[14]....
        /*08a0*/ 	.word	0x0000c580


	//----- nvinfo : EIATTR_MAX_THREADS
	.align		4
.L_692:
        /*08a4*/ 	.byte	0x04, 0x05
        /*08a6*/ 	.short	(.L_694 - .L_693)
.L_693:
        /*08a8*/ 	.word	0x00000100
        /*08ac*/ 	.word	0x00000001
        /*08b0*/ 	.word	0x00000001


	//----- nvinfo : EIATTR_CRS_STACK_SIZE
	.align		4
.L_694:
        /*08b4*/ 	.byte	0x04, 0x1e
        /*08b6*/ 	.short	(.L_696 - .L_695)
.L_695:
        /*08b8*/ 	.word	0x00000000


	//----- nvinfo : EIATTR_CBANK_PARAM_SIZE
	.align		4
.L_696:
        /*08bc*/ 	.byte	0x03, 0x19
        /*08be*/ 	.short	0x0050


	//----- nvinfo : EIATTR_PARAM_CBANK
	.align		4
        /*08c0*/ 	.byte	0x04, 0x0a
        /*08c2*/ 	.short	(.L_698 - .L_697)
	.align		4
.L_697:
        /*08c4*/ 	.word	index@(.nv.constant0._ZN6thrust24THRUST_300001_SM_1000_NS8cuda_cub4core6detail13_kernel_agentINS1_15__reduce_by_key16ReduceByKeyAgentINS0_10device_ptrIiEENS0_17constant_iteratorIiNS0_11use_defaultESA_EENS0_6detail15normal_iteratorIS8_EESE_N4cuda3std3__48equal_toIiEENSH_4plusIiEEPllEEJS8_SB_SE_SE_SM_N3cub18CUB_300001_SM_100024ReduceByKeyScanTileStateIilLb1EEESJ_SL_llEEEvDpT0_)
        /*08c8*/ 	.short	0x0380
        /*08ca*/ 	.short	0x0050


	//----- nvinfo : EIATTR_SW_WAR
	.align		4
.L_698:
        /*08cc*/ 	.byte	0x04, 0x36
        /*08ce*/ 	.short	(.L_700 - .L_699)
.L_699:
        /*08d0*/ 	.word	0x00000008
.L_700:


//--------------------- .nv.info._ZN6thrust24THRUST_300001_SM_1000_NS8cuda_cub4core6detail13_kernel_agentINS1_15__reduce_by_key9InitAgentIN3cub18CUB_300001_SM_100024ReduceByKeyScanTileStateIilLb1EEElPlEEJSA_lSB_EEEvDpT0_ --------------------------
	.section	.nv.info._ZN6thrust24THRUST_300001_SM_1000_NS8cuda_cub4core6detail13_kernel_agentINS1_15__reduce_by_key9InitAgentIN3cub18CUB_300001_SM_100024ReduceByKeyScanTileStateIilLb1EEElPlEEJSA_lSB_EEEvDpT0_,"",@"SHT_CUDA_INFO"
	.sectionflags	@""
	.align	4


	//----- nvinfo : EIATTR_CUDA_API_VERSION
	.align		4
        /*0000*/ 	.byte	0x04, 0x37
        /*0002*/ 	.short	(.L_702 - .L_701)
.L_701:
        /*0004*/ 	.word	0x00000082


	//----- nvinfo : EIATTR_KPARAM_INFO
	.align		4
.L_702:
        /*0008*/ 	.byte	0x04, 0x17
        /*000a*/ 	.short	(.L_704 - .L_703)
.L_703:
        /*000c*/ 	.word	0x00000000
        /*0010*/ 	.short	0x0002
        /*0012*/ 	.short	0x0010
        /*0014*/ 	.byte	0x00, 0xf5, 0x21, 0x00


	//----- nvinfo : EIATTR_KPARAM_INFO
	.align		4
.L_704:
        /*0018*/ 	.byte	0x04, 0x17
        /*001a*/ 	.short	(.L_706 - .L_705)
.L_705:
        /*001c*/ 	.word	0x00000000
        /*0020*/ 	.short	0x0001
        /*0022*/ 	.short	0x0008
        /*0024*/ 	.byte	0x00, 0xf0, 0x21, 0x00


	//----- nvinfo : EIATTR_KPARAM_INFO
	.align		4
.L_706:
        /*0028*/ 	.byte	0x04, 0x17
        /*002a*/ 	.short	(.L_708 - .L_707)
.L_707:
        /*002c*/ 	.word	0x00000000
        /*0030*/ 	.short	0x0000
        /*0032*/ 	.short	0x0000
        /*0034*/ 	.byte	0x00, 0xf0, 0x21, 0x00


	//----- nvinfo : EIATTR_SPARSE_MMA_MASK
	.align		4
.L_708:
        /*0038*/ 	.byte	0x03, 0x50
        /*003a*/ 	.short	0x0000


	//----- nvinfo : EIATTR_MAXREG_COUNT
	.align		4
        /*003c*/ 	.byte	0x03, 0x1b
        /*003e*/ 	.short	0x00ff


	//----- nvinfo : EIATTR_MERCURY_ISA_VERSION
	.align		4
        /*0040*/ 	.byte	0x03, 0x5f
        /*0042*/ 	.short	0x0101


	//----- nvinfo : EIATTR_VRC_CTA_INIT_COUNT
	.align		4
        /*0044*/ 	.byte	0x02, 0x4a
	.zero		1
	.zero		1


	//----- nvinfo : EIATTR_EXIT_INSTR_OFFSETS
	.align		4
        /*0048*/ 	.byte	0x04, 0x1c
        /*004a*/ 	.short	(.L_710 - .L_709)


	//   ....[0]....
.L_709:
        /*004c*/ 	.word	0x00000140


	//   ....[1]....
        /*0050*/ 	.word	0x00000170


	//----- nvinfo : EIATTR_MAX_THREADS
	.align		4
.L_710:
        /*0054*/ 	.byte	0x04, 0x05
        /*0056*/ 	.short	(.L_712 - .L_711)
.L_711:
        /*0058*/ 	.word	0x00000080
        /*005c*/ 	.word	0x00000001
        /*0060*/ 	.word	0x00000001


	//----- nvinfo : EIATTR_CBANK_PARAM_SIZE
	.align		4
.L_712:
        /*0064*/ 	.byte	0x03, 0x19
        /*0066*/ 	.short	0x0018


	//----- nvinfo : EIATTR_PARAM_CBANK
	.align		4
        /*0068*/ 	.byte	0x04, 0x0a
        /*006a*/ 	.short	(.L_714 - .L_713)
	.align		4
.L_713:
        /*006c*/ 	.word	index@(.nv.constant0._ZN6thrust24THRUST_300001_SM_1000_NS8cuda_cub4core6detail13_kernel_agentINS1_15__reduce_by_key9InitAgentIN3cub18CUB_300001_SM_100024ReduceByKeyScanTileStateIilLb1EEElPlEEJSA_lSB_EEEvDpT0_)
        /*0070*/ 	.short	0x0380
        /*0072*/ 	.short	0x0018


	//----- nvinfo : EIATTR_SW_WAR
	.align		4
.L_714:
        /*0074*/ 	.byte	0x04, 0x36
        /*0076*/ 	.short	(.L_716 - .L_715)
.L_715:
        /*0078*/ 	.word	0x00000008
.L_716:


//--------------------- .nv.info._ZN6thrust24THRUST_300001_SM_1000_NS8cuda_cub4core6detail13_kernel_agentINS1_15__reduce_by_key16ReduceByKeyAgentINS0_10device_ptrIiEENS0_17constant_iteratorIiNS0_11use_defaultESA_EENS0_6detail15normal_iteratorIS8_EESE_N4cuda3std3__48equal_toIiEENSH_4plusIiEEPiiEEJS8_SB_SE_SE_SM_N3cub18CUB_300001_SM_100024ReduceByKeyScanTileStateIiiLb1EEESJ_SL_iiEEEvDpT0_ --------------------------
	.section	.nv.info._ZN6thrust24THRUST_300001_SM_1000_NS8cuda_cub4core6detail13_kernel_agentINS1_15__reduce_by_key16ReduceByKeyAgentINS0_10device_ptrIiEENS0_17constant_iteratorIiNS0_11use_defaultESA_EENS0_6detail15normal_iteratorIS8_EESE_N4cuda3std3__48equal_toIiEENSH_4plusIiEEPiiEEJS8_SB_SE_SE_SM_N3cub18CUB_300001_SM_100024ReduceByKeyScanTileStateIiiLb1EEESJ_SL_iiEEEvDpT0_,"",@"SHT_CUDA_INFO"
	.sectionflags	@""
	.align	4


	//----- nvinfo : EIATTR_CUDA_API_VERSION
	.align		4
        /*0000*/ 	.byte	0x04, 0x37
        /*0002*/ 	.short	(.L_718 - .L_717)
.L_717:
        /*0004*/ 	.word	0x00000082


	//----- nvinfo : EIATTR_KPARAM_INFO
	.align		4
.L_718:
        /*0008*/ 	.byte	0x04, 0x17
        /*000a*/ 	.short	(.L_720 - .L_719)
.L_719:
        /*000c*/ 	.word	0x00000000
        /*0010*/ 	.short	0x0009
        /*0012*/ 	.short	0x0040
        /*0014*/ 	.byte	0x00, 0xf0, 0x11, 0x00


	//----- nvinfo : EIATTR_KPARAM_INFO
	.align		4
.L_720:
        /*0018*/ 	.byte	0x04, 0x17
        /*001a*/ 	.short	(.L_722 - .L_721)
.L_721:
        /*001c*/ 	.word	0x00000000
        /*0020*/ 	.short	0x0008
        /*0022*/ 	.short	0x003c
        /*0024*/ 	.byte	0x00, 0xf0, 0x11, 0x00


	//----- nvinfo : EIATTR_KPARAM_INFO
	.align		4
.L_722:
        /*0028*/ 	.byte	0x04, 0x17
        /*002a*/ 	.short	(.L_724 - .L_723)
.L_723:
        /*002c*/ 	.word	0x00000000
        /*0030*/ 	.short	0x0007
        /*0032*/ 	.short	0x0039
        /*0034*/ 	.byte	0x00, 0xf0, 0x05, 0x00


	//----- nvinfo : EIATTR_KPARAM_INFO
	.align		4
.L_724:
        /*0038*/ 	.byte	0x04, 0x17
        /*003a*/ 	.short	(.L_726 - .L_725)
.L_725:
        /*003c*/ 	.word	0x00000000
        /*0040*/ 	.short	0x0006
        /*0042*/ 	.short	0x0038
        /*0044*/ 	.byte	0x00, 0xf0, 0x05, 0x00


	//----- nvinfo : EIATTR_KPARAM_INFO
	.align		4
.L_726:
        /*0048*/ 	.byte	0x04, 0x17
        /*004a*/ 	.short	(.L_728 - .L_727)
.L_727:
        /*004c*/ 	.word	0x00000000
        /*0050*/ 	.short	0x0005
        /*0052*/ 	.short	0x0030
        /*0054*/ 	.byte	0x00, 0xf0, 0x21, 0x00


	//----- nvinfo : EIATTR_KPARAM_INFO
	.align		4
.L_728:
        /*0058*/ 	.byte	0x04, 0x17
        /*005a*/ 	.short	(.L_730 - .L_729)
.L_729:
        /*005c*/ 	.word	0x00000000
        /*0060*/ 	.short	0x0004
        /*0062*/ 	.short	0x0028
        /*0064*/ 	.byte	0x00, 0xf5, 0x21, 0x00


	//----- nvinfo : EIATTR_KPARAM_INFO
	.align		4
.L_730:
        /*0068*/ 	.byte	0x04, 0x17
        /*006a*/ 	.short	(.L_732 - .L_731)
.L_731:
        /*006c*/ 	.word	0x00000000
        /*0070*/ 	.short	0x0003
        /*0072*/ 	.short	0x0020
        /*0074*/ 	.byte	0x00, 0xf0, 0x21, 0x00


	//----- nvinfo : EIATTR_KPARAM_INFO
	.align		4
.L_732:
        /*0078*/ 	.byte	0x04, 0x17
        /*007a*/ 	.short	(.L_734 - .L_733)
.L_733:
        /*007c*/ 	.word	0x00000000
        /*0080*/ 	.short	0x0002
        /*0082*/ 	.short	0x0018
        /*0084*/ 	.byte	0x00, 0xf0, 0x21, 0x00


	//----- nvinfo : EIATTR_KPARAM_INFO
	.align		4
.L_734:
        /*0088*/ 	.byte	0x04, 0x17
        /*008a*/ 	.short	(.L_736 - .L_735)
.L_735:
        /*008c*/ 	.word	0x00000000
        /*0090*/ 	.short	0x0001
        /*0092*/ 	.short	0x0008
        /*0094*/ 	.byte	0x00, 0xf0, 0x41, 0x00


	//----- nvinfo : EIATTR_KPARAM_INFO
	.align		4
.L_736:
        /*0098*/ 	.byte	0x04, 0x17
        /*009a*/ 	.short	(.L_738 - .L_737)
.L_737:
        /*009c*/ 	.word	0x00000000
        /*00a0*/ 	.short	0x0000
        /*00a2*/ 	.short	0x0000
        /*00a4*/ 	.byte	0x00, 0xf0, 0x21, 0x00


	//----- nvinfo : EIATTR_SPARSE_MMA_MASK
	.align		4
.L_738:
        /*00a8*/ 	.byte	0x03, 0x50
        /*00aa*/ 	.short	0x0000


	//----- nvinfo : EIATTR_MAXREG_COUNT
	.align		4
        /*00ac*/ 	.byte	0x03, 0x1b
        /*00ae*/ 	.short	0x00ff


	//----- nvinfo : EIATTR_NUM_BARRIERS
	.align		4
        /*00b0*/ 	.byte	0x02, 0x4c
        /*00b2*/ 	.byte	0x01
	.zero		1


	//----- nvinfo : EIATTR_MERCURY_ISA_VERSION
	.align		4
        /*00b4*/ 	.byte	0x03, 0x5f
        /*00b6*/ 	.short	0x0101


	//----- nvinfo : EIATTR_COOP_GROUP_MASK_REGIDS
	.align		4
        /*00b8*/ 	.byte	0x04, 0x29
        /*00ba*/ 	.short	(.L_740 - .L_739)


	//   ....[0]....
.L_739:
        /*00bc*/ 	.word	0xffffffff


	//   ....[1]....
        /*00c0*/ 	.word	0xffffffff


	//   ....[2]....
        /*00c4*/ 	.word	0xffffffff


	//   ....[3]....
        /*00c8*/ 	.word	0xffffffff


	//   ....[4]....
        /*00cc*/ 	.word	0xffffffff


	//   ....[5]....
        /*00d0*/ 	.word	0xffffffff


	//   ....[6]....
        /*00d4*/ 	.word	0xffffffff


	//   ....[7]....
        /*00d8*/ 	.word	0xffffffff


	//   ....[8]....
        /*00dc*/ 	.word	0xffffffff


	//   ....[9]....
        /*00e0*/ 	.word	0xffffffff


	//   ....[10]....
        /*00e4*/ 	.word	0xffffffff


	//   ....[11]....
        /*00e8*/ 	.word	0xffffffff


	//   ....[12]....
        /*00ec*/ 	.word	0xffffffff


	//   ....[13]....
        /*00f0*/ 	.word	0xffffffff


	//   ....[14]....
        /*00f4*/ 	.word	0xffffffff


	//   ....[15]....
        /*00f8*/ 	.word	0xffffffff


	//   ....[16]....
        /*00fc*/ 	.word	0xffffffff


	//   ....[17]....
        /*0100*/ 	.word	0xffffffff


	//   ....[18]....
        /*0104*/ 	.word	0xffffffff


	//   ....[19]....
        /*0108*/ 	.word	0xffffffff


	//   ....[20]....
        /*010c*/ 	.word	0xffffffff


	//   ....[21]....
        /*0110*/ 	.word	0xffffffff


	//   ....[22]....
        /*0114*/ 	.word	0xffffffff


	//   ....[23]....
        /*0118*/ 	.word	0xffffffff


	//   ....[24]....
        /*011c*/ 	.word	0xffffffff


	//   ....[25]....
        /*0120*/ 	.word	0xffffffff


	//   ....[26]....
        /*0124*/ 	.word	0xffffffff


	//   ....[27]....
        /*0128*/ 	.word	0xffffffff


	//   ....[28]....
        /*012c*/ 	.word	0xffffffff


	//   ....[29]....
        /*0130*/ 	.word	0xffffffff


	//   ....[30]....
        /*0134*/ 	.word	0xffffffff


	//   ....[31]....
        /*0138*/ 	.word	0xffffffff


	//   ....[32]....
        /*013c*/ 	.word	0xffffffff


	//   ....[33]....
        /*0140*/ 	.word	0xffffffff


	//   ....[34]....
        /*0144*/ 	.word	0xffffffff


	//   ....[35]....
        /*0148*/ 	.word	0xffffffff


	//   ....[36]....
        /*014c*/ 	.word	0xffffffff


	//   ....[37]....
        /*0150*/ 	.word	0xffffffff


	//   ....[38]....
        /*0154*/ 	.word	0xffffffff


	//   ....[39]....
        /*0158*/ 	.word	0xffffffff


	//   ....[40]....
        /*015c*/ 	.word	0xffffffff


	//   ....[41]....
        /*0160*/ 	.word	0xffffffff


	//   ....[42]....
        /*0164*/ 	.word	0xffffffff


	//   ....[43]....
        /*0168*/ 	.word	0xffffffff


	//   ....[44]....
        /*016c*/ 	.word	0xffffffff


	//   ....[45]....
        /*0170*/ 	.word	0xffffffff


	//   ....[46]....
        /*0174*/ 	.word	0xffffffff


	//   ....[47]....
        /*0178*/ 	.word	0xffffffff


	//   ....[48]....
        /*017c*/ 	.word	0xffffffff


	//   ....[49]....
        /*0180*/ 	.word	0xffffffff


	//   ....[50]....
        /*0184*/ 	.word	0xffffffff


	//   ....[51]....
        /*0188*/ 	.word	0xffffffff


	//   ....[52]....
        /*018c*/ 	.word	0xffffffff


	//   ....[53]....
        /*0190*/ 	.word	0xffffffff


	//   ....[54]....
        /*0194*/ 	.word	0xffffffff


	//   ....[55]....
        /*0198*/ 	.word	0xffffffff


	//   ....[56]....
        /*019c*/ 	.word	0xffffffff


	//   ....[57]....
        /*01a0*/ 	.word	0xffffffff


	//   ....[58]....
        /*01a4*/ 	.word	0xffffffff


	//   ....[59]....
        /*01a8*/ 	.word	0xffffffff


	//   ....[60]....
        /*01ac*/ 	.word	0xffffffff


	//   ....[61]....
        /*01b0*/ 	.word	0xffffffff


	//   ....[62]....
        /*01b4*/ 	.word	0xffffffff


	//   ....[63]....
        /*01b8*/ 	.word	0xffffffff


	//   ....[64]....
        /*01bc*/ 	.word	0xffffffff


	//   ....[65]....
        /*01c0*/ 	.word	0xffffffff


	//   ....[66]....
        /*01c4*/ 	.word	0xffffffff


	//   ....[67]....
        /*01c8*/ 	.word	0xffffffff


	//   ....[68]....
        /*01cc*/ 	.word	0xffffffff


	//   ....[69]....
        /*01d0*/ 	.word	0xffffffff


	//   ....[70]....
        /*01d4*/ 	.word	0xffffffff


	//   ....[71]....
        /*01d8*/ 	.word	0xffffffff


	//   ....[72]....
        /*01dc*/ 	.word	0xffffffff


	//   ....[73]....
        /*01e0*/ 	.word	0xffffffff


	//   ....[74]....
        /*01e4*/ 	.word	0xffffffff


	//   ....[75]....
        /*01e8*/ 	.word	0xffffffff


	//   ....[76]....
        /*01ec*/ 	.word	0xffffffff


	//   ....[77]....
        /*01f0*/ 	.word	0xffffffff


	//   ....[78]....
        /*01f4*/ 	.word	0xffffffff


	//   ....[79]....
        /*01f8*/ 	.word	0xffffffff


	//   ....[80]....
        /*01fc*/ 	.word	0xffffffff


	//   ....[81]....
        /*0200*/ 	.word	0xffffffff


	//   ....[82]....
        /*0204*/ 	.word	0xffffffff


	//   ....[83]....
        /*0208*/ 	.word	0xffffffff


	//   ....[84]....
        /*020c*/ 	.word	0xffffffff


	//   ....[85]....
        /*0210*/ 	.word	0xffffffff


	//   ....[86]....
        /*0214*/ 	.word	0xffffffff


	//   ....[87]....
        /*0218*/ 	.word	0xffffffff


	//   ....[88]....
        /*021c*/ 	.word	0xffffffff


	//   ....[89]....
        /*0220*/ 	.word	0xffffffff


	//   ....[90]....
        /*0224*/ 	.word	0xffffffff


	//   ....[91]....
        /*0228*/ 	.word	0xffffffff


	//   ....[92]....
        /*022c*/ 	.word	0xffffffff


	//   ....[93]....
        /*0230*/ 	.word	0xffffffff


	//   ....[94]....
        /*0234*/ 	.word	0xffffffff


	//   ....[95]....
        /*0238*/ 	.word	0xffffffff


	//   ....[96]....
        /*023c*/ 	.word	0xffffffff


	//   ....[97]....
        /*0240*/ 	.word	0xffffffff


	//   ....[98]....
        /*0244*/ 	.word	0xffffffff


	//   ....[99]....
        /*0248*/ 	.word	0xffffffff


	//   ....[100]....
        /*024c*/ 	.word	0xffffffff


	//   ....[101]....
        /*0250*/ 	.word	0xffffffff


	//   ....[102]....
        /*0254*/ 	.word	0xffffffff


	//   ....[103]....
        /*0258*/ 	.word	0xffffffff


	//   ....[104]....
        /*025c*/ 	.word	0xffffffff


	//   ....[105]....
        /*0260*/ 	.word	0xffffffff


	//   ....[106]....
        /*0264*/ 	.word	0xffffffff


	//   ....[107]....
        /*0268*/ 	.word	0xffffffff


	//   ....[108]....
        /*026c*/ 	.word	0x05000015


	//   ....[109]....
        /*0270*/ 	.word	0x05000015


	//   ....[110]....
        /*0274*/ 	.word	0x05000015


	//   ....[111]....
        /*0278*/ 	.word	0x05000015


	//   ....[112]....
        /*027c*/ 	.word	0x05000015


	//   ....[113]....
        /*0280*/ 	.word	0x05000015


	//   ....[114]....
        /*0284*/ 	.word	0x05000015


	//   ....[115]....
        /*0288*/ 	.word	0x05000015


	//   ....[116]....
        /*028c*/ 	.word	0x05000015


	//   ....[117]....
        /*0290*/ 	.word	0x05000015


	//   ....[118]....
        /*0294*/ 	.word	0x05000015


	//   ....[119]....
        /*0298*/ 	.word	0x05000015


	//   ....[120]....
        /*029c*/ 	.word	0x05000015


	//   ....[121]....
        /*02a0*/ 	.word	0x05000015


	//   ....[122]....
        /*02a4*/ 	.word	0x05000015


	//   ....[123]....
        /*02a8*/ 	.word	0x05000015


	//   ....[124]....
        /*02ac*/ 	.word	0x05000015


	//   ....[125]....
        /*02b0*/ 	.word	0x05000015


	//   ....[126]....
        /*02b4*/ 	.word	0x05000015


	//   ....[127]....
        /*02b8*/ 	.word	0x05000015


	//   ....[128]....
        /*02bc*/ 	.word	0x05000015


	//   ....[129]....
        /*02c0*/ 	.word	0x05000015


	//   ....[130]....
        /*02c4*/ 	.word	0x05000015


	//   ....[131]....
        /*02c8*/ 	.word	0x05000015


	//   ....[132]....
        /*02cc*/ 	.word	0x05000015


	//   ....[133]....
        /*02d0*/ 	.word	0x05000015


	//   ....[134]....
        /*02d4*/ 	.word	0x05000015


	//   ....[135]....
        /*02d8*/ 	.word	0x05000015


	//   ....[136]....
        /*02dc*/ 	.word	0x05000015


	//   ....[137]....
        /*02e0*/ 	.word	0x05000015


	//   ....[138]....
        /*02e4*/ 	.word	0x05000015


	//   ....[139]....
        /*02e8*/ 	.word	0x05000015


	//   ....[140]....
        /*02ec*/ 	.word	0x05000015


	//   ....[141]....
        /*02f0*/ 	.word	0x05000015


	//   ....[142]....
        /*02f4*/ 	.word	0x05000015


	//   ....[143]....
        /*02f8*/ 	.word	0x05000015


	//   ....[144]....
        /*02fc*/ 	.word	0x05000015


	//   ....[145]....
        /*0300*/ 	.word	0x05000015


	//   ....[146]....
        /*0304*/ 	.word	0x05000015


	//   ....[147]....
        /*0308*/ 	.word	0x05000015


	//   ....[148]....
        /*030c*/ 	.word	0x05000015


	//   ....[149]....
        /*0310*/ 	.word	0x05000015


	//   ....[150]....
        /*0314*/ 	.word	0x05000015


	//   ....[151]....
        /*0318*/ 	.word	0x05000015


	//   ....[152]....
        /*031c*/ 	.word	0x05000015


	//   ....[153]....
        /*0320*/ 	.word	0x05000015


	//   ....[154]....
        /*0324*/ 	.word	0x05000015


	//   ....[155]....
        /*0328*/ 	.word	0x05000015


	//   ....[156]....
        /*032c*/ 	.word	0x05000015


	//   ....[157]....
        /*0330*/ 	.word	0x05000015


	//   ....[158]....
        /*0334*/ 	.word	0x05000015


	//   ....[159]....
        /*0338*/ 	.word	0x05000015


	//----- nvinfo : EIATTR_COOP_GROUP_INSTR_OFFSETS
	.align		4
.L_740:
        /*033c*/ 	.byte	0x04, 0x28
        /*033e*/ 	.short	(.L_742 - .L_741)


	//   ....[0]....
.L_741:
        /*0340*/ 	.word	0x000002f0


	//   ....[1]....
        /*0344*/ 	.word	0x00000490


	//   ....[2]....
        /*0348*/ 	.word	0x00000800


	//   ....[3]....
        /*034c*/ 	.word	0x00000820


	//   ....[4]....
        /*0350*/ 	.word	0x00000860


	//   ....[5]....
        /*0354*/ 	.word	0x00000890


	//   ....[6]....
        /*0358*/ 	.word	0x00000900


	//   ....[7]....
        /*035c*/ 	.word	0x00000940


	//   ....[8]....
        /*0360*/ 	.word	0x00000980


	//   ....[9]....
        /*0364*/ 	.word	0x000009d0


	//   ....[10]....
        /*0368*/ 	.word	0x00000a20


	//   ....[11]....
        /*036c*/ 	.word	0x00000a40


	//   ....[12]....
        /*0370*/ 	.word	0x00000b00


	//   ....[13]....
        /*0374*/ 	.word	0x00000e00


	//   ....[14]....
        /*0378*/ 	.word	0x00002510


	//   ....[15]....
        /*037c*/ 	.word	0x00002680


	//   ....[16]....
        /*0380*/ 	.word	0x000029f0


	//   ....[17]....
        /*0384*/ 	.word	0x00002a40


	//   ....[18]....
        /*0388*/ 	.word	0x00002ab0


	//   ....[19]....
        /*038c*/ 	.word	0x00002ad0


	//   ....[20]....
        /*0390*/ 	.word	0x00002b50


	//   ....[21]....
        /*0394*/ 	.word	0x00002b70


	//   ....[22]....
        /*0398*/ 	.word	0x00002be0


	//   ....[23]....
        /*039c*/ 	.word	0x00002c00


	//   ....[24]....
        /*03a0*/ 	.word	0x00002c70


	//   ....[25]....
        /*03a4*/ 	.word	0x00002c90


	//   ....[26]....
        /*03a8*/ 	.word	0x00002d10


	//   ....[27]....
        /*03ac*/ 	.word	0x00002eb0


	//   ....[28]....
        /*03b0*/ 	.word	0x000032a0


	//   ....[29]....
        /*03b4*/ 	.word	0x00003310


	//   ....[30]....
        /*03b8*/ 	.word	0x00003370


	//   ....[31]....
        /*03bc*/ 	.word	0x000033c0


	//   ....[32]....
        /*03c0*/ 	.word	0x000033e0


	//   ....[33]....
        /*03c4*/ 	.word	0x00003440


	//   ....[34]....
        /*03c8*/ 	.word	0x00003460


	//   ....[35]....
        /*03cc*/ 	.word	0x000034e0


	//   ....[36]....
        /*03d0*/ 	.word	0x00003510


	//   ....[37]....
        /*03d4*/ 	.word	0x00003590


	//   ....[38]....
        /*03d8*/ 	.word	0x000035b0


	//   ....[39]....
        /*03dc*/ 	.word	0x00003630


	//   ....[40]....
        /*03e0*/ 	.word	0x00003650


	//   ....[41]....
        /*03e4*/ 	.word	0x00003770


	//   ....[42]....
        /*03e8*/ 	.word	0x000037d0


	//   ....[43]....
        /*03ec*/ 	.word	0x00003870


	//   ....[44]....
        /*03f0*/ 	.word	0x00003890


	//   ....[45]....
        /*03f4*/ 	.word	0x000038b0


	//   ....[46]....
        /*03f8*/ 	.word	0x00003930


	//   ....[47]....
        /*03fc*/ 	.word	0x00003950


	//   ....[48]....
        /*0400*/ 	.word	0x000039c0


	//   ....[49]....
        /*0404*/ 	.word	0x000039e0


	//   ....[50]....
        /*0408*/ 	.word	0x00003a50


	//   ....[51]....
        /*040c*/ 	.word	0x00003a70


	//   ....[52]....
        /*0410*/ 	.word	0x00003af0


	//   ....[53]....
        /*0414*/ 	.word	0x00003b10


	//   ....[54]....
        /*0418*/ 	.word	0x00005650


	//   ....[55]....
        /*041c*/ 	.word	0x000057a0


	//   ....[56]....
        /*0420*/ 	.word	0x00005c50


	//   ....[57]....
        /*0424*/ 	.word	0x00005ce0


	//   ....[58]....
        /*0428*/ 	.word	0x00005d20


	//   ....[59]....
        /*042c*/ 	.word	0x00005d50


	//   ....[60]....
        /*0430*/ 	.word	0x00005dc0


	//   ....[61]....
        /*0434*/ 	.word	0x00005e00


	//   ....[62]....
        /*0438*/ 	.word	0x00005e40


	//   ....[63]....
        /*043c*/ 	.word	0x00005e90


	//   ....[64]....
        /*0440*/ 	.word	0x00005ed0


	//   ....[65]....
        /*0444*/ 	.word	0x00005f00


	//   ....[66]....
        /*0448*/ 	.word	0x000061e0


	//   ....[67]....
        /*044c*/ 	.word	0x000062b0


	//   ....[68]....
        /*0450*/ 	.word	0x00007c70


	//   ....[69]....
        /*0454*/ 	.word	0x00007db0


	//   ....[70]....
        /*0458*/ 	.word	0x00008200


	//   ....[71]....
        /*045c*/ 	.word	0x00008270


	//   ....[72]....
        /*0460*/ 	.word	0x000082d0


	//   ....[73]....
        /*0464*/ 	.word	0x00008300


	//   ....[74]....
        /*0468*/ 	.word	0x00008360


	//   ....[75]....
        /*046c*/ 	.word	0x00008390


	//   ....[76]....
        /*0470*/ 	.word	0x00008400


	//   ....[77]....
        /*0474*/ 	.word	0x00008420


	//   ....[78]....
        /*0478*/ 	.word	0x000084a0


	//   ....[79]....
        /*047c*/ 	.word	0x000084b0


	//   ....[80]....
        /*0480*/ 	.word	0x00008720


	//   ....[81]....
        /*0484*/ 	.word	0x000087d0


	//   ....[82]....
        /*0488*/ 	.word	0x00008b10


	//   ....[83]....
        /*048c*/ 	.word	0x00008b80


	//   ....[84]....
        /*0490*/ 	.word	0x00008bf0


	//   ....[85]....
        /*0494*/ 	.word	0x00008c10


	//   ....[86]....
        /*0498*/ 	.word	0x00008c80


	//   ....[87]....
        /*049c*/ 	.word	0x00008ca0


	//   ....[88]....
        /*04a0*/ 	.word	0x00008d20


	//   ....[89]....
        /*04a4*/ 	.word	0x00008d40


	//   ....[90]....
        /*04a8*/ 	.word	0x00008dc0


	//   ....[91]....
        /*04ac*/ 	.word	0x00008de0


	//   ....[92]....
        /*04b0*/ 	.word	0x00008e90


	//   ....[93]....
        /*04b4*/ 	.word	0x00008eb0


	//   ....[94]....
        /*04b8*/ 	.word	0x00008ec0


	//   ....[95]....
        /*04bc*/ 	.word	0x00008fe0


	//   ....[96]....
        /*04c0*/ 	.word	0x00009040


	//   ....[97]....
        /*04c4*/ 	.word	0x000090c0


	//   ....[98]....
        /*04c8*/ 	.word	0x000090e0


	//   ....[99]....
        /*04cc*/ 	.word	0x00009160


	//   ....[100]....
        /*04d0*/ 	.word	0x00009180


	//   ....[101]....
        /*04d4*/ 	.word	0x000091f0


	//   ....[102]....
        /*04d8*/ 	.word	0x00009210


	//   ....[103]....
        /*04dc*/ 	.word	0x00009280


	//   ....[104]....
        /*04e0*/ 	.word	0x000092a0


	//   ....[105]....
        /*04e4*/ 	.word	0x00009350


	//   ....[106]....
        /*04e8*/ 	.word	0x00009370


	//   ....[107]....
        /*04ec*/ 	.word	0x00009380


	//   ....[108]....
        /*04f0*/ 	.word	0x0000ac10


	//   ....[109]....
        /*04f4*/ 	.word	0x0000aca0


	//   ....[110]....
        /*04f8*/ 	.word	0x0000ad90


	//   ....[111]....
        /*04fc*/ 	.word	0x0000ade0


	//   ....[112]....
        /*0500*/ 	.word	0x0000aeb0


	//   ....[113]....
        /*0504*/ 	.word	0x0000af00


	//   ....[114]....
        /*0508*/ 	.word	0x0000aff0


	//   ....[115]....
        /*050c*/ 	.word	0x0000b040


	//   ....[116]....
        /*0510*/ 	.word	0x0000b100


	//   ....[117]....
        /*0514*/ 	.word	0x0000b150


	//   ....[118]....
        /*0518*/ 	.word	0x0000b220


	//   ....[119]....
        /*051c*/ 	.word	0x0000b270


	//   ....[120]....
        /*0520*/ 	.word	0x0000b2a0


	//   ....[121]....
        /*0524*/ 	.word	0x0000b3c0


	//   ....[122]....
        /*0528*/ 	.word	0x0000b460


	//   ....[123]....
        /*052c*/ 	.word	0x0000b540


	//   ....[124]....
        /*0530*/ 	.word	0x0000b590


	//   ....[125]....
        /*0534*/ 	.word	0x0000b660


	//   ....[126]....
        /*0538*/ 	.word	0x0000b6b0


	//   ....[127]....
        /*053c*/ 	.word	0x0000b780


	//   ....[128]....
        /*0540*/ 	.word	0x0000b7f0


	//   ....[129]....
        /*0544*/ 	.word	0x0000b860


	//   ....[130]....
        /*0548*/ 	.word	0x0000b910


	//   ....[131]....
        /*054c*/ 	.word	0x0000b980


	//   ....[132]....
        /*0550*/ 	.word	0x0000ba10


	//   ....[133]....
        /*0554*/ 	.word	0x0000ba40


	//   ....[134]....
        /*0558*/ 	.word	0x0000bb50


	//   ....[135]....
        /*055c*/ 	.word	0x0000bc00


	//   ....[136]....
        /*0560*/ 	.word	0x0000bcd0


	//   ....[137]....
        /*0564*/ 	.word	0x0000bd20


	//   ....[138]....
        /*0568*/ 	.word	0x0000bde0


	//   ....[139]....
        /*056c*/ 	.word	0x0000be40


	//   ....[140]....
        /*0570*/ 	.word	0x0000bf00


	//   ....[141]....
        /*0574*/ 	.word	0x0000bf80


	//   ....[142]....
        /*0578*/ 	.word	0x0000c010


	//   ....[143]....
        /*057c*/ 	.word	0x0000c0b0


	//   ....[144]....
        /*0580*/ 	.word	0x0000c130


	//   ....[145]....
        /*0584*/ 	.word	0x0000c200


	//   ....[146]....
        /*0588*/ 	.word	0x0000c230


	//   ....[147]....
        /*058c*/ 	.word	0x0000c320


	//   ....[148]....
        /*0590*/ 	.word	0x0000c3c0


	//   ....[149]....
        /*0594*/ 	.word	0x0000c4a0


	//   ....[150]....
        /*0598*/ 	.word	0x0000c4f0


	//   ....[151]....
        /*059c*/ 	.word	0x0000c5c0


	//   ....[152]....
        /*05a0*/ 	.word	0x0000c610


	//   ....[153]....
        /*05a4*/ 	.word	0x0000c6e0


	//   ....[154]....
        /*05a8*/ 	.word	0x0000c730


	//   ....[155]....
        /*05ac*/ 	.word	0x0000c810


	//   ....[156]....
        /*05b0*/ 	.word	0x0000c860


	//   ....[157]....
        /*05b4*/ 	.word	0x0000c920


	//   ....[158]....
        /*05b8*/ 	.word	0x0000c970


	//   ....[159]....
        /*05bc*/ 	.word	0x0000c9a0


	//----- nvinfo : EIATTR_VRC_CTA_INIT_COUNT
	.align		4
.L_742:
        /*05c0*/ 	.byte	0x02, 0x4a
	.zero		1
	.zero		1


	//----- nvinfo : EIATTR_EXIT_INSTR_OFFSETS
	.align		4
        /*05c4*/ 	.byte	0x04, 0x1c
        /*05c6*/ 	.short	(.L_744 - .L_743)


	//   ....[0]....
.L_743:
        /*05c8*/ 	.word	0x00001370


	//   ....[1]....
        /*05cc*/ 	.word	0x00001610


	//   ....[2]....
        /*05d0*/ 	.word	0x00001da0


	//   ....[3]....
        /*05d4*/ 	.word	0x00001e70


	//   ....[4]....
        /*05d8*/ 	.word	0x00002200


	//   ....[5]....
        /*05dc*/ 	.word	0x00002270


	//   ....[6]....
        /*05e0*/ 	.word	0x00004340


	//   ....[7]....
        /*05e4*/ 	.word	0x00004510


	//   ....[8]....
        /*05e8*/ 	.word	0x00004ce0


	//   ....[9]....
        /*05ec*/ 	.word	0x00004dd0


	//   ....[10]....
        /*05f0*/ 	.word	0x00005170


	//   ....[11]....
        /*05f4*/ 	.word	0x000051e0


	//   ....[12]....
        /*05f8*/ 	.word	0x00005210


	//   ....[13]....
        /*05fc*/ 	.word	0x00007710


	//   ....[14]....
        /*0600*/ 	.word	0x000077d0


	//   ....[15]....
        /*0604*/ 	.word	0x0000ab00


	//   ....[16]....
        /*0608*/ 	.word	0x0000abc0


	//----- nvinfo : EIATTR_MAX_THREADS
	.align		4
.L_744:
        /*060c*/ 	.byte	0x04, 0x05
        /*060e*/ 	.short	(.L_746 - .L_745)
.L_745:
        /*0610*/ 	.word	0x00000100
        /*0614*/ 	.word	0x00000001
        /*0618*/ 	.word	0x00000001


	//----- nvinfo : EIATTR_CRS_STACK_SIZE
	.align		4
.L_746:
        /*061c*/ 	.byte	0x04, 0x1e
        /*061e*/ 	.short	(.L_748 - .L_747)
.L_747:
        /*0620*/ 	.word	0x00000000


	//----- nvinfo : EIATTR_CBANK_PARAM_SIZE
	.align		4
.L_748:
        /*0624*/ 	.byte	0x03, 0x19
        /*0626*/ 	.short	0x0044


	//----- nvinfo : EIATTR_PARAM_CBANK
	.align		4
        /*0628*/ 	.byte	0x04, 0x0a
        /*062a*/ 	.short	(.L_750 - .L_749)
	.align		4
.L_749:
        /*062c*/ 	.word	index@(.nv.constant0._ZN6thrust24THRUST_300001_SM_1000_NS8cuda_cub4core6detail13_kernel_agentINS1_15__reduce_by_key16ReduceByKeyAgentINS0_10device_ptrIiEENS0_17constant_iteratorIiNS0_11use_defaultESA_EENS0_6detail15normal_iteratorIS8_EESE_N4cuda3std3__48equal_toIiEENSH_4plusIiEEPiiEEJS8_SB_SE_SE_SM_N3cub18CUB_300001_SM_100024ReduceByKeyScanTileStateIiiLb1EEESJ_SL_iiEEEvDpT0_)
        /*0630*/ 	.short	0x0380
        /*0632*/ 	.short	0x0044


	//----- nvinfo : EIATTR_SW_WAR
	.align		4
.L_750:
        /*0634*/ 	.byte	0x04, 0x36
        /*0636*/ 	.short	(.L_752 - .L_751)
.L_751:
        /*0638*/ 	.word	0x00000008
.L_752:


//--------------------- .nv.info._ZN6thrust24THRUST_300001_SM_1000_NS8cuda_cub4core6detail13_kernel_agentINS1_15__reduce_by_key9InitAgentIN3cub18CUB_300001_SM_100024ReduceByKeyScanTileStateIiiLb1EEEiPiEEJSA_iSB_EEEvDpT0_ --------------------------
	.section	.nv.info._ZN6thrust24THRUST_300001_SM_1000_NS8cuda_cub4core6detail13_kernel_agentINS1_15__reduce_by_key9InitAgentIN3cub18CUB_300001_SM_100024ReduceByKeyScanTileStateIiiLb1EEEiPiEEJSA_iSB_EEEvDpT0_,"",@"SHT_CUDA_INFO"
	.sectionflags	@""
	.align	4


	//----- nvinfo : EIATTR_CUDA_API_VERSION
	.align		4
        /*0000*/ 	.byte	0x04, 0x37
        /*0002*/ 	.short	(.L_754 - .L_753)
.L_753:
        /*0004*/ 	.word	0x00000082


	//----- nvinfo : EIATTR_KPARAM_INFO
	.align		4
.L_754:
        /*0008*/ 	.byte	0x04, 0x17
        /*000a*/ 	.short	(.L_756 - .L_755)
.L_755:
        /*000c*/ 	.word	0x00000000
        /*0010*/ 	.short	0x0002
        /*0012*/ 	.short	0x0010
        /*0014*/ 	.byte	0x00, 0xf5, 0x21, 0x00


	//----- nvinfo : EIATTR_KPARAM_INFO
	.align		4
.L_756:
        /*0018*/ 	.byte	0x04, 0x17
        /*001a*/ 	.short	(.L_758 - .L_757)
.L_757:
        /*001c*/ 	.word	0x00000000
        /*0020*/ 	.short	0x0001
        /*0022*/ 	.short	0x0008
        /*0024*/ 	.byte	0x00, 0xf0, 0x11, 0x00


	//----- nvinfo : EIATTR_KPARAM_INFO
	.align		4
.L_758:
        /*0028*/ 	.byte	0x04, 0x17
        /*002a*/ 	.short	(.L_760 - .L_759)
.L_759:
        /*002c*/ 	.word	0x00000000
        /*0030*/ 	.short	0x0000
        /*0032*/ 	.short	0x0000
        /*0034*/ 	.byte	0x00, 0xf0, 0x21, 0x00


	//----- nvinfo : EIATTR_SPARSE_MMA_MASK
	.align		4
.L_760:
        /*0038*/ 	.byte	0x03, 0x50
        /*003a*/ 	.short	0x0000


	//----- nvinfo : EIATTR_MAXREG_COUNT
	.align		4
        /*003c*/ 	.byte	0x03, 0x1b
        /*003e*/ 	.short	0x00ff


	//----- nvinfo : EIATTR_MERCURY_ISA_VERSION
	.align		4
        /*0040*/ 	.byte	0x03, 0x5f
        /*0042*/ 	.short	0x0101


	//----- nvinfo : EIATTR_VRC_CTA_INIT_COUNT
	.align		4
        /*0044*/ 	.byte	0x02, 0x4a
	.zero		1
	.zero		1


	//----- nvinfo : EIATTR_EXIT_INSTR_OFFSETS
	.align		4
        /*0048*/ 	.byte	0x04, 0x1c
        /*004a*/ 	.short	(.L_762 - .L_761)


	//   ....[0]....
.L_761:
        /*004c*/ 	.word	0x00000140


	//   ....[1]....
        /*0050*/ 	.word	0x00000170


	//----- nvinfo : EIATTR_MAX_THREADS
	.align		4
.L_762:
        /*0054*/ 	.byte	0x04, 0x05
        /*0056*/ 	.short	(.L_764 - .L_763)
.L_763:
        /*0058*/ 	.word	0x00000080
        /*005c*/ 	.word	0x00000001
        /*0060*/ 	.word	0x00000001


	//----- nvinfo : EIATTR_CBANK_PARAM_SIZE
	.align		4
.L_764:
        /*0064*/ 	.byte	0x03, 0x19
        /*0066*/ 	.short	0x0018


	//----- nvinfo : EIATTR_PARAM_CBANK
	.align		4
        /*0068*/ 	.byte	0x04, 0x0a
        /*006a*/ 	.short	(.L_766 - .L_765)
	.align		4
.L_765:
        /*006c*/ 	.word	index@(.nv.constant0._ZN6thrust24THRUST_300001_SM_1000_NS8cuda_cub4core6detail13_kernel_agentINS1_15__reduce_by_key9InitAgentIN3cub18CUB_300001_SM_100024ReduceByKeyScanTileStateIiiLb1EEEiPiEEJSA_iSB_EEEvDpT0_)
        /*0070*/ 	.short	0x0380
        /*0072*/ 	.short	0x0018


	//----- nvinfo : EIATTR_SW_WAR
	.align		4
.L_766:
        /*0074*/ 	.byte	0x04, 0x36
        /*0076*/ 	.short	(.L_768 - .L_767)
.L_767:
        /*0078*/ 	.word	0x00000008
.L_768:


//--------------------- .nv.info._Z13status_kernelPiS_S_PfS_P24curandStatePhilox4_32_10 --------------------------
	.section	.nv.info._Z13status_kernelPiS_S_PfS_P24curandStatePhilox4_32_10,"",@"SHT_CUDA_INFO"
	.sectionflags	@""
	.align	4


	//----- nvinfo : EIATTR_CUDA_API_VERSION
	.align		4
        /*0000*/ 	.byte	0x04, 0x37
        /*0002*/ 	.short	(.L_770 - .L_769)
.L_769:
        /*0004*/ 	.word	0x00000082


	//----- nvinfo : EIATTR_KPARAM_INFO
	.align		4
.L_770:
        /*0008*/ 	.byte	0x04, 0x17
        /*000a*/ 	.short	(.L_772 - .L_771)
.L_771:
        /*000c*/ 	.word	0x00000000
        /*0010*/ 	.short	0x0005
        /*0012*/ 	.short	0x0028
        /*0014*/ 	.byte	0x00, 0xf5, 0x21, 0x00


	//----- nvinfo : EIATTR_KPARAM_INFO
	.align		4
.L_772:
        /*0018*/ 	.byte	0x04, 0x17
        /*001a*/ 	.short	(.L_774 - .L_773)
.L_773:
        /*001c*/ 	.word	0x00000000
        /*0020*/ 	.short	0x0004
        /*0022*/ 	.short	0x0020
        /*0024*/ 	.byte	0x00, 0xf5, 0x21, 0x00


	//----- nvinfo : EIATTR_KPARAM_INFO
	.align		4
.L_774:
        /*0028*/ 	.byte	0x04, 0x17
        /*002a*/ 	.short	(.L_776 - .L_775)
.L_775:
        /*002c*/ 	.word	0x00000000
        /*0030*/ 	.short	0x0003
        /*0032*/ 	.short	0x0018
        /*0034*/ 	.byte	0x00, 0xf5, 0x21, 0x00


	//----- nvinfo : EIATTR_KPARAM_INFO
	.align		4
.L_776:
        /*0038*/ 	.byte	0x04, 0x17
        /*003a*/ 	.short	(.L_778 - .L_777)
.L_777:
        /*003c*/ 	.word	0x00000000
        /*0040*/ 	.short	0x0002
        /*0042*/ 	.short	0x0010
        /*0044*/ 	.byte	0x00, 0xf5, 0x21, 0x00


	//----- nvinfo : EIATTR_KPARAM_INFO
	.align		4
.L_778:
        /*0048*/ 	.byte	0x04, 0x17
        /*004a*/ 	.short	(.L_780 - .L_779)
.L_779:
        /*004c*/ 	.word	0x00000000
        /*0050*/ 	.short	0x0001
        /*0052*/ 	.short	0x0008
        /*0054*/ 	.byte	0x00, 0xf5, 0x21, 0x00


	//----- nvinfo : EIATTR_KPARAM_INFO
	.align		4
.L_780:
        /*0058*/ 	.byte	0x04, 0x17
        /*005a*/ 	.short	(.L_782 - .L_781)
.L_781:
        /*005c*/ 	.word	0x00000000
        /*0060*/ 	.short	0x0000
        /*0062*/ 	.short	0x0000
        /*0064*/ 	.byte	0x00, 0xf5, 0x21, 0x00


	//----- nvinfo : EIATTR_SPARSE_MMA_MASK
	.align		4
.L_782:
        /*0068*/ 	.byte	0x03, 0x50
        /*006a*/ 	.short	0x0000


	//----- nvinfo : EIATTR_MAXREG_COUNT
	.align		4
        /*006c*/ 	.byte	0x03, 0x1b
        /*006e*/ 	.short	0x00ff


	//----- nvinfo : EIATTR_EXTERNS
	.align		4
        /*0070*/ 	.byte	0x04, 0x0f
        /*0072*/ 	.short	(.L_784 - .L_783)


	//   ....[0]....
	.align		4
.L_783:
        /*0074*/ 	.word	index@(vprintf)


	//----- nvinfo : EIATTR_MERCURY_ISA_VERSION
	.align		4
.L_784:
        /*0078*/ 	.byte	0x03, 0x5f
        /*007a*/ 	.short	0x0101


	//----- nvinfo : EIATTR_VRC_CTA_INIT_COUNT
	.align		4
        /*007c*/ 	.byte	0x02, 0x4a
	.zero		1
	.zero		1


	//----- nvinfo : EIATTR_SYSCALL_OFFSETS
	.align		4
        /*0080*/ 	.byte	0x04, 0x46
        /*0082*/ 	.short	(.L_786 - .L_785)


	//   ....[0]....
.L_785:
        /*0084*/ 	.word	0x00001150


	//   ....[1]....
        /*0088*/ 	.word	0x00001210


	//   ....[2]....
        /*008c*/ 	.word	0x000012f0


	//   ....[3]....
        /*0090*/ 	.word	0x00001420


	//----- nvinfo : EIATTR_EXIT_INSTR_OFFSETS
	.align		4
.L_786:
        /*0094*/ 	.byte	0x04, 0x1c
        /*0096*/ 	.short	(.L_788 - .L_787)


	//   ....[0]....
.L_787:
        /*0098*/ 	.word	0x000000b0


	//   ....[1]....
        /*009c*/ 	.word	0x00001350


	//   ....[2]....
        /*00a0*/ 	.word	0x00001430


	//----- nvinfo : EIATTR_INDIRECT_BRANCH_TARGETS
	.align		4
.L_788:
        /*00a4*/ 	.byte	0x04, 0x34
        /*00a6*/ 	.short	(.L_790 - .L_789)


	//   ....[0]....
.L_789:
        /*00a8*/ 	.word	.L_x_1263@srel
        /*00ac*/ 	.short	0x0
        /*00ae*/ 	.short	0x0
        /*00b0*/ 	.word	0x3
        /*00b4*/ 	.word	.L_x_1264@srel
        /*00b8*/ 	.word	.L_x_1265@srel
        /*00bc*/ 	.word	.L_x_1266@srel


	//   ....[1]....
        /*00c0*/ 	.word	.L_x_1267@srel
        /*00c4*/ 	.short	0x0
        /*00c6*/ 	.short	0x0
        /*00c8*/ 	.word	0x3
        /*00cc*/ 	.word	.L_x_1268@srel
        /*00d0*/ 	.word	.L_x_1269@srel
        /*00d4*/ 	.word	.L_x_1270@srel


	//----- nvinfo : EIATTR_CRS_STACK_SIZE
	.align		4
.L_790:
        /*00d8*/ 	.byte	0x04, 0x1e
        /*00da*/ 	.short	(.L_792 - .L_791)
.L_791:
        /*00dc*/ 	.word	0x00000000


	//----- nvinfo : EIATTR_CBANK_PARAM_SIZE
	.align		4
.L_792:
        /*00e0*/ 	.byte	0x03, 0x19
        /*00e2*/ 	.short	0x0030


	//----- nvinfo : EIATTR_PARAM_CBANK
	.align		4
        /*00e4*/ 	.byte	0x04, 0x0a
        /*00e6*/ 	.short	(.L_794 - .L_793)
	.align		4
.L_793:
        /*00e8*/ 	.word	index@(.nv.constant0._Z13status_kernelPiS_S_PfS_P24curandStatePhilox4_32_10)
        /*00ec*/ 	.short	0x0380
        /*00ee*/ 	.short	0x0030


	//----- nvinfo : EIATTR_SW_WAR
	.align		4
.L_794:
        /*00f0*/ 	.byte	0x04, 0x36
        /*00f2*/ 	.short	(.L_796 - .L_795)
.L_795:
        /*00f4*/ 	.word	0x00000008
.L_796:


//--------------------- .nv.info._Z13infect_kernelPiS_S_PfS_S_S_ --------------------------
	.section	.nv.info._Z13infect_kernelPiS_S_PfS_S_S_,"",@"SHT_CUDA_INFO"
	.sectionflags	@""
	.align	4


	//----- nvinfo : EIATTR_CUDA_API_VERSION
	.align		4
        /*0000*/ 	.byte	0x04, 0x37
        /*0002*/ 	.short	(.L_798 - .L_797)
.L_797:
        /*0004*/ 	.word	0x00000082


	//----- nvinfo : EIATTR_KPARAM_INFO
	.align		4
.L_798:
        /*0008*/ 	.byte	0x04, 0x17
        /*000a*/ 	.short	(.L_800 - .L_799)
.L_799:
        /*000c*/ 	.word	0x00000000
        /*0010*/ 	.short	0x0006
        /*0012*/ 	.short	0x0030
        /*0014*/ 	.byte	0x00, 0xf5, 0x21, 0x00


	//----- nvinfo : EIATTR_KPARAM_INFO
	.align		4
.L_800:
        /*0018*/ 	.byte	0x04, 0x17
        /*001a*/ 	.short	(.L_802 - .L_801)
.L_801:
        /*001c*/ 	.word	0x00000000
        /*0020*/ 	.short	0x0005
        /*0022*/ 	.short	0x0028
        /*0024*/ 	.byte	0x00, 0xf5, 0x21, 0x00


	//----- nvinfo : EIATTR_KPARAM_INFO
	.align		4
.L_802:
        /*0028*/ 	.byte	0x04, 0x17
        /*002a*/ 	.short	(.L_804 - .L_803)
.L_803:
        /*002c*/ 	.word	0x00000000
        /*0030*/ 	.short	0x0004
        /*0032*/ 	.short	0x0020
        /*0034*/ 	.byte	0x00, 0xf5, 0x21, 0x00


	//----- nvinfo : EIATTR_KPARAM_INFO
	.align		4
.L_804:
        /*0038*/ 	.byte	0x04, 0x17
        /*003a*/ 	.short	(.L_806 - .L_805)
.L_805:
        /*003c*/ 	.word	0x00000000
        /*0040*/ 	.short	0x0003
        /*0042*/ 	.short	0x0018
        /*0044*/ 	.byte	0x00, 0xf5, 0x21, 0x00


	//----- nvinfo : EIATTR_KPARAM_INFO
	.align		4
.L_806:
        /*0048*/ 	.byte	0x04, 0x17
        /*004a*/ 	.short	(.L_808 - .L_807)
.L_807:
        /*004c*/ 	.word	0x00000000
        /*0050*/ 	.short	0x0002
        /*0052*/ 	.short	0x0010
        /*0054*/ 	.byte	0x00, 0xf5, 0x21, 0x00


	//----- nvinfo : EIATTR_KPARAM_INFO
	.align		4
.L_808:
        /*0058*/ 	.byte	0x04, 0x17
        /*005a*/ 	.short	(.L_810 - .L_809)
.L_809:
        /*005c*/ 	.word	0x00000000
        /*0060*/ 	.short	0x0001
        /*0062*/ 	.short	0x0008
        /*0064*/ 	.byte	0x00, 0xf5, 0x21, 0x00


	//----- nvinfo : EIATTR_KPARAM_INFO
	.align		4
.L_810:
        /*0068*/ 	.byte	0x04, 0x17
        /*006a*/ 	.short	(.L_812 - .L_811)
.L_811:
        /*006c*/ 	.word	0x00000000
        /*0070*/ 	.short	0x0000
        /*0072*/ 	.short	0x0000
        /*0074*/ 	.byte	0x00, 0xf5, 0x21, 0x00


	//----- nvinfo : EIATTR_SPARSE_MMA_MASK
	.align		4
.L_812:
        /*0078*/ 	.byte	0x03, 0x50
        /*007a*/ 	.short	0x0000


	//----- nvinfo : EIATTR_MAXREG_COUNT
	.align		4
        /*007c*/ 	.byte	0x03, 0x1b
        /*007e*/ 	.short	0x00ff


	//----- nvinfo : EIATTR_EXTERNS
	.align		4
        /*0080*/ 	.byte	0x04, 0x0f
        /*0082*/ 	.short	(.L_814 - .L_813)


	//   ....[0]....
	.align		4
.L_813:
        /*0084*/ 	.word	index@(vprintf)


	//----- nvinfo : EIATTR_MERCURY_ISA_VERSION
	.align		4
.L_814:
        /*0088*/ 	.byte	0x03, 0x5f
        /*008a*/ 	.short	0x0101


	//----- nvinfo : EIATTR_VRC_CTA_INIT_COUNT
	.align		4
        /*008c*/ 	.byte	0x02, 0x4a
	.zero		1
	.zero		1


	//----- nvinfo : EIATTR_SYSCALL_OFFSETS
	.align		4
        /*0090*/ 	.byte	0x04, 0x46
        /*0092*/ 	.short	(.L_816 - .L_815)


	//   ....[0]....
.L_815:
        /*0094*/ 	.word	0x00000300


	//   ....[1]....
        /*0098*/ 	.word	0x00000720


	//   ....[2]....
        /*009c*/ 	.word	0x00000930


	//   ....[3]....
        /*00a0*/ 	.word	0x00000c80


	//   ....[4]....
        /*00a4*/ 	.word	0x00000e90


	//   ....[5]....
        /*00a8*/ 	.word	0x000011d0


	//   ....[6]....
        /*00ac*/ 	.word	0x000013e0


	//----- nvinfo : EIATTR_EXIT_INSTR_OFFSETS
	.align		4
.L_816:
        /*00b0*/ 	.byte	0x04, 0x1c
        /*00b2*/ 	.short	(.L_818 - .L_817)


	//   ....[0]....
.L_817:
        /*00b4*/ 	.word	0x000000b0


	//   ....[1]....
        /*00b8*/ 	.word	0x00000110


	//   ....[2]....
        /*00bc*/ 	.word	0x00000160


	//   ....[3]....
        /*00c0*/ 	.word	0x000001b0


	//   ....[4]....
        /*00c4*/ 	.word	0x00001460


	//----- nvinfo : EIATTR_CRS_STACK_SIZE
	.align		4
.L_818:
        /*00c8*/ 	.byte	0x04, 0x1e
        /*00ca*/ 	.short	(.L_820 - .L_819)
.L_819:
        /*00cc*/ 	.word	0x00000000


	//----- nvinfo : EIATTR_CBANK_PARAM_SIZE
	.align		4
.L_820:
        /*00d0*/ 	.byte	0x03, 0x19
        /*00d2*/ 	.short	0x0038


	//----- nvinfo : EIATTR_PARAM_CBANK
	.align		4
        /*00d4*/ 	.byte	0x04, 0x0a
        /*00d6*/ 	.short	(.L_822 - .L_821)
	.align		4
.L_821:
        /*00d8*/ 	.word	index@(.nv.constant0._Z13infect_kernelPiS_S_PfS_S_S_)
        /*00dc*/ 	.short	0x0380
        /*00de*/ 	.short	0x0038


	//----- nvinfo : EIATTR_SW_WAR
	.align		4
.L_822:
        /*00e0*/ 	.byte	0x04, 0x36
        /*00e2*/ 	.short	(.L_824 - .L_823)
.L_823:
        /*00e4*/ 	.word	0x00000008
.L_824:


//--------------------- .nv.info._Z18init_curand_kernelP24curandStatePhilox4_32_10y --------------------------
	.section	.nv.info._Z18init_curand_kernelP24curandStatePhilox4_32_10y,"",@"SHT_CUDA_INFO"
	.sectionflags	@""
	.align	4


	//----- nvinfo : EIATTR_CUDA_API_VERSION
	.align		4
        /*0000*/ 	.byte	0x04, 0x37
        /*0002*/ 	.short	(.L_826 - .L_825)
.L_825:
        /*0004*/ 	.word	0x00000082


	//----- nvinfo : EIATTR_KPARAM_INFO
	.align		4
.L_826:
        /*0008*/ 	.byte	0x04, 0x17
        /*000a*/ 	.short	(.L_828 - .L_827)
.L_827:
        /*000c*/ 	.word	0x00000000
        /*0010*/ 	.short	0x0001
        /*0012*/ 	.short	0x0008
        /*0014*/ 	.byte	0x00, 0xf0, 0x21, 0x00


	//----- nvinfo : EIATTR_KPARAM_INFO
	.align		4
.L_828:
        /*0018*/ 	.byte	0x04, 0x17
        /*001a*/ 	.short	(.L_830 - .L_829)
.L_829:
        /*001c*/ 	.word	0x00000000
        /*0020*/ 	.short	0x0000
        /*0022*/ 	.short	0x0000
        /*0024*/ 	.byte	0x00, 0xf5, 0x21, 0x00


	//----- nvinfo : EIATTR_SPARSE_MMA_MASK
	.align		4
.L_830:
        /*0028*/ 	.byte	0x03, 0x50
        /*002a*/ 	.short	0x0000


	//----- nvinfo : EIATTR_MAXREG_COUNT
	.align		4
        /*002c*/ 	.byte	0x03, 0x1b
        /*002e*/ 	.short	0x00ff


	//----- nvinfo : EIATTR_MERCURY_ISA_VERSION
	.align		4
        /*0030*/ 	.byte	0x03, 0x5f
        /*0032*/ 	.short	0x0101


	//----- nvinfo : EIATTR_VRC_CTA_INIT_COUNT
	.align		4
        /*0034*/ 	.byte	0x02, 0x4a
	.zero		1
	.zero		1


	//----- nvinfo : EIATTR_EXIT_INSTR_OFFSETS
	.align		4
        /*0038*/ 	.byte	0x04, 0x1c
        /*003a*/ 	.short	(.L_832 - .L_831)


	//   ....[0]....
.L_831:
        /*003c*/ 	.word	0x00000060


	//   ....[1]....
        /*0040*/ 	.word	0x00000500


	//----- nvinfo : EIATTR_CBANK_PARAM_SIZE
	.align		4
.L_832:
        /*0044*/ 	.byte	0x03, 0x19
        /*0046*/ 	.short	0x0010


	//----- nvinfo : EIATTR_PARAM_CBANK
	.align		4
        /*0048*/ 	.byte	0x04, 0x0a
        /*004a*/ 	.short	(.L_834 - .L_833)
	.align		4
.L_833:
        /*004c*/ 	.word	index@(.nv.constant0._Z18init_curand_kernelP24curandStatePhilox4_32_10y)
        /*0050*/ 	.short	0x0380
        /*0052*/ 	.short	0x0010


	//----- nvinfo : EIATTR_SW_WAR
	.align		4
.L_834:
        /*0054*/ 	.byte	0x04, 0x36
        /*0056*/ 	.short	(.L_836 - .L_835)
.L_835:
        /*0058*/ 	.word	0x00000008
.L_836:


//--------------------- .nv.callgraph             --------------------------
	.section	.nv.callgraph,"",@"SHT_CUDA_CALLGRAPH"
	.align	4
	.sectionentsize	8
	.align		4
        /*0000*/ 	.word	0x00000000
	.align		4
        /*0004*/ 	.word	0xffffffff
	.align		4
        /*0008*/ 	.word	index@(_Z13status_kernelPiS_S_PfS_P24curandStatePhilox4_32_10)
	.align		4
        /*000c*/ 	.word	index@(vprintf)
	.align		4
        /*0010*/ 	.word	index@(_Z13infect_kernelPiS_S_PfS_S_S_)
	.align		4
        /*0014*/ 	.word	index@(vprintf)
	.align		4
        /*0018*/ 	.word	0x00000000
	.align		4
        /*001c*/ 	.word	0xfffffffe
	.align		4
        /*0020*/ 	.word	0x00000000
	.align		4
        /*0024*/ 	.word	0xfffffffd
	.align		4
        /*0028*/ 	.word	0x00000000
	.align		4
        /*002c*/ 	.word	0xfffffffc


//--------------------- .nv.constant4             --------------------------
	.section	.nv.constant4,"a",@progbits
	.align	8
	.align		8
.nv.constant4:
        /*0000*/ 	.dword	precalc_xorwow_matrix
	.align		8
        /*0008*/ 	.dword	precalc_xorwow_offset_matrix
	.align		8
        /*0010*/ 	.dword	mrg32k3aM1
	.align		8
        /*0018*/ 	.dword	mrg32k3aM2
	.align		8
        /*0020*/ 	.dword	mrg32k3aM1SubSeq
	.align		8
        /*0028*/ 	.dword	mrg32k3aM2SubSeq
	.align		8
        /*0030*/ 	.dword	mrg32k3aM1Seq
	.align		8
        /*0038*/ 	.dword	mrg32k3aM2Seq
	.align		8
        /*0040*/ 	.dword	_ZN34_INTERNAL_a0d2fcf9_4_k_cu_bed0eb514cuda3std3__45__cpo5beginE
	.align		8
        /*0048*/ 	.dword	_ZN34_INTERNAL_a0d2fcf9_4_k_cu_bed0eb514cuda3std3__45__cpo3endE
	.align		8
        /*0050*/ 	.dword	_ZN34_INTERNAL_a0d2fcf9_4_k_cu_bed0eb514cuda3std3__45__cpo6cbeginE
	.align		8
        /*0058*/ 	.dword	_ZN34_INTERNAL_a0d2fcf9_4_k_cu_bed0eb514cuda3std3__45__cpo4cendE
	.align		8
        /*0060*/ 	.dword	_ZN34_INTERNAL_a0d2fcf9_4_k_cu_bed0eb514cuda3std3__45__cpo6rbeginE
	.align		8
        /*0068*/ 	.dword	_ZN34_INTERNAL_a0d2fcf9_4_k_cu_bed0eb514cuda3std3__45__cpo4rendE
	.align		8
        /*0070*/ 	.dword	_ZN34_INTERNAL_a0d2fcf9_4_k_cu_bed0eb514cuda3std3__45__cpo7crbeginE
	.align		8
        /*0078*/ 	.dword	_ZN34_INTERNAL_a0d2fcf9_4_k_cu_bed0eb514cuda3std3__45__cpo5crendE
	.align		8
        /*0080*/ 	.dword	_ZN34_INTERNAL_a0d2fcf9_4_k_cu_bed0eb514cuda3std3__436_GLOBAL__N__a0d2fcf9_4_k_cu_bed0eb516ignoreE
	.align		8
        /*0088*/ 	.dword	_ZN34_INTERNAL_a0d2fcf9_4_k_cu_bed0eb514cuda3std3__419piecewise_constructE
	.align		8
        /*0090*/ 	.dword	_ZN34_INTERNAL_a0d2fcf9_4_k_cu_bed0eb514cuda3std3__48in_placeE
	.align		8
        /*0098*/ 	.dword	_ZN34_INTERNAL_a0d2fcf9_4_k_cu_bed0eb514cuda3std3__420unreachable_sentinelE
	.align		8
        /*00a0*/ 	.dword	_ZN34_INTERNAL_a0d2fcf9_4_k_cu_bed0eb514cuda3std3__47nulloptE
	.align		8
        /*00a8*/ 	.dword	_ZN34_INTERNAL_a0d2fcf9_4_k_cu_bed0eb514cuda3std3__48unexpectE
	.align		8
        /*00b0*/ 	.dword	_ZN34_INTERNAL_a0d2fcf9_4_k_cu_bed0eb514cuda3std6ranges3__45__cpo4swapE
	.align		8
        /*00b8*/ 	.dword	_ZN34_INTERNAL_a0d2fcf9_4_k_cu_bed0eb514cuda3std6ranges3__45__cpo9iter_moveE
	.align		8
        /*00c0*/ 	.dword	_ZN34_INTERNAL_a0d2fcf9_4_k_cu_bed0eb514cuda3std6ranges3__45__cpo5beginE
	.align		8
        /*00c8*/ 	.dword	_ZN34_INTERNAL_a0d2fcf9_4_k_cu_bed0eb514cuda3std6ranges3__45__cpo3endE
	.align		8
        /*00d0*/ 	.dword	_ZN34_INTERNAL_a0d2fcf9_4_k_cu_bed0eb514cuda3std6ranges3__45__cpo6cbeginE
	.align		8
        /*00d8*/ 	.dword	_ZN34_INTERNAL_a0d2fcf9_4_k_cu_bed0eb514cuda3std6ranges3__45__cpo4cendE
	.align		8
        /*00e0*/ 	.dword	_ZN34_INTERNAL_a0d2fcf9_4_k_cu_bed0eb514cuda3std6ranges3__45__cpo7advanceE
	.align		8
        /*00e8*/ 	.dword	_ZN34_INTERNAL_a0d2fcf9_4_k_cu_bed0eb514cuda3std6ranges3__45__cpo9iter_swapE
	.align		8
        /*00f0*/ 	.dword	_ZN34_INTERNAL_a0d2fcf9_4_k_cu_bed0eb514cuda3std6ranges3__45__cpo4nextE
	.align		8
        /*00f8*/ 	.dword	_ZN34_INTERNAL_a0d2fcf9_4_k_cu_bed0eb514cuda3std6ranges3__45__cpo4prevE
	.align		8
        /*0100*/ 	.dword	_ZN34_INTERNAL_a0d2fcf9_4_k_cu_bed0eb514cuda3std6ranges3__45__cpo4dataE
	.align		8
        /*0108*/ 	.dword	_ZN34_INTERNAL_a0d2fcf9_4_k_cu_bed0eb514cuda3std6ranges3__45__cpo5cdataE
	.align		8
        /*0110*/ 	.dword	_ZN34_INTERNAL_a0d2fcf9_4_k_cu_bed0eb514cuda3std6ranges3__45__cpo4sizeE
	.align		8
        /*0118*/ 	.dword	_ZN34_INTERNAL_a0d2fcf9_4_k_cu_bed0eb514cuda3std6ranges3__45__cpo5ssizeE
	.align		8
        /*0120*/ 	.dword	_ZN34_INTERNAL_a0d2fcf9_4_k_cu_bed0eb514cuda3std6ranges3__45__cpo8distanceE
	.align		8
        /*0128*/ 	.dword	_ZN34_INTERNAL_a0d2fcf9_4_k_cu_bed0eb516thrust24THRUST_300001_SM_1000_NS8cuda_cub3parE
	.align		8
        /*0130*/ 	.dword	_ZN34_INTERNAL_a0d2fcf9_4_k_cu_bed0eb516thrust24THRUST_300001_SM_1000_NS8cuda_cub10par_nosyncE
	.align		8
        /*0138*/ 	.dword	_ZN34_INTERNAL_a0d2fcf9_4_k_cu_bed0eb516thrust24THRUST_300001_SM_1000_NS6system6detail10sequential3seqE
	.align		8
        /*0140*/ 	.dword	_ZN34_INTERNAL_a0d2fcf9_4_k_cu_bed0eb516thrust24THRUST_300001_SM_1000_NS6system3cpp3parE
	.align		8
        /*0148*/ 	.dword	_ZN34_INTERNAL_a0d2fcf9_4_k_cu_bed0eb516thrust24THRUST_300001_SM_1000_NS12placeholders2_1E
	.align		8
        /*0150*/ 	.dword	_ZN34_INTERNAL_a0d2fcf9_4_k_cu_bed0eb516thrust24THRUST_300001_SM_1000_NS12placeholders2_2E
	.align		8
        /*0158*/ 	.dword	_ZN34_INTERNAL_a0d2fcf9_4_k_cu_bed0eb516thrust24THRUST_300001_SM_1000_NS12placeholders2_3E
	.align		8
        /*0160*/ 	.dword	_ZN34_INTERNAL_a0d2fcf9_4_k_cu_bed0eb516thrust24THRUST_300001_SM_1000_NS12placeholders2_4E
	.align		8
        /*0168*/ 	.dword	_ZN34_INTERNAL_a0d2fcf9_4_k_cu_bed0eb516thrust24THRUST_300001_SM_1000_NS12placeholders2_5E
	.align		8
        /*0170*/ 	.dword	_ZN34_INTERNAL_a0d2fcf9_4_k_cu_bed0eb516thrust24THRUST_300001_SM_1000_NS12placeholders2_6E
	.align		8
        /*0178*/ 	.dword	_ZN34_INTERNAL_a0d2fcf9_4_k_cu_bed0eb516thrust24THRUST_300001_SM_1000_NS12placeholders2_7E
	.align		8
        /*0180*/ 	.dword	_ZN34_INTERNAL_a0d2fcf9_4_k_cu_bed0eb516thrust24THRUST_300001_SM_1000_NS12placeholders2_8E
	.align		8
        /*0188*/ 	.dword	_ZN34_INTERNAL_a0d2fcf9_4_k_cu_bed0eb516thrust24THRUST_300001_SM_1000_NS12placeholders2_9E
	.align		8
        /*0190*/ 	.dword	_ZN34_INTERNAL_a0d2fcf9_4_k_cu_bed0eb516thrust24THRUST_300001_SM_1000_NS12placeholders3_10E
	.align		8
        /*0198*/ 	.dword	_ZN34_INTERNAL_a0d2fcf9_4_k_cu_bed0eb516thrust24THRUST_300001_SM_1000_NS3seqE
	.align		8
        /*01a0*/ 	.dword	_ZN34_INTERNAL_a0d2fcf9_4_k_cu_bed0eb516thrust24THRUST_300001_SM_1000_NS6deviceE
	.align		8
        /*01a8*/ 	.dword	$str
	.align		8
        /*01b0*/ 	.dword	$str$1
	.align		8
        /*01b8*/ 	.dword	$str$2
	.align		8
        /*01c0*/ 	.dword	$str$3
	.align		8
        /*01c8*/ 	.dword	$str$4
	.align		8
        /*01d0*/ 	.dword	$str$5
	.align		8
        /*01d8*/ 	.dword	$str$6
	.align		8
        /*01e0*/ 	.dword	vprintf


//--------------------- .nv.constant3             --------------------------
	.section	.nv.constant3,"a",@progbits
	.align	8
.nv.constant3:
	.type		__cr_lgamma_table,@object
	.size		__cr_lgamma_table,(.L_8 - __cr_lgamma_table)
__cr_lgamma_table:
        /*0000*/ 	.byte	0x00, 0x00, 0x00, 0x00, 0x00, 0x00, 0x00, 0x00, 0x00, 0x00, 0x00, 0x00, 0x00, 0x00, 0x00, 0x00
        /*0010*/ 	.byte	0xef, 0x39, 0xfa, 0xfe, 0x42, 0x2e, 0xe6, 0x3f, 0x02, 0x20, 0x2a, 0xfa, 0x0b, 0xab, 0xfc, 0x3f
        /*0020*/ 	.byte	0xf9, 0x2c, 0x92, 0x7c, 0xa7, 0x6c, 0x09, 0x40, 0xc9, 0x79, 0x44, 0x3c, 0x64, 0x26, 0x13, 0x40
        /*0030*/ 	.byte	0xca, 0x01, 0xcf, 0x3a, 0x27, 0x51, 0x1a, 0x40, 0x30, 0xcc, 0x2d, 0xf3, 0xe1, 0x0c, 0x21, 0x40
        /*0040*/ 	.byte	0x0d, 0xb7, 0xfc, 0x82, 0x8e, 0x35, 0x25, 0x40
.L_8:


//--------------------- .nv.constant2._Z13status_kernelPiS_S_PfS_P24curandStatePhilox4_32_10 --------------------------
	.section	.nv.constant2._Z13status_kernelPiS_S_PfS_P24curandStatePhilox4_32_10,"a",@progbits
	.sectionflags	@""
	.align	4
.nv.constant2._Z13status_kernelPiS_S_PfS_P24curandStatePhilox4_32_10:
        /*0000*/ 	.byte	0xe0, 0x02, 0x00, 0x00, 0x00, 0x03, 0x00, 0x00, 0xc0, 0x02, 0x00, 0x00, 0x30, 0x0a, 0x00, 0x00
        /*0010*/ 	.byte	0x50, 0x0a, 0x00, 0x00, 0x10, 0x0a, 0x00, 0x00


//--------------------- .text._ZN3cub18CUB_300001_SM_10006detail10radix_sort29DeviceRadixSortOnesweepKernelINS1_5radix10policy_hubIiiyE10Policy1000ELNS0_9SortOrderE0EiiyiiNS1_21identity_decomposer_tEEEvPT5_SB_PT3_PKSC_PT1_PKSG_PT2_PKSK_T4_iiT6_ --------------------------
	.section	.text._ZN3cub18CUB_300001_SM_10006detail10radix_sort29DeviceRadixSortOnesweepKernelINS1_5radix10policy_hubIiiyE10Policy1000ELNS0_9SortOrderE0EiiyiiNS1_21identity_decomposer_tEEEvPT5_SB_PT3_PKSC_PT1_PKSG_PT2_PKSK_T4_iiT6_,"ax",@progbits
	.align	128
        .global         _ZN3cub18CUB_300001_SM_10006detail10radix_sort29DeviceRadixSortOnesweepKernelINS1_5radix10policy_hubIiiyE10Policy1000ELNS0_9SortOrderE0EiiyiiNS1_21identity_decomposer_tEEEvPT5_SB_PT3_PKSC_PT1_PKSG_PT2_PKSK_T4_iiT6_
        .type           _ZN3cub18CUB_300001_SM_10006detail10radix_sort29DeviceRadixSortOnesweepKernelINS1_5radix10policy_hubIiiyE10Policy1000ELNS0_9SortOrderE0EiiyiiNS1_21identity_decomposer_tEEEvPT5_SB_PT3_PKSC_PT1_PKSG_PT2_PKSK_T4_iiT6_,@function
        .size           _ZN3cub18CUB_300001_SM_10006detail10radix_sort29DeviceRadixSortOnesweepKernelINS1_5radix10policy_hubIiiyE10Policy1000ELNS0_9SortOrderE0EiiyiiNS1_21identity_decomposer_tEEEvPT5_SB_PT3_PKSC_PT1_PKSG_PT2_PKSK_T4_iiT6_,(.L_x_1271 - _ZN3cub18CUB_300001_SM_10006detail10radix_sort29DeviceRadixSortOnesweepKernelINS1_5radix10policy_hubIiiyE10Policy1000ELNS0_9SortOrderE0EiiyiiNS1_21identity_decomposer_tEEEvPT5_SB_PT3_PKSC_PT1_PKSG_PT2_PKSK_T4_iiT6_)
        .other          _ZN3cub18CUB_300001_SM_10006detail10radix_sort29DeviceRadixSortOnesweepKernelINS1_5radix10policy_hubIiiyE10Policy1000ELNS0_9SortOrderE0EiiyiiNS1_21identity_decomposer_tEEEvPT5_SB_PT3_PKSC_PT1_PKSG_PT2_PKSK_T4_iiT6_,@"STO_CUDA_ENTRY STV_DEFAULT"
_ZN3cub18CUB_300001_SM_10006detail10radix_sort29DeviceRadixSortOnesweepKernelINS1_5radix10policy_hubIiiyE10Policy1000ELNS0_9SortOrderE0EiiyiiNS1_21identity_decomposer_tEEEvPT5_SB_PT3_PKSC_PT1_PKSG_PT2_PKSK_T4_iiT6_:
.text._ZN3cub18CUB_300001_SM_10006detail10radix_sort29DeviceRadixSortOnesweepKernelINS1_5radix10policy_hubIiiyE10Policy1000ELNS0_9SortOrderE0EiiyiiNS1_21identity_decomposer_tEEEvPT5_SB_PT3_PKSC_PT1_PKSG_PT2_PKSK_T4_iiT6_:
[----:B------:R-:W-:Y:S01]  /*0000*/  LDC R1, c[0x0][0x37c] ;  /* 0x0000df00ff017b82 */ /* 0x000fe20000000800 */
[----:B------:R-:W0:Y:S01]  /*0010*/  S2R R3, SR_TID.X ;  /* 0x0000000000037919 */ /* 0x000e220000002100 */
[----:B------:R-:W-:Y:S01]  /*0020*/  MOV R7, 0x400 ;  /* 0x0000040000077802 */ /* 0x000fe20000000f00 */
[----:B------:R-:W1:Y:S01]  /*0030*/  LDCU.64 UR6, c[0x0][0x358] ;  /* 0x00006b00ff0677ac */ /* 0x000e620008000a00 */
[----:B------:R-:W-:Y:S01]  /*0040*/  BSSY.RECONVERGENT B0, `(.L_x_0) ;  /* 0x000000c000007945 */ /* 0x000fe20003800200 */
[----:B------:R-:W2:Y:S01]  /*0050*/  S2R R0, SR_CgaCtaId ;  /* 0x0000000000007919 */ /* 0x000ea20000008800 */
[----:B0-----:R-:W-:Y:S02]  /*0060*/  ISETP.NE.AND P0, PT, R3, RZ, PT ;  /* 0x000000ff0300720c */ /* 0x001fe40003f05270 */
[----:B--2---:R-:W-:-:S11]  /*0070*/  LEA R7, R0, R7, 0x18 ;  /* 0x0000000700077211 */ /* 0x004fd600078ec0ff */
[----:B-1----:R-:W-:Y:S05]  /*0080*/  @P0 BRA `(.L_x_1) ;  /* 0x00000000001c0947 */ /* 0x002fea0003800000 */
[----:B------:R-:W0:Y:S01]  /*0090*/  LDC.64 R4, c[0x0][0x388] ;  /* 0x0000e200ff047b82 */ /* 0x000e220000000a00 */
[----:B------:R-:W-:-:S05]  /*00a0*/  IMAD.MOV.U32 R9, RZ, RZ, 0x1 ;  /* 0x00000001ff097424 */ /* 0x000fca00078e00ff */
[----:B0-----:R-:W2:Y:S02]  /*00b0*/  ATOMG.E.ADD.STRONG.GPU PT, R4, desc[UR6][R4.64], R9 ;  /* 0x80000009040479a8 */ /* 0x001ea400081ef106 */
[----:B------:R-:W0:Y:S01]  /*00c0*/  S2UR UR5, SR_CgaCtaId ;  /* 0x00000000000579c3 */ /* 0x000e220000008800 */
[----:B------:R-:W-:Y:S02]  /*00d0*/  UMOV UR4, 0x400 ;  /* 0x0000040000047882 */ /* 0x000fe40000000000 */
[----:B0-----:R-:W-:-:S09]  /*00e0*/  ULEA UR4, UR5, UR4, 0x18 ;  /* 0x0000000405047291 */ /* 0x001fd2000f8ec0ff */
[----:B--2---:R0:W-:Y:S03]  /*00f0*/  STS [UR4+0x6600], R4 ;  /* 0x00660004ff007988 */ /* 0x0041e60008000804 */
.L_x_1:
[----:B------:R-:W-:Y:S05]  /*0100*/  BSYNC.RECONVERGENT B0 ;  /* 0x0000000000007941 */ /* 0x000fea0003800200 */
.L_x_0:
[----:B------:R-:W-:Y:S06]  /*0110*/  BAR.SYNC.DEFER_BLOCKING 0x0 ;  /* 0x0000000000007b1d */ /* 0x000fec0000010000 */
[----:B------:R-:W1:Y:S01]  /*0120*/  LDCU UR4, c[0x0][0x3c0] ;  /* 0x00007800ff0477ac */ /* 0x000e620008000800 */
[----:B------:R-:W2:Y:S01]  /*0130*/  S2R R24, SR_LANEID ;  /* 0x0000000000187919 */ /* 0x000ea20000000000 */
[----:B------:R-:W3:Y:S02]  /*0140*/  LDS R42, [R7+0x6600] ;  /* 0x00660000072a7984 */ /* 0x000ee40000000800 */
[----:B---3--:R-:W-:-:S04]  /*0150*/  IMAD R0, R42, 0x1980, RZ ;  /* 0x000019802a007824 */ /* 0x008fc800078e02ff */
[----:B------:R-:W-:Y:S01]  /*0160*/  VIADD R47, R0, 0x1980 ;  /* 0x00001980002f7836 */ /* 0x000fe20000000000 */
[----:B------:R-:W-:-:S04]  /*0170*/  SHF.R.S32.HI R9, RZ, 0x1f, R0 ;  /* 0x0000001fff097819 */ /* 0x000fc80000011400 */
[----:B-1----:R-:W-:-:S13]  /*0180*/  ISETP.GT.AND P0, PT, R47, UR4, PT ;  /* 0x000000042f007c0c */ /* 0x002fda000bf04270 */
[----:B--2---:R-:W-:Y:S05]  /*0190*/  @P0 BRA `(.L_x_2) ;  /* 0x0000000000680947 */ /* 0x004fea0003800000 */
[----:B------:R-:W1:Y:S01]  /*01a0*/  LDCU.64 UR4, c[0x0][0x3a8] ;  /* 0x00007500ff0477ac */ /* 0x000e620008000a00 */
[C---:B0-----:R-:W-:Y:S02]  /*01b0*/  LOP3.LUT R4, R3.reuse, 0x1f, RZ, 0xc0, !PT ;  /* 0x0000001f03047812 */ /* 0x041fe400078ec0ff */
[----:B------:R-:W-:-:S05]  /*01c0*/  LOP3.LUT R41, R3, 0x3e0, RZ, 0xc0, !PT ;  /* 0x000003e003297812 */ /* 0x000fca00078ec0ff */
[----:B------:R-:W-:-:S05]  /*01d0*/  IMAD R5, R41, 0x11, R4 ;  /* 0x0000001129057824 */ /* 0x000fca00078e0204 */
[----:B------:R-:W-:-:S05]  /*01e0*/  IADD3 R5, P0, PT, R0, R5, RZ ;  /* 0x0000000500057210 */ /* 0x000fca0007f1e0ff */
[----:B------:R-:W-:Y:S01]  /*01f0*/  IMAD.X R0, RZ, RZ, R9, P0 ;  /* 0x000000ffff007224 */ /* 0x000fe200000e0609 */
[----:B-1----:R-:W-:-:S04]  /*0200*/  LEA R8, P0, R5, UR4, 0x2 ;  /* 0x0000000405087c11 */ /* 0x002fc8000f8010ff */
[----:B------:R-:W-:-:S05]  /*0210*/  LEA.HI.X R9, R5, UR5, R0, 0x2, P0 ;  /* 0x0000000505097c11 */ /* 0x000fca00080f1400 */
[----:B------:R0:W5:Y:S04]  /*0220*/  LDG.E R28, desc[UR6][R8.64] ;  /* 0x00000006081c7981 */ /* 0x000168000c1e1900 */
        /* <DEDUP_REMOVED lines=15> */
[----:B------:R0:W5:Y:S01]  /*0320*/  LDG.E R46, desc[UR6][R8.64+0x800] ;  /* 0x00080006082e7981 */ /* 0x000162000c1e1900 */
[----:B------:R-:W-:Y:S05]  /*0330*/  BRA `(.L_x_3) ;  /* 0x0000000400307947 */ /* 0x000fea0003800000 */
.L_x_2:
[----:B------:R-:W1:Y:S01]  /*0340*/  LDCU.64 UR8, c[0x0][0x3a8] ;  /* 0x00007500ff0877ac */ /* 0x000e620008000a00 */
[C---:B0-----:R-:W-:Y:S01]  /*0350*/  LOP3.LUT R4, R3.reuse, 0x1f, RZ, 0xc0, !PT ;  /* 0x0000001f03047812 */ /* 0x041fe200078ec0ff */
[----:B------:R-:W-:Y:S01]  /*0360*/  IMAD.MOV.U32 R28, RZ, RZ, 0x7fffffff ;  /* 0x7fffffffff1c7424 */ /* 0x000fe200078e00ff */
[----:B------:R-:W-:Y:S02]  /*0370*/  LOP3.LUT R41, R3, 0x3e0, RZ, 0xc0, !PT ;  /* 0x000003e003297812 */ /* 0x000fe400078ec0ff */
[----:B------:R-:W-:-:S03]  /*0380*/  IADD3 R5, PT, PT, -R0, UR4, RZ ;  /* 0x0000000400057c10 */ /* 0x000fc6000fffe1ff */
[----:B------:R-:W-:-:S04]  /*0390*/  IMAD R10, R41, 0x11, R4 ;  /* 0x00000011290a7824 */ /* 0x000fc800078e0204 */
[----:B------:R-:W-:Y:S01]  /*03a0*/  VIADD R8, R10, 0x40 ;  /* 0x000000400a087836 */ /* 0x000fe20000000000 */
[----:B------:R-:W-:Y:S01]  /*03b0*/  IADD3 R11, P0, PT, R0, R10, RZ ;  /* 0x0000000a000b7210 */ /* 0x000fe20007f1e0ff */
[C---:B------:R-:W-:Y:S01]  /*03c0*/  VIADD R0, R10.reuse, 0x60 ;  /* 0x000000600a007836 */ /* 0x040fe20000000000 */
[CC--:B------:R-:W-:Y:S01]  /*03d0*/  ISETP.GE.AND P2, PT, R10.reuse, R5.reuse, PT ;  /* 0x000000050a00720c */ /* 0x0c0fe20003f46270 */
[----:B------:R-:W-:Y:S01]  /*03e0*/  VIADD R6, R10, 0x20 ;  /* 0x000000200a067836 */ /* 0x000fe20000000000 */
[-C--:B------:R-:W-:Y:S01]  /*03f0*/  ISETP.GE.AND P4, PT, R8, R5.reuse, PT ;  /* 0x000000050800720c */ /* 0x080fe20003f86270 */
[----:B------:R-:W-:Y:S01]  /*0400*/  IMAD.X R12, RZ, RZ, R9, P0 ;  /* 0x000000ffff0c7224 */ /* 0x000fe200000e0609 */
[-C--:B------:R-:W-:Y:S01]  /*0410*/  ISETP.GE.AND P5, PT, R0, R5.reuse, PT ;  /* 0x000000050000720c */ /* 0x080fe20003fa6270 */
[----:B------:R-:W-:Y:S01]  /*0420*/  VIADD R0, R10, 0xa0 ;  /* 0x000000a00a007836 */ /* 0x000fe20000000000 */
[C---:B-1----:R-:W-:Y:S02]  /*0430*/  LEA R8, P0, R11.reuse, UR8, 0x2 ;  /* 0x000000080b087c11 */ /* 0x042fe4000f8010ff */
[----:B------:R-:W-:Y:S01]  /*0440*/  ISETP.GE.AND P3, PT, R6, R5, PT ;  /* 0x000000050600720c */ /* 0x000fe20003f66270 */
[----:B------:R-:W-:Y:S01]  /*0450*/  VIADD R6, R10, 0x80 ;  /* 0x000000800a067836 */ /* 0x000fe20000000000 */
[----:B------:R-:W-:-:S02]  /*0460*/  LEA.HI.X R9, R11, UR9, R12, 0x2, P0 ;  /* 0x000000090b097c11 */ /* 0x000fc400080f140c */
[-C--:B------:R-:W-:Y:S01]  /*0470*/  ISETP.GE.AND P0, PT, R0, R5.reuse, PT ;  /* 0x000000050000720c */ /* 0x080fe20003f06270 */
[----:B------:R-:W-:Y:S01]  /*0480*/  VIADD R0, R10, 0xe0 ;  /* 0x000000e00a007836 */ /* 0x000fe20000000000 */
[-C--:B------:R-:W-:Y:S01]  /*0490*/  ISETP.GE.AND P6, PT, R6, R5.reuse, PT ;  /* 0x000000050600720c */ /* 0x080fe20003fc6270 */
[----:B------:R1:W5:Y:S01]  /*04a0*/  @!P2 LDG.E R28, desc[UR6][R8.64] ;  /* 0x00000006081ca981 */ /* 0x000362000c1e1900 */
[----:B------:R-:W-:Y:S02]  /*04b0*/  IMAD.MOV.U32 R29, RZ, RZ, 0x7fffffff ;  /* 0x7fffffffff1d7424 */ /* 0x000fe400078e00ff */
[-C--:B------:R-:W-:Y:S01]  /*04c0*/  ISETP.GE.AND P2, PT, R0, R5.reuse, PT ;  /* 0x000000050000720c */ /* 0x080fe20003f46270 */
[C---:B------:R-:W-:Y:S02]  /*04d0*/  VIADD R0, R10.reuse, 0x100 ;  /* 0x000001000a007836 */ /* 0x040fe40000000000 */
[----:B------:R-:W-:Y:S01]  /*04e0*/  VIADD R6, R10, 0xc0 ;  /* 0x000000c00a067836 */ /* 0x000fe20000000000 */
[----:B------:R1:W5:Y:S01]  /*04f0*/  @!P3 LDG.E R29, desc[UR6][R8.64+0x80] ;  /* 0x00008006081db981 */ /* 0x000362000c1e1900 */
[----:B------:R-:W-:Y:S01]  /*0500*/  IMAD.MOV.U32 R31, RZ, RZ, 0x7fffffff ;  /* 0x7fffffffff1f7424 */ /* 0x000fe200078e00ff */
[-C--:B------:R-:W-:Y:S01]  /*0510*/  ISETP.GE.AND P3, PT, R0, R5.reuse, PT ;  /* 0x000000050000720c */ /* 0x080fe20003f66270 */
[----:B------:R-:W-:Y:S01]  /*0520*/  VIADD R0, R10, 0x140 ;  /* 0x000001400a007836 */ /* 0x000fe20000000000 */
[----:B------:R-:W-:Y:S01]  /*0530*/  ISETP.GE.AND P1, PT, R6, R5, PT ;  /* 0x000000050600720c */ /* 0x000fe20003f26270 */
[----:B------:R-:W-:-:S02]  /*0540*/  IMAD.MOV.U32 R32, RZ, RZ, 0x7fffffff ;  /* 0x7fffffffff207424 */ /* 0x000fc400078e00ff */
[----:B------:R1:W5:Y:S01]  /*0550*/  @!P5 LDG.E R31, desc[UR6][R8.64+0x180] ;  /* 0x00018006081fd981 */ /* 0x000362000c1e1900 */
[-C--:B------:R-:W-:Y:S01]  /*0560*/  ISETP.GE.AND P5, PT, R0, R5.reuse, PT ;  /* 0x000000050000720c */ /* 0x080fe20003fa6270 */
[C---:B------:R-:W-:Y:S02]  /*0570*/  VIADD R0, R10.reuse, 0x160 ;  /* 0x000001600a007836 */ /* 0x040fe40000000000 */
[----:B------:R-:W-:Y:S01]  /*0580*/  IMAD.MOV.U32 R30, RZ, RZ, 0x7fffffff ;  /* 0x7fffffffff1e7424 */ /* 0x000fe200078e00ff */
[----:B------:R1:W5:Y:S01]  /*0590*/  @!P6 LDG.E R32, desc[UR6][R8.64+0x200] ;  /* 0x000200060820e981 */ /* 0x000362000c1e1900 */
[----:B------:R-:W-:Y:S01]  /*05a0*/  VIADD R6, R10, 0x120 ;  /* 0x000001200a067836 */ /* 0x000fe20000000000 */
[-C--:B------:R-:W-:Y:S01]  /*05b0*/  ISETP.GE.AND P6, PT, R0, R5.reuse, PT ;  /* 0x000000050000720c */ /* 0x080fe20003fc6270 */
[----:B------:R-:W-:Y:S02]  /*05c0*/  IMAD.MOV.U32 R34, RZ, RZ, 0x7fffffff ;  /* 0x7fffffffff227424 */ /* 0x000fe400078e00ff */
[----:B------:R-:W-:Y:S01]  /*05d0*/  VIADD R0, R10, 0x1a0 ;  /* 0x000001a00a007836 */ /* 0x000fe20000000000 */
[----:B------:R1:W5:Y:S01]  /*05e0*/  @!P4 LDG.E R30, desc[UR6][R8.64+0x100] ;  /* 0x00010006081ec981 */ /* 0x000362000c1e1900 */
[----:B------:R-:W-:Y:S01]  /*05f0*/  ISETP.GE.AND P4, PT, R6, R5, PT ;  /* 0x000000050600720c */ /* 0x000fe20003f86270 */
[----:B------:R-:W-:-:S02]  /*0600*/  IMAD.MOV.U32 R33, RZ, RZ, 0x7fffffff ;  /* 0x7fffffffff217424 */ /* 0x000fc400078e00ff */
[----:B------:R1:W5:Y:S01]  /*0610*/  @!P1 LDG.E R34, desc[UR6][R8.64+0x300] ;  /* 0x0003000608229981 */ /* 0x000362000c1e1900 */
[----:B------:R-:W-:Y:S01]  /*0620*/  IMAD.MOV.U32 R35, RZ, RZ, 0x7fffffff ;  /* 0x7fffffffff237424 */ /* 0x000fe200078e00ff */
[-C--:B------:R-:W-:Y:S01]  /*0630*/  ISETP.GE.AND P1, PT, R0, R5.reuse, PT ;  /* 0x000000050000720c */ /* 0x080fe20003f26270 */
[C---:B------:R-:W-:Y:S01]  /*0640*/  VIADD R6, R10.reuse, 0x180 ;  /* 0x000001800a067836 */ /* 0x040fe20000000000 */
[----:B------:R1:W5:Y:S01]  /*0650*/  @!P0 LDG.E R33, desc[UR6][R8.64+0x280] ;  /* 0x0002800608218981 */ /* 0x000362000c1e1900 */
[----:B------:R-:W-:Y:S02]  /*0660*/  VIADD R0, R10, 0x1c0 ;  /* 0x000001c00a007836 */ /* 0x000fe40000000000 */
[----:B------:R-:W-:Y:S01]  /*0670*/  IMAD.MOV.U32 R36, RZ, RZ, 0x7fffffff ;  /* 0x7fffffffff247424 */ /* 0x000fe200078e00ff */
[----:B------:R1:W5:Y:S01]  /*0680*/  @!P2 LDG.E R35, desc[UR6][R8.64+0x380] ;  /* 0x000380060823a981 */ /* 0x000362000c1e1900 */
[----:B------:R-:W-:Y:S01]  /*0690*/  IMAD.MOV.U32 R37, RZ, RZ, 0x7fffffff ;  /* 0x7fffffffff257424 */ /* 0x000fe200078e00ff */
[-C--:B------:R-:W-:Y:S01]  /*06a0*/  ISETP.GE.AND P0, PT, R6, R5.reuse, PT ;  /* 0x000000050600720c */ /* 0x080fe20003f06270 */
[----:B------:R-:W-:Y:S01]  /*06b0*/  VIADD R6, R10, 0x1e0 ;  /* 0x000001e00a067836 */ /* 0x000fe20000000000 */
[-C--:B------:R-:W-:Y:S01]  /*06c0*/  ISETP.GE.AND P2, PT, R0, R5.reuse, PT ;  /* 0x000000050000720c */ /* 0x080fe20003f46270 */
[----:B------:R-:W-:Y:S01]  /*06d0*/  VIADD R0, R10, 0x200 ;  /* 0x000002000a007836 */ /* 0x000fe20000000000 */
[----:B------:R1:W5:Y:S02]  /*06e0*/  @!P3 LDG.E R36, desc[UR6][R8.64+0x400] ;  /* 0x000400060824b981 */ /* 0x000364000c1e1900 */
[----:B------:R-:W-:-:S02]  /*06f0*/  ISETP.GE.AND P3, PT, R6, R5, PT ;  /* 0x000000050600720c */ /* 0x000fc40003f66270 */
[----:B------:R1:W5:Y:S01]  /*0700*/  @!P4 LDG.E R37, desc[UR6][R8.64+0x480] ;  /* 0x000480060825c981 */ /* 0x000362000c1e1900 */
[----:B------:R-:W-:Y:S01]  /*0710*/  ISETP.GE.AND P4, PT, R0, R5, PT ;  /* 0x000000050000720c */ /* 0x000fe20003f86270 */
[----:B------:R-:W-:Y:S02]  /*0720*/  IMAD.MOV.U32 R38, RZ, RZ, 0x7fffffff ;  /* 0x7fffffffff267424 */ /* 0x000fe400078e00ff */
[----:B------:R-:W-:Y:S02]  /*0730*/  IMAD.MOV.U32 R39, RZ, RZ, 0x7fffffff ;  /* 0x7fffffffff277424 */ /* 0x000fe400078e00ff */
[----:B------:R-:W-:Y:S02]  /*0740*/  IMAD.MOV.U32 R40, RZ, RZ, 0x7fffffff ;  /* 0x7fffffffff287424 */ /* 0x000fe400078e00ff */
[----:B------:R-:W-:Y:S01]  /*0750*/  IMAD.MOV.U32 R43, RZ, RZ, 0x7fffffff ;  /* 0x7fffffffff2b7424 */ /* 0x000fe200078e00ff */
[----:B------:R1:W5:Y:S01]  /*0760*/  @!P5 LDG.E R38, desc[UR6][R8.64+0x500] ;  /* 0x000500060826d981 */ /* 0x000362000c1e1900 */
[----:B------:R-:W-:-:S02]  /*0770*/  IMAD.MOV.U32 R44, RZ, RZ, 0x7fffffff ;  /* 0x7fffffffff2c7424 */ /* 0x000fc400078e00ff */
[----:B------:R-:W-:Y:S01]  /*0780*/  IMAD.MOV.U32 R45, RZ, RZ, 0x7fffffff ;  /* 0x7fffffffff2d7424 */ /* 0x000fe200078e00ff */
[----:B------:R1:W5:Y:S01]  /*0790*/  @!P6 LDG.E R39, desc[UR6][R8.64+0x580] ;  /* 0x000580060827e981 */ /* 0x000362000c1e1900 */
[----:B------:R-:W-:-:S03]  /*07a0*/  IMAD.MOV.U32 R46, RZ, RZ, 0x7fffffff ;  /* 0x7fffffffff2e7424 */ /* 0x000fc600078e00ff */
[----:B------:R1:W5:Y:S04]  /*07b0*/  @!P0 LDG.E R40, desc[UR6][R8.64+0x600] ;  /* 0x0006000608288981 */ /* 0x000368000c1e1900 */
[----:B------:R1:W5:Y:S04]  /*07c0*/  @!P1 LDG.E R43, desc[UR6][R8.64+0x680] ;  /* 0x00068006082b9981 */ /* 0x000368000c1e1900 */
[----:B------:R1:W5:Y:S04]  /*07d0*/  @!P2 LDG.E R44, desc[UR6][R8.64+0x700] ;  /* 0x00070006082ca981 */ /* 0x000368000c1e1900 */
[----:B------:R1:W5:Y:S04]  /*07e0*/  @!P3 LDG.E R45, desc[UR6][R8.64+0x780] ;  /* 0x00078006082db981 */ /* 0x000368000c1e1900 */
[----:B------:R1:W5:Y:S02]  /*07f0*/  @!P4 LDG.E R46, desc[UR6][R8.64+0x800] ;  /* 0x00080006082ec981 */ /* 0x000364000c1e1900 */
.L_x_3:
[----:B------:R-:W-:Y:S01]  /*0800*/  VIMNMX R5, PT, PT, R24, 0xe0, !PT ;  /* 0x000000e018057848 */ /* 0x000fe20007fe0100 */
[----:B------:R-:W2:Y:S01]  /*0810*/  LDCU UR4, c[0x0][0x3c8] ;  /* 0x00007900ff0477ac */ /* 0x000ea20008000800 */
[----:B------:R-:W-:Y:S01]  /*0820*/  SHF.R.U32.HI R0, RZ, 0x5, R3 ;  /* 0x00000005ff007819 */ /* 0x000fe20000011603 */
[----:B------:R-:W-:Y:S01]  /*0830*/  BSSY.RECONVERGENT B0, `(.L_x_4) ;  /* 0x0000025000007945 */ /* 0x000fe20003800200 */
[--C-:B------:R-:W-:Y:S01]  /*0840*/  IADD3 R5, PT, PT, R5, 0x1f, -R24.reuse ;  /* 0x0000001f05057810 */ /* 0x100fe20007ffe818 */
[----:B------:R-:W-:Y:S01]  /*0850*/  UMOV UR5, 0xffffffff ;  /* 0xffffffff00057882 */ /* 0x000fe20000000000 */
[----:B01----:R-:W-:Y:S02]  /*0860*/  IMAD.MOV.U32 R8, RZ, RZ, R24 ;  /* 0x000000ffff087224 */ /* 0x003fe400078e0018 */
[C---:B------:R-:W-:Y:S01]  /*0870*/  ISETP.GE.U32.AND P0, PT, R5.reuse, 0x1e0, PT ;  /* 0x000001e00500780c */ /* 0x040fe20003f06070 */
[----:B------:R-:W-:Y:S01]  /*0880*/  IMAD.SHL.U32 R0, R0, 0x400, RZ ;  /* 0x0000040000007824 */ /* 0x000fe200078e00ff */
[----:B------:R-:W-:-:S04]  /*0890*/  LEA.HI R6, R5, 0x1, RZ, 0x1b ;  /* 0x0000000105067811 */ /* 0x000fc800078fd8ff */
[----:B------:R-:W-:-:S04]  /*08a0*/  LOP3.LUT R9, R6, 0xf, RZ, 0xc0, !PT ;  /* 0x0000000f06097812 */ /* 0x000fc800078ec0ff */
[----:B------:R-:W-:Y:S01]  /*08b0*/  ISETP.NE.AND P1, PT, R9, RZ, PT ;  /* 0x000000ff0900720c */ /* 0x000fe20003f25270 */
[----:B--2---:R-:W-:Y:S02]  /*08c0*/  USHF.L.U32 UR4, UR5, UR4, URZ ;  /* 0x0000000405047299 */ /* 0x004fe400080006ff */
[----:B------:R-:W-:Y:S10]  /*08d0*/  @!P0 BRA `(.L_x_5) ;  /* 0x0000000000688947 */ /* 0x000ff40003800000 */
[----:B------:R-:W-:Y:S01]  /*08e0*/  IMAD R10, R24, 0x4, R0 ;  /* 0x00000004180a7824 */ /* 0x000fe200078e0200 */
[----:B------:R-:W-:Y:S01]  /*08f0*/  LOP3.LUT R5, R6, 0xffffff0, RZ, 0xc0, !PT ;  /* 0x0ffffff006057812 */ /* 0x000fe200078ec0ff */
[----:B------:R-:W-:-:S03]  /*0900*/  IMAD.MOV.U32 R8, RZ, RZ, R24 ;  /* 0x000000ffff087224 */ /* 0x000fc600078e0018 */
[----:B------:R-:W-:Y:S01]  /*0910*/  IADD3 R10, PT, PT, R10, 0x400, R7 ;  /* 0x000004000a0a7810 */ /* 0x000fe20007ffe007 */
[----:B------:R-:W-:-:S07]  /*0920*/  IMAD.MOV R5, RZ, RZ, -R5 ;  /* 0x000000ffff057224 */ /* 0x000fce00078e0a05 */
.L_x_6:
[----:B------:R-:W-:Y:S01]  /*0930*/  VIADD R5, R5, 0x10 ;  /* 0x0000001005057836 */ /* 0x000fe20000000000 */
[----:B------:R-:W-:Y:S01]  /*0940*/  STS [R10+-0x400], RZ ;  /* 0xfffc00ff0a007388 */ /* 0x000fe20000000800 */
[----:B------:R-:W-:-:S03]  /*0950*/  VIADD R8, R8, 0x200 ;  /* 0x0000020008087836 */ /* 0x000fc60000000000 */
[----:B------:R-:W-:Y:S01]  /*0960*/  ISETP.NE.AND P0, PT, R5, RZ, PT ;  /* 0x000000ff0500720c */ /* 0x000fe20003f05270 */
[----:B------:R-:W-:Y:S04]  /*0970*/  STS [R10+-0x380], RZ ;  /* 0xfffc80ff0a007388 */ /* 0x000fe80000000800 */
[----:B------:R-:W-:Y:S04]  /*0980*/  STS [R10+-0x300], RZ ;  /* 0xfffd00ff0a007388 */ /* 0x000fe80000000800 */
[----:B------:R-:W-:Y:S04]  /*0990*/  STS [R10+-0x280], RZ ;  /* 0xfffd80ff0a007388 */ /* 0x000fe80000000800 */
[----:B------:R-:W-:Y:S04]  /*09a0*/  STS [R10+-0x200], RZ ;  /* 0xfffe00ff0a007388 */ /* 0x000fe80000000800 */
[----:B------:R-:W-:Y:S04]  /*09b0*/  STS [R10+-0x180], RZ ;  /* 0xfffe80ff0a007388 */ /* 0x000fe80000000800 */
[----:B------:R-:W-:Y:S04]  /*09c0*/  STS [R10+-0x100], RZ ;  /* 0xffff00ff0a007388 */ /* 0x000fe80000000800 */
[----:B------:R-:W-:Y:S04]  /*09d0*/  STS [R10+-0x80], RZ ;  /* 0xffff80ff0a007388 */ /* 0x000fe80000000800 */
[----:B------:R-:W-:Y:S04]  /*09e0*/  STS [R10], RZ ;  /* 0x000000ff0a007388 */ /* 0x000fe80000000800 */
[----:B------:R-:W-:Y:S04]  /*09f0*/  STS [R10+0x80], RZ ;  /* 0x000080ff0a007388 */ /* 0x000fe80000000800 */
[----:B------:R-:W-:Y:S04]  /*0a00*/  STS [R10+0x100], RZ ;  /* 0x000100ff0a007388 */ /* 0x000fe80000000800 */
[----:B------:R-:W-:Y:S04]  /*0a10*/  STS [R10+0x180], RZ ;  /* 0x000180ff0a007388 */ /* 0x000fe80000000800 */
[----:B------:R-:W-:Y:S04]  /*0a20*/  STS [R10+0x200], RZ ;  /* 0x000200ff0a007388 */ /* 0x000fe80000000800 */
[----:B------:R-:W-:Y:S04]  /*0a30*/  STS [R10+0x280], RZ ;  /* 0x000280ff0a007388 */ /* 0x000fe80000000800 */
[----:B------:R-:W-:Y:S04]  /*0a40*/  STS [R10+0x300], RZ ;  /* 0x000300ff0a007388 */ /* 0x000fe80000000800 */
[----:B------:R0:W-:Y:S02]  /*0a50*/  STS [R10+0x380], RZ ;  /* 0x000380ff0a007388 */ /* 0x0001e40000000800 */
[----:B0-----:R-:W-:Y:S01]  /*0a60*/  VIADD R10, R10, 0x800 ;  /* 0x000008000a0a7836 */ /* 0x001fe20000000000 */
[----:B------:R-:W-:Y:S06]  /*0a70*/  @P0 BRA `(.L_x_6) ;  /* 0xfffffffc00ac0947 */ /* 0x000fec000383ffff */
.L_x_5:
[----:B------:R-:W-:Y:S05]  /*0a80*/  BSYNC.RECONVERGENT B0 ;  /* 0x0000000000007941 */ /* 0x000fea0003800200 */
.L_x_4:
[----:B------:R-:W-:Y:S01]  /*0a90*/  BSSY.RECONVERGENT B0, `(.L_x_7) ;  /* 0x0000026000007945 */ /* 0x000fe20003800200 */
[----:B------:R-:W-:-:S03]  /*0aa0*/  IMAD.IADD R5, R7, 0x1, R0 ;  /* 0x0000000107057824 */ /* 0x000fc600078e0200 */
[----:B------:R-:W-:Y:S05]  /*0ab0*/  @!P1 BRA `(.L_x_8) ;  /* 0x00000000008c9947 */ /* 0x000fea0003800000 */
[----:B------:R-:W-:Y:S01]  /*0ac0*/  ISETP.GE.U32.AND P0, PT, R9, 0x8, PT ;  /* 0x000000080900780c */ /* 0x000fe20003f06070 */
[----:B------:R-:W-:Y:S01]  /*0ad0*/  BSSY.RECONVERGENT B1, `(.L_x_9) ;  /* 0x000000e000017945 */ /* 0x000fe20003800200 */
[----:B------:R-:W-:-:S04]  /*0ae0*/  LOP3.LUT R10, R6, 0x7, RZ, 0xc0, !PT ;  /* 0x00000007060a7812 */ /* 0x000fc800078ec0ff */
[----:B------:R-:W-:-:S07]  /*0af0*/  ISETP.NE.AND P1, PT, R10, RZ, PT ;  /* 0x000000ff0a00720c */ /* 0x000fce0003f25270 */
[----:B------:R-:W-:Y:S06]  /*0b00*/  @!P0 BRA `(.L_x_10) ;  /* 0x0000000000288947 */ /* 0x000fec0003800000 */
[C---:B------:R-:W-:Y:S02]  /*0b10*/  IMAD R9, R8.reuse, 0x4, R5 ;  /* 0x0000000408097824 */ /* 0x040fe400078e0205 */
[----:B------:R-:W-:-:S03]  /*0b20*/  VIADD R8, R8, 0x100 ;  /* 0x0000010008087836 */ /* 0x000fc60000000000 */
[----:B------:R0:W-:Y:S04]  /*0b30*/  STS [R9], RZ ;  /* 0x000000ff09007388 */ /* 0x0001e80000000800 */
[----:B------:R0:W-:Y:S04]  /*0b40*/  STS [R9+0x80], RZ ;  /* 0x000080ff09007388 */ /* 0x0001e80000000800 */
[----:B------:R0:W-:Y:S04]  /*0b50*/  STS [R9+0x100], RZ ;  /* 0x000100ff09007388 */ /* 0x0001e80000000800 */
[----:B------:R0:W-:Y:S04]  /*0b60*/  STS [R9+0x180], RZ ;  /* 0x000180ff09007388 */ /* 0x0001e80000000800 */
[----:B------:R0:W-:Y:S04]  /*0b70*/  STS [R9+0x200], RZ ;  /* 0x000200ff09007388 */ /* 0x0001e80000000800 */
[----:B------:R0:W-:Y:S04]  /*0b80*/  STS [R9+0x280], RZ ;  /* 0x000280ff09007388 */ /* 0x0001e80000000800 */
[----:B------:R0:W-:Y:S04]  /*0b90*/  STS [R9+0x300], RZ ;  /* 0x000300ff09007388 */ /* 0x0001e80000000800 */
[----:B------:R0:W-:Y:S02]  /*0ba0*/  STS [R9+0x380], RZ ;  /* 0x000380ff09007388 */ /* 0x0001e40000000800 */
.L_x_10:
[----:B------:R-:W-:Y:S05]  /*0bb0*/  BSYNC.RECONVERGENT B1 ;  /* 0x0000000000017941 */ /* 0x000fea0003800200 */
.L_x_9:
[----:B------:R-:W-:Y:S05]  /*0bc0*/  @!P1 BRA `(.L_x_8) ;  /* 0x0000000000489947 */ /* 0x000fea0003800000 */
[----:B------:R-:W-:Y:S02]  /*0bd0*/  ISETP.GE.U32.AND P0, PT, R10, 0x4, PT ;  /* 0x000000040a00780c */ /* 0x000fe40003f06070 */
[----:B------:R-:W-:-:S04]  /*0be0*/  LOP3.LUT R6, R6, 0x3, RZ, 0xc0, !PT ;  /* 0x0000000306067812 */ /* 0x000fc800078ec0ff */
[----:B------:R-:W-:-:S07]  /*0bf0*/  ISETP.NE.AND P1, PT, R6, RZ, PT ;  /* 0x000000ff0600720c */ /* 0x000fce0003f25270 */
[C---:B0-----:R-:W-:Y:S02]  /*0c00*/  @P0 IMAD R9, R8.reuse, 0x4, R5 ;  /* 0x0000000408090824 */ /* 0x041fe400078e0205 */
[----:B------:R-:W-:-:S03]  /*0c10*/  @P0 VIADD R8, R8, 0x80 ;  /* 0x0000008008080836 */ /* 0x000fc60000000000 */
[----:B------:R1:W-:Y:S04]  /*0c20*/  @P0 STS [R9], RZ ;  /* 0x000000ff09000388 */ /* 0x0003e80000000800 */
[----:B------:R1:W-:Y:S04]  /*0c30*/  @P0 STS [R9+0x80], RZ ;  /* 0x000080ff09000388 */ /* 0x0003e80000000800 */
[----:B------:R1:W-:Y:S04]  /*0c40*/  @P0 STS [R9+0x100], RZ ;  /* 0x000100ff09000388 */ /* 0x0003e80000000800 */
[----:B------:R1:W-:Y:S01]  /*0c50*/  @P0 STS [R9+0x180], RZ ;  /* 0x000180ff09000388 */ /* 0x0003e20000000800 */
[----:B------:R-:W-:Y:S05]  /*0c60*/  @!P1 BRA `(.L_x_8) ;  /* 0x0000000000209947 */ /* 0x000fea0003800000 */
[----:B------:R-:W-:Y:S02]  /*0c70*/  IMAD R0, R8, 0x4, R0 ;  /* 0x0000000408007824 */ /* 0x000fe400078e0200 */
[----:B------:R-:W-:Y:S02]  /*0c80*/  IMAD.MOV R6, RZ, RZ, -R6 ;  /* 0x000000ffff067224 */ /* 0x000fe400078e0a06 */
[----:B------:R-:W-:-:S07]  /*0c90*/  IMAD.IADD R0, R7, 0x1, R0 ;  /* 0x0000000107007824 */ /* 0x000fce00078e0200 */
.L_x_11:
[----:B------:R-:W-:Y:S01]  /*0ca0*/  VIADD R6, R6, 0x1 ;  /* 0x0000000106067836 */ /* 0x000fe20000000000 */
[----:B------:R0:W-:Y:S04]  /*0cb0*/  STS [R0], RZ ;  /* 0x000000ff00007388 */ /* 0x0001e80000000800 */
[----:B------:R-:W-:Y:S01]  /*0cc0*/  ISETP.NE.AND P0, PT, R6, RZ, PT ;  /* 0x000000ff0600720c */ /* 0x000fe20003f05270 */
[----:B0-----:R-:W-:-:S12]  /*0cd0*/  VIADD R0, R0, 0x80 ;  /* 0x0000008000007836 */ /* 0x001fd80000000000 */
[----:B------:R-:W-:Y:S05]  /*0ce0*/  @P0 BRA `(.L_x_11) ;  /* 0xfffffffc00ec0947 */ /* 0x000fea000383ffff */
.L_x_8:
[----:B------:R-:W-:Y:S05]  /*0cf0*/  BSYNC.RECONVERGENT B0 ;  /* 0x0000000000007941 */ /* 0x000fea0003800200 */
.L_x_7:
[----:B------:R-:W2:Y:S01]  /*0d00*/  LDCU UR5, c[0x0][0x3c4] ;  /* 0x00007880ff0577ac */ /* 0x000ea20008000800 */
[----:B-----5:R-:W-:Y:S01]  /*0d10*/  LOP3.LUT R27, R28, 0x80000000, RZ, 0x3c, !PT ;  /* 0x800000001c1b7812 */ /* 0x020fe200078e3cff */
[----:B------:R-:W-:Y:S01]  /*0d20*/  BSSY.RECONVERGENT B0, `(.L_x_12) ;  /* 0x0000080000007945 */ /* 0x000fe20003800200 */
[----:B------:R-:W-:Y:S02]  /*0d30*/  LOP3.LUT R22, R29, 0x80000000, RZ, 0x3c, !PT ;  /* 0x800000001d167812 */ /* 0x000fe400078e3cff */
[----:B------:R-:W-:Y:S02]  /*0d40*/  LOP3.LUT R21, R30, 0x80000000, RZ, 0x3c, !PT ;  /* 0x800000001e157812 */ /* 0x000fe400078e3cff */
[----:B------:R-:W-:Y:S02]  /*0d50*/  LOP3.LUT R18, R31, 0x80000000, RZ, 0x3c, !PT ;  /* 0x800000001f127812 */ /* 0x000fe400078e3cff */
[----:B------:R-:W-:Y:S02]  /*0d60*/  LOP3.LUT R20, R33, 0x80000000, RZ, 0x3c, !PT ;  /* 0x8000000021147812 */ /* 0x000fe400078e3cff */
[----:B------:R-:W-:-:S02]  /*0d70*/  LOP3.LUT R23, R32, 0x80000000, RZ, 0x3c, !PT ;  /* 0x8000000020177812 */ /* 0x000fc400078e3cff */
[----:B------:R-:W-:Y:S02]  /*0d80*/  LOP3.LUT R25, R34, 0x80000000, RZ, 0x3c, !PT ;  /* 0x8000000022197812 */ /* 0x000fe400078e3cff */
[----:B------:R-:W-:Y:S02]  /*0d90*/  LOP3.LUT R17, R36, 0x80000000, RZ, 0x3c, !PT ;  /* 0x8000000024117812 */ /* 0x000fe400078e3cff */
[----:B------:R-:W-:Y:S02]  /*0da0*/  LOP3.LUT R19, R38, 0x80000000, RZ, 0x3c, !PT ;  /* 0x8000000026137812 */ /* 0x000fe400078e3cff */
[----:B--2---:R-:W-:Y:S02]  /*0db0*/  SHF.R.U32.HI R49, RZ, UR5, R27 ;  /* 0x00000005ff317c19 */ /* 0x004fe4000801161b */
[----:B------:R-:W-:Y:S02]  /*0dc0*/  SHF.R.U32.HI R52, RZ, UR5, R22 ;  /* 0x00000005ff347c19 */ /* 0x000fe40008011616 */
[----:B------:R-:W-:-:S02]  /*0dd0*/  LOP3.LUT R49, R49, UR4, RZ, 0x30, !PT ;  /* 0x0000000431317c12 */ /* 0x000fc4000f8e30ff */
[----:B------:R-:W-:Y:S02]  /*0de0*/  LOP3.LUT R52, R52, UR4, RZ, 0x30, !PT ;  /* 0x0000000434347c12 */ /* 0x000fe4000f8e30ff */
[----:B------:R-:W-:Y:S01]  /*0df0*/  SHF.R.U32.HI R56, RZ, UR5, R21 ;  /* 0x00000005ff387c19 */ /* 0x000fe20008011615 */
[--C-:B------:R-:W-:Y:S01]  /*0e00*/  IMAD R0, R49, 0x4, R5.reuse ;  /* 0x0000000431007824 */ /* 0x100fe200078e0205 */
[----:B------:R-:W-:Y:S01]  /*0e10*/  SHF.R.U32.HI R48, RZ, UR5, R18 ;  /* 0x00000005ff307c19 */ /* 0x000fe20008011612 */
[----:B------:R-:W-:Y:S01]  /*0e20*/  IMAD R6, R52, 0x4, R5 ;  /* 0x0000000434067824 */ /* 0x000fe200078e0205 */
[----:B------:R-:W-:Y:S01]  /*0e30*/  LOP3.LUT R56, R56, UR4, RZ, 0x30, !PT ;  /* 0x0000000438387c12 */ /* 0x000fe2000f8e30ff */
[----:B------:R-:W-:Y:S01]  /*0e40*/  NOP ;  /* 0x0000000000007918 */ /* 0x000fe20000000000 */
[----:B01----:R-:W-:Y:S01]  /*0e50*/  SHF.R.U32.HI R9, RZ, UR5, R20 ;  /* 0x00000005ff097c19 */ /* 0x003fe20008011614 */
[----:B------:R0:W-:Y:S01]  /*0e60*/  ATOMS.POPC.INC.32 RZ, [R0+URZ] ;  /* 0x0000000000ff7f8c */ /* 0x0001e2000d8000ff */
[----:B------:R-:W-:-:S02]  /*0e70*/  LOP3.LUT R48, R48, UR4, RZ, 0x30, !PT ;  /* 0x0000000430307c12 */ /* 0x000fc4000f8e30ff */
[----:B------:R-:W-:Y:S01]  /*0e80*/  SHF.R.U32.HI R8, RZ, UR5, R23 ;  /* 0x00000005ff087c19 */ /* 0x000fe20008011617 */
[----:B------:R1:W-:Y:S01]  /*0e90*/  ATOMS.POPC.INC.32 RZ, [R6+URZ] ;  /* 0x0000000006ff7f8c */ /* 0x0003e2000d8000ff */
[----:B------:R-:W-:Y:S02]  /*0ea0*/  SHF.R.U32.HI R11, RZ, UR5, R25 ;  /* 0x00000005ff0b7c19 */ /* 0x000fe40008011619 */
[----:B------:R-:W-:Y:S01]  /*0eb0*/  LOP3.LUT R10, R9, UR4, RZ, 0x30, !PT ;  /* 0x00000004090a7c12 */ /* 0x000fe2000f8e30ff */
[--C-:B0-----:R-:W-:Y:S01]  /*0ec0*/  IMAD R0, R56, 0x4, R5.reuse ;  /* 0x0000000438007824 */ /* 0x101fe200078e0205 */
[----:B------:R-:W-:Y:S02]  /*0ed0*/  LOP3.LUT R8, R8, UR4, RZ, 0x30, !PT ;  /* 0x0000000408087c12 */ /* 0x000fe4000f8e30ff */
[----:B------:R-:W-:Y:S01]  /*0ee0*/  LOP3.LUT R12, R11, UR4, RZ, 0x30, !PT ;  /* 0x000000040b0c7c12 */ /* 0x000fe2000f8e30ff */
[--C-:B-1----:R-:W-:Y:S01]  /*0ef0*/  IMAD R6, R48, 0x4, R5.reuse ;  /* 0x0000000430067824 */ /* 0x102fe200078e0205 */
[----:B------:R0:W-:Y:S01]  /*0f00*/  ATOMS.POPC.INC.32 RZ, [R0+URZ] ;  /* 0x0000000000ff7f8c */ /* 0x0001e2000d8000ff */
[--C-:B------:R-:W-:Y:S01]  /*0f10*/  IMAD R9, R10, 0x4, R5.reuse ;  /* 0x000000040a097824 */ /* 0x100fe200078e0205 */
[----:B------:R-:W-:Y:S01]  /*0f20*/  LOP3.LUT R10, R35, 0x80000000, RZ, 0x3c, !PT ;  /* 0x80000000230a7812 */ /* 0x000fe200078e3cff */
[--C-:B------:R-:W-:Y:S01]  /*0f30*/  IMAD R8, R8, 0x4, R5.reuse ;  /* 0x0000000408087824 */ /* 0x100fe200078e0205 */
[----:B------:R1:W-:Y:S01]  /*0f40*/  ATOMS.POPC.INC.32 RZ, [R6+URZ] ;  /* 0x0000000006ff7f8c */ /* 0x0003e2000d8000ff */
[----:B------:R-:W-:Y:S01]  /*0f50*/  IMAD R11, R12, 0x4, R5 ;  /* 0x000000040c0b7824 */ /* 0x000fe200078e0205 */
[----:B------:R-:W-:-:S02]  /*0f60*/  LOP3.LUT R12, R37, 0x80000000, RZ, 0x3c, !PT ;  /* 0x80000000250c7812 */ /* 0x000fc400078e3cff */
[----:B------:R-:W-:Y:S01]  /*0f70*/  LOP3.LUT R16, R39, 0x80000000, RZ, 0x3c, !PT ;  /* 0x8000000027107812 */ /* 0x000fe200078e3cff */
[----:B------:R-:W-:Y:S01]  /*0f80*/  ATOMS.POPC.INC.32 RZ, [R8+URZ] ;  /* 0x0000000008ff7f8c */ /* 0x000fe2000d8000ff */
[----:B0-----:R-:W-:Y:S02]  /*0f90*/  SHF.R.U32.HI R0, RZ, UR5, R10 ;  /* 0x00000005ff007c19 */ /* 0x001fe4000801160a */
[----:B-1----:R-:W-:Y:S01]  /*0fa0*/  SHF.R.U32.HI R6, RZ, UR5, R17 ;  /* 0x00000005ff067c19 */ /* 0x002fe20008011611 */
[----:B------:R0:W-:Y:S01]  /*0fb0*/  ATOMS.POPC.INC.32 RZ, [R9+URZ] ;  /* 0x0000000009ff7f8c */ /* 0x0001e2000d8000ff */
[----:B------:R-:W-:Y:S02]  /*0fc0*/  SHF.R.U32.HI R14, RZ, UR5, R19 ;  /* 0x00000005ff0e7c19 */ /* 0x000fe40008011613 */
[----:B------:R-:W-:Y:S01]  /*0fd0*/  LOP3.LUT R6, R6, UR4, RZ, 0x30, !PT ;  /* 0x0000000406067c12 */ /* 0x000fe2000f8e30ff */
[----:B------:R1:W-:Y:S01]  /*0fe0*/  ATOMS.POPC.INC.32 RZ, [R11+URZ] ;  /* 0x000000000bff7f8c */ /* 0x0003e2000d8000ff */
[----:B------:R-:W-:-:S02]  /*0ff0*/  SHF.R.U32.HI R13, RZ, UR5, R12 ;  /* 0x00000005ff0d7c19 */ /* 0x000fc4000801160c */
[----:B------:R-:W-:Y:S02]  /*1000*/  LOP3.LUT R0, R0, UR4, RZ, 0x30, !PT ;  /* 0x0000000400007c12 */ /* 0x000fe4000f8e30ff */
[----:B0-----:R-:W-:Y:S02]  /*1010*/  SHF.R.U32.HI R9, RZ, UR5, R16 ;  /* 0x00000005ff097c19 */ /* 0x001fe40008011610 */
[----:B------:R-:W-:Y:S01]  /*1020*/  LOP3.LUT R50, R14, UR4, RZ, 0x30, !PT ;  /* 0x000000040e327c12 */ /* 0x000fe2000f8e30ff */
[--C-:B------:R-:W-:Y:S01]  /*1030*/  IMAD R14, R6, 0x4, R5.reuse ;  /* 0x00000004060e7824 */ /* 0x100fe200078e0205 */
[----:B------:R-:W-:Y:S01]  /*1040*/  LOP3.LUT R8, R13, UR4, RZ, 0x30, !PT ;  /* 0x000000040d087c12 */ /* 0x000fe2000f8e30ff */
[--C-:B------:R-:W-:Y:S01]  /*1050*/  IMAD R0, R0, 0x4, R5.reuse ;  /* 0x0000000400007824 */ /* 0x100fe200078e0205 */
[----:B------:R-:W-:Y:S01]  /*1060*/  LOP3.LUT R6, R9, UR4, RZ, 0x30, !PT ;  /* 0x0000000409067c12 */ /* 0x000fe2000f8e30ff */
[--C-:B------:R-:W-:Y:S01]  /*1070*/  IMAD R50, R50, 0x4, R5.reuse ;  /* 0x0000000432327824 */ /* 0x100fe200078e0205 */
[----:B------:R-:W-:Y:S01]  /*1080*/  LOP3.LUT R9, R40, 0x80000000, RZ, 0x3c, !PT ;  /* 0x8000000028097812 */ /* 0x000fe200078e3cff */
[--C-:B------:R-:W-:Y:S01]  /*1090*/  IMAD R26, R8, 0x4, R5.reuse ;  /* 0x00000004081a7824 */ /* 0x100fe200078e0205 */
[----:B------:R0:W-:Y:S01]  /*10a0*/  ATOMS.POPC.INC.32 RZ, [R0+URZ] ;  /* 0x0000000000ff7f8c */ /* 0x0001e2000d8000ff */
[----:B------:R-:W-:Y:S01]  /*10b0*/  IMAD R51, R6, 0x4, R5 ;  /* 0x0000000406337824 */ /* 0x000fe200078e0205 */
[----:B------:R-:W-:-:S02]  /*10c0*/  LOP3.LUT R6, R43, 0x80000000, RZ, 0x3c, !PT ;  /* 0x800000002b067812 */ /* 0x000fc400078e3cff */
[----:B-1----:R-:W-:Y:S01]  /*10d0*/  LOP3.LUT R11, R44, 0x80000000, RZ, 0x3c, !PT ;  /* 0x800000002c0b7812 */ /* 0x002fe200078e3cff */
[----:B------:R1:W-:Y:S01]  /*10e0*/  ATOMS.POPC.INC.32 RZ, [R14+URZ] ;  /* 0x000000000eff7f8c */ /* 0x0003e2000d8000ff */
[----:B------:R-:W-:Y:S02]  /*10f0*/  LOP3.LUT R8, R45, 0x80000000, RZ, 0x3c, !PT ;  /* 0x800000002d087812 */ /* 0x000fe400078e3cff */
[----:B------:R-:W-:Y:S01]  /*1100*/  LOP3.LUT R13, R46, 0x80000000, RZ, 0x3c, !PT ;  /* 0x800000002e0d7812 */ /* 0x000fe200078e3cff */
[----:B------:R2:W-:Y:S01]  /*1110*/  ATOMS.POPC.INC.32 RZ, [R26+URZ] ;  /* 0x000000001aff7f8c */ /* 0x0005e2000d8000ff */
[----:B0-----:R-:W-:Y:S02]  /*1120*/  SHF.R.U32.HI R0, RZ, UR5, R9 ;  /* 0x00000005ff007c19 */ /* 0x001fe40008011609 */
[----:B------:R-:W-:Y:S01]  /*1130*/  SHF.R.U32.HI R53, RZ, UR5, R11 ;  /* 0x00000005ff357c19 */ /* 0x000fe2000801160b */
[----:B-1----:R-:W0:Y:S01]  /*1140*/  LDC.64 R14, c[0x0][0x380] ;  /* 0x0000e000ff0e7b82 */ /* 0x002e220000000a00 */
[----:B------:R-:W-:Y:S01]  /*1150*/  SHF.R.U32.HI R55, RZ, UR5, R8 ;  /* 0x00000005ff377c19 */ /* 0x000fe20008011608 */
[----:B------:R1:W-:Y:S01]  /*1160*/  ATOMS.POPC.INC.32 RZ, [R50+URZ] ;  /* 0x0000000032ff7f8c */ /* 0x0003e2000d8000ff */
[----:B------:R-:W-:-:S02]  /*1170*/  SHF.R.U32.HI R57, RZ, UR5, R13 ;  /* 0x00000005ff397c19 */ /* 0x000fc4000801160d */
[----:B--2---:R-:W-:Y:S01]  /*1180*/  SHF.R.U32.HI R26, RZ, UR5, R6 ;  /* 0x00000005ff1a7c19 */ /* 0x004fe20008011606 */
[----:B------:R2:W-:Y:S01]  /*1190*/  ATOMS.POPC.INC.32 RZ, [R51+URZ] ;  /* 0x0000000033ff7f8c */ /* 0x0005e2000d8000ff */
[----:B------:R-:W-:Y:S02]  /*11a0*/  LOP3.LUT R0, R0, UR4, RZ, 0x30, !PT ;  /* 0x0000000400007c12 */ /* 0x000fe4000f8e30ff */
[----:B------:R-:W-:Y:S02]  /*11b0*/  LOP3.LUT R54, R26, UR4, RZ, 0x30, !PT ;  /* 0x000000041a367c12 */ /* 0x000fe4000f8e30ff */
[----:B------:R-:W-:Y:S01]  /*11c0*/  LOP3.LUT R58, R53, UR4, RZ, 0x30, !PT ;  /* 0x00000004353a7c12 */ /* 0x000fe2000f8e30ff */
[--C-:B------:R-:W-:Y:S01]  /*11d0*/  IMAD R53, R0, 0x4, R5.reuse ;  /* 0x0000000400357824 */ /* 0x100fe200078e0205 */
[----:B------:R-:W-:Y:S01]  /*11e0*/  ISETP.GT.U32.AND P2, PT, R3, 0xff, PT ;  /* 0x000000ff0300780c */ /* 0x000fe20003f44070 */
[--C-:B------:R-:W-:Y:S01]  /*11f0*/  IMAD R54, R54, 0x4, R5.reuse ;  /* 0x0000000436367824 */ /* 0x100fe200078e0205 */
[----:B------:R-:W-:Y:S01]  /*1200*/  LOP3.LUT R60, R55, UR4, RZ, 0x30, !PT ;  /* 0x00000004373c7c12 */ /* 0x000fe2000f8e30ff */
[--C-:B------:R-:W-:Y:S01]  /*1210*/  IMAD R58, R58, 0x4, R5.reuse ;  /* 0x000000043a3a7824 */ /* 0x100fe200078e0205 */
[----:B------:R-:W-:Y:S01]  /*1220*/  LOP3.LUT R26, R57, UR4, RZ, 0x30, !PT ;  /* 0x00000004391a7c12 */ /* 0x000fe2000f8e30ff */
[----:B------:R3:W-:Y:S01]  /*1230*/  ATOMS.POPC.INC.32 RZ, [R53+URZ] ;  /* 0x0000000035ff7f8c */ /* 0x0007e2000d8000ff */
[----:B-1----:R-:W-:Y:S01]  /*1240*/  P2R R50, PR, RZ, 0x4 ;  /* 0x00000004ff327803 */ /* 0x002fe20000000000 */
[----:B------:R-:W-:-:S02]  /*1250*/  IMAD R60, R60, 0x4, R5 ;  /* 0x000000043c3c7824 */ /* 0x000fc400078e0205 */
[----:B------:R-:W-:Y:S01]  /*1260*/  IMAD R5, R26, 0x4, R5 ;  /* 0x000000041a057824 */ /* 0x000fe200078e0205 */
[----:B------:R3:W-:Y:S01]  /*1270*/  ATOMS.POPC.INC.32 RZ, [R54+URZ] ;  /* 0x0000000036ff7f8c */ /* 0x0007e2000d8000ff */
[----:B--2---:R-:W-:Y:S02]  /*1280*/  IMAD R51, R3, 0x4, R7 ;  /* 0x0000000403337824 */ /* 0x004fe400078e0207 */
[----:B------:R-:W-:Y:S01]  /*1290*/  IMAD.MOV.U32 R0, RZ, RZ, RZ ;  /* 0x000000ffff007224 */ /* 0x000fe200078e00ff */
[----:B------:R3:W-:Y:S04]  /*12a0*/  ATOMS.POPC.INC.32 RZ, [R58+URZ] ;  /* 0x000000003aff7f8c */ /* 0x0007e8000d8000ff */
[----:B------:R3:W-:Y:S04]  /*12b0*/  ATOMS.POPC.INC.32 RZ, [R60+URZ] ;  /* 0x000000003cff7f8c */ /* 0x0007e8000d8000ff */
[----:B------:R3:W-:Y:S01]  /*12c0*/  ATOMS.POPC.INC.32 RZ, [R5+URZ] ;  /* 0x0000000005ff7f8c */ /* 0x0007e2000d8000ff */
[----:B------:R-:W-:Y:S06]  /*12d0*/  BAR.SYNC.DEFER_BLOCKING 0x0 ;  /* 0x0000000000007b1d */ /* 0x000fec0000010000 */
[----:B------:R-:W-:Y:S05]  /*12e0*/  @P2 BRA `(.L_x_13) ;  /* 0x00000000008c2947 */ /* 0x000fea0003800000 */
[----:B------:R-:W1:Y:S04]  /*12f0*/  LDS R0, [R51] ;  /* 0x0000000033007984 */ /* 0x000e680000000800 */
[----:B---3--:R-:W2:Y:S04]  /*1300*/  LDS R5, [R51+0x400] ;  /* 0x0004000033057984 */ /* 0x008ea80000000800 */
[----:B------:R-:W3:Y:S04]  /*1310*/  LDS R53, [R51+0x800] ;  /* 0x0008000033357984 */ /* 0x000ee80000000800 */
[----:B------:R-:W4:Y:S04]  /*1320*/  LDS R55, [R51+0xc00] ;  /* 0x000c000033377984 */ /* 0x000f280000000800 */
[----:B------:R-:W5:Y:S04]  /*1330*/  LDS R57, [R51+0x1000] ;  /* 0x0010000033397984 */ /* 0x000f680000000800 */
[----:B------:R-:W0:Y:S04]  /*1340*/  LDS R59, [R51+0x1400] ;  /* 0x00140000333b7984 */ /* 0x000e280000000800 */
[----:B------:R-:W-:Y:S04]  /*1350*/  LDS R61, [R51+0x2000] ;  /* 0x00200000333d7984 */ /* 0x000fe80000000800 */
[----:B------:R-:W-:Y:S04]  /*1360*/  LDS R63, [R51+0x2400] ;  /* 0x00240000333f7984 */ /* 0x000fe80000000800 */
[----:B------:R-:W-:Y:S04]  /*1370*/  LDS R65, [R51+0x2800] ;  /* 0x0028000033417984 */ /* 0x000fe80000000800 */
[----:B------:R-:W-:Y:S04]  /*1380*/  STS [R51], RZ ;  /* 0x000000ff33007388 */ /* 0x000fe80000000800 */
[----:B-1----:R-:W-:Y:S01]  /*1390*/  STS [R51+0x400], R0 ;  /* 0x0004000033007388 */ /* 0x002fe20000000800 */
[----:B--2---:R-:W-:-:S03]  /*13a0*/  IMAD.IADD R54, R0, 0x1, R5 ;  /* 0x0000000100367824 */ /* 0x004fc600078e0205 */
[----:B------:R-:W1:Y:S01]  /*13b0*/  LDS R5, [R51+0x1800] ;  /* 0x0018000033057984 */ /* 0x000e620000000800 */
[----:B---3--:R-:W-:-:S03]  /*13c0*/  IMAD.IADD R58, R54, 0x1, R53 ;  /* 0x00000001363a7824 */ /* 0x008fc600078e0235 */
[----:B------:R-:W2:Y:S01]  /*13d0*/  LDS R53, [R51+0x1c00] ;  /* 0x001c000033357984 */ /* 0x000ea20000000800 */
[----:B----4-:R-:W-:-:S03]  /*13e0*/  IMAD.IADD R60, R58, 0x1, R55 ;  /* 0x000000013a3c7824 */ /* 0x010fc600078e0237 */
[----:B------:R1:W-:Y:S01]  /*13f0*/  STS [R51+0x800], R54 ;  /* 0x0008003633007388 */ /* 0x0003e20000000800 */
[----:B-----5:R-:W-:-:S03]  /*1400*/  IMAD.IADD R62, R60, 0x1, R57 ;  /* 0x000000013c3e7824 */ /* 0x020fc600078e0239 */
[----:B------:R-:W3:Y:S01]  /*1410*/  LDS R55, [R51+0x2c00] ;  /* 0x002c000033377984 */ /* 0x000ee20000000800 */
[----:B0-----:R-:W-:-:S03]  /*1420*/  IMAD.IADD R64, R62, 0x1, R59 ;  /* 0x000000013e407824 */ /* 0x001fc600078e023b */
[----:B------:R0:W-:Y:S04]  /*1430*/  STS [R51+0xc00], R58 ;  /* 0x000c003a33007388 */ /* 0x0001e80000000800 */
[----:B------:R4:W-:Y:S04]  /*1440*/  STS [R51+0x1000], R60 ;  /* 0x0010003c33007388 */ /* 0x0009e80000000800 */
[----:B------:R4:W-:Y:S04]  /*1450*/  STS [R51+0x1400], R62 ;  /* 0x0014003e33007388 */ /* 0x0009e80000000800 */
[----:B------:R4:W-:Y:S01]  /*1460*/  STS [R51+0x1800], R64 ;  /* 0x0018004033007388 */ /* 0x0009e20000000800 */
[----:B-1----:R-:W-:-:S04]  /*1470*/  IMAD.IADD R54, R64, 0x1, R5 ;  /* 0x0000000140367824 */ /* 0x002fc800078e0205 */
[----:B--2---:R-:W-:Y:S01]  /*1480*/  IMAD.IADD R66, R54, 0x1, R53 ;  /* 0x0000000136427824 */ /* 0x004fe200078e0235 */
[----:B------:R4:W-:Y:S03]  /*1490*/  STS [R51+0x1c00], R54 ;  /* 0x001c003633007388 */ /* 0x0009e60000000800 */
[----:B------:R-:W-:Y:S01]  /*14a0*/  IMAD.IADD R68, R66, 0x1, R61 ;  /* 0x0000000142447824 */ /* 0x000fe200078e023d */
[----:B------:R4:W-:Y:S03]  /*14b0*/  STS [R51+0x2000], R66 ;  /* 0x0020004233007388 */ /* 0x0009e60000000800 */
[----:B------:R-:W-:Y:S01]  /*14c0*/  IMAD.IADD R70, R68, 0x1, R63 ;  /* 0x0000000144467824 */ /* 0x000fe200078e023f */
[----:B------:R4:W-:Y:S03]  /*14d0*/  STS [R51+0x2400], R68 ;  /* 0x0024004433007388 */ /* 0x0009e60000000800 */
[----:B0-----:R-:W-:Y:S01]  /*14e0*/  IMAD.IADD R58, R70, 0x1, R65 ;  /* 0x00000001463a7824 */ /* 0x001fe200078e0241 */
[----:B------:R4:W-:Y:S03]  /*14f0*/  STS [R51+0x2800], R70 ;  /* 0x0028004633007388 */ /* 0x0009e60000000800 */
[----:B---3--:R-:W-:Y:S01]  /*1500*/  IMAD.IADD R0, R58, 0x1, R55 ;  /* 0x000000013a007824 */ /* 0x008fe200078e0237 */
[----:B------:R4:W-:Y:S06]  /*1510*/  STS [R51+0x2c00], R58 ;  /* 0x002c003a33007388 */ /* 0x0009ec0000000800 */
.L_x_13:
[----:B------:R-:W-:Y:S05]  /*1520*/  BSYNC.RECONVERGENT B0 ;  /* 0x0000000000007941 */ /* 0x000fea0003800200 */
.L_x_12:
[----:B------:R-:W-:Y:S01]  /*1530*/  ISETP.NE.AND P0, PT, R0, 0x1980, PT ;  /* 0x000019800000780c */ /* 0x000fe20003f05270 */
[----:B---3--:R-:W-:Y:S01]  /*1540*/  IMAD R5, R42, 0x100, R3 ;  /* 0x000001002a057824 */ /* 0x008fe200078e0203 */
[----:B------:R-:W-:Y:S01]  /*1550*/  @!P2 LOP3.LUT R53, R0, 0x40000000, RZ, 0xfc, !PT ;  /* 0x400000000035a812 */ /* 0x000fe200078efcff */
[----:B------:R-:W-:Y:S01]  /*1560*/  IMAD R41, R41, 0x11, RZ ;  /* 0x0000001129297824 */ /* 0x000fe200078e02ff */
[----:B------:R-:W-:Y:S01]  /*1570*/  ISETP.LT.U32.AND P0, PT, R3, 0x100, !P0 ;  /* 0x000001000300780c */ /* 0x000fe20004701070 */
[----:B0-----:R-:W-:-:S03]  /*1580*/  IMAD.WIDE R14, R5, 0x4, R14 ;  /* 0x00000004050e7825 */ /* 0x001fc600078e020e */
[----:B------:R-:W-:Y:S01]  /*1590*/  LOP3.LUT R57, R41, R4, RZ, 0xfc, !PT ;  /* 0x0000000429397212 */ /* 0x000fe200078efcff */
[----:B----4-:R-:W-:Y:S01]  /*15a0*/  IMAD R54, R42, 0x1980, RZ ;  /* 0x000019802a367824 */ /* 0x010fe200078e02ff */
[----:B------:R0:W-:Y:S07]  /*15b0*/  @!P2 STG.E.STRONG.SYS desc[UR6][R14.64], R53 ;  /* 0x000000350e00a986 */ /* 0x0001ee000c115906 */
[----:B------:R-:W-:Y:S06]  /*15c0*/  BAR.RED.OR.DEFER_BLOCKING 0x0, P0 ;  /* 0x0000000000007b1d */ /* 0x000fec0000014800 */
[----:B------:R-:W1:Y:S01]  /*15d0*/  B2R.RESULT RZ, P0 ;  /* 0x0000000000ff731c */ /* 0x000e620000004000 */
[----:B------:R-:W-:-:S04]  /*15e0*/  IADD3 R4, P1, PT, R54, R57, RZ ;  /* 0x0000003936047210 */ /* 0x000fc80007f3e0ff */
[----:B------:R-:W-:Y:S01]  /*15f0*/  LEA.HI.X.SX32 R55, R54, RZ, 0x1, P1 ;  /* 0x000000ff36377211 */ /* 0x000fe200008f0eff */
[----:B------:R-:W-:-:S03]  /*1600*/  IMAD.SHL.U32 R5, R4, 0x4, RZ ;  /* 0x0000000404057824 */ /* 0x000fc600078e00ff */
[----:B------:R-:W-:Y:S01]  /*1610*/  SHF.L.U64.HI R4, R4, 0x2, R55 ;  /* 0x0000000204047819 */ /* 0x000fe20000010237 */
[----:B01----:R-:W-:Y:S06]  /*1620*/  @!P0 BRA `(.L_x_14) ;  /* 0x0000001000b48947 */ /* 0x003fec0003800000 */
[----:B------:R-:W0:Y:S01]  /*1630*/  LDCU.64 UR8, c[0x0][0x3b8] ;  /* 0x00007700ff0877ac */ /* 0x000e220008000a00 */
[----:B------:R-:W-:Y:S01]  /*1640*/  BSSY B1, `(.L_x_15) ;  /* 0x0000032000017945 */ /* 0x000fe20003800000 */
[----:B------:R-:W-:Y:S01]  /*1650*/  IMAD R13, R3, 0x8, R7 ;  /* 0x00000008030d7824 */ /* 0x000fe200078e0207 */
[----:B0-----:R-:W-:-:S04]  /*1660*/  IADD3 R8, P0, PT, R5, UR8, RZ ;  /* 0x0000000805087c10 */ /* 0x001fc8000ff1e0ff */
[----:B------:R-:W-:Y:S01]  /*1670*/  IADD3.X R9, PT, PT, R4, UR9, RZ, P0, !PT ;  /* 0x0000000904097c10 */ /* 0x000fe200087fe4ff */
[----:B------:R-:W-:Y:S08]  /*1680*/  @P2 BRA `(.L_x_16) ;  /* 0x0000000000b42947 */ /* 0x000ff00003800000 */
[----:B------:R-:W0:Y:S02]  /*1690*/  LDCU.64 UR8, c[0x0][0x398] ;  /* 0x00007300ff0877ac */ /* 0x000e240008000a00 */
[----:B0-----:R-:W-:-:S04]  /*16a0*/  LEA R10, P0, R3, UR8, 0x3 ;  /* 0x00000008030a7c11 */ /* 0x001fc8000f8018ff */
[----:B------:R-:W-:-:S05]  /*16b0*/  LEA.HI.X R11, R3, UR9, RZ, 0x3, P0 ;  /* 0x00000009030b7c11 */ /* 0x000fca00080f1cff */
[----:B------:R-:W2:Y:S01]  /*16c0*/  LDG.E.64 R4, desc[UR6][R10.64] ;  /* 0x000000060a047981 */ /* 0x000ea2000c1e1b00 */
[----:B------:R-:W-:-:S04]  /*16d0*/  ISETP.GT.U32.AND P0, PT, R3, R49, PT ;  /* 0x000000310300720c */ /* 0x000fc80003f04070 */
[----:B------:R-:W-:-:S04]  /*16e0*/  SEL R17, RZ, 0x1980, !P0 ;  /* 0x00001980ff117807 */ /* 0x000fc80004000000 */
[----:B--2---:R-:W-:Y:S01]  /*16f0*/  IADD3 R4, P0, PT, R4, -R17, RZ ;  /* 0x8000001104047210 */ /* 0x004fe20007f1e0ff */
[----:B------:R-:W-:-:S03]  /*1700*/  IMAD.MOV.U32 R17, RZ, RZ, R0 ;  /* 0x000000ffff117224 */ /* 0x000fc600078e0000 */
[----:B------:R-:W-:Y:S02]  /*1710*/  IADD3.X R5, PT, PT, R5, -0x1, RZ, P0, !PT ;  /* 0xffffffff05057810 */ /* 0x000fe400007fe4ff */
[----:B------:R-:W-:-:S03]  /*1720*/  ISETP.GE.AND P0, PT, R42, 0x1, PT ;  /* 0x000000012a00780c */ /* 0x000fc60003f06270 */
[----:B------:R0:W-:Y:S10]  /*1730*/  STS.64 [R13+0x6600], R4 ;  /* 0x006600040d007388 */ /* 0x0001f40000000a00 */
[----:B------:R-:W-:Y:S05]  /*1740*/  @!P0 BRA `(.L_x_17) ;  /* 0x00000000006c8947 */ /* 0x000fea0003800000 */
[----:B------:R-:W-:Y:S01]  /*1750*/  BSSY B0, `(.L_x_18) ;  /* 0x0000019000007945 */ /* 0x000fe20003800000 */
[----:B------:R-:W-:Y:S02]  /*1760*/  IMAD.MOV.U32 R6, RZ, RZ, -0x1 ;  /* 0xffffffffff067424 */ /* 0x000fe400078e00ff */
[----:B------:R-:W-:Y:S02]  /*1770*/  IMAD.MOV.U32 R10, RZ, RZ, R42 ;  /* 0x000000ffff0a7224 */ /* 0x000fe400078e002a */
[----:B------:R-:W-:-:S07]  /*1780*/  IMAD.MOV.U32 R17, RZ, RZ, R0 ;  /* 0x000000ffff117224 */ /* 0x000fce00078e0000 */
.L_x_22:
[----:B0-----:R-:W0:Y:S01]  /*1790*/  LDC.64 R4, c[0x0][0x380] ;  /* 0x0000e000ff047b82 */ /* 0x001e220000000a00 */
[----:B------:R-:W-:Y:S01]  /*17a0*/  VIADD R19, R10, 0xffffffff ;  /* 0xffffffff0a137836 */ /* 0x000fe20000000000 */
[----:B------:R-:W-:Y:S03]  /*17b0*/  BSSY B2, `(.L_x_19) ;  /* 0x0000008000027945 */ /* 0x000fe60003800000 */
[----:B------:R-:W-:-:S04]  /*17c0*/  IMAD R11, R19, 0x100, R3 ;  /* 0x00000100130b7824 */ /* 0x000fc800078e0203 */
[----:B0-----:R-:W-:-:S07]  /*17d0*/  IMAD.WIDE R4, R11, 0x4, R4 ;  /* 0x000000040b047825 */ /* 0x001fce00078e0204 */
.L_x_20:
[----:B------:R-:W-:Y:S05]  /*17e0*/  YIELD ;  /* 0x0000000000007946 */ /* 0x000fea0003800000 */
[----:B------:R0:W-:Y:S06]  /*17f0*/  MEMBAR.SC.CTA ;  /* 0x0000000000007992 */ /* 0x0001ec0000000000 */
[----:B0-----:R-:W2:Y:S02]  /*1800*/  LDG.E.STRONG.SYS R11, desc[UR6][R4.64] ;  /* 0x00000006040b7981 */ /* 0x001ea4000c1f5900 */
[----:B--2---:R-:W-:-:S13]  /*1810*/  ISETP.NE.AND P0, PT, R11, RZ, PT ;  /* 0x000000ff0b00720c */ /* 0x004fda0003f05270 */
[----:B------:R-:W-:Y:S05]  /*1820*/  @!P0 BRA `(.L_x_20) ;  /* 0xfffffffc00ec8947 */ /* 0x000fea000383ffff */
[----:B------:R-:W-:Y:S05]  /*1830*/  BSYNC B2 ;  /* 0x0000000000027941 */ /* 0x000fea0003800000 */
.L_x_19:
[----:B------:R-:W-:Y:S01]  /*1840*/  BSSY.RECONVERGENT B2, `(.L_x_21) ;  /* 0x0000006000027945 */ /* 0x000fe20003800200 */
[C---:B------:R-:W-:Y:S02]  /*1850*/  ISETP.GT.AND P0, PT, R11.reuse, -0x1, PT ;  /* 0xffffffff0b00780c */ /* 0x040fe40003f04270 */
[----:B------:R-:W-:Y:S01]  /*1860*/  LOP3.LUT R4, R11, 0x3fffffff, RZ, 0xc0, !PT ;  /* 0x3fffffff0b047812 */ /* 0x000fe200078ec0ff */
[----:B------:R-:W-:Y:S05]  /*1870*/  WARPSYNC.EXCLUSIVE R6 ;  /* 0x0000000006007348 */ /* 0x000fea0003a00000 */
[----:B------:R-:W-:-:S05]  /*1880*/  IMAD.IADD R17, R4, 0x1, R17 ;  /* 0x0000000104117824 */ /* 0x000fca00078e0211 */
[----:B------:R-:W-:-:S07]  /*1890*/  VOTE.ANY R6, PT, P0 ;  /* 0x0000000000067806 */ /* 0x000fce00000e0100 */
[----:B------:R-:W-:Y:S05]  /*18a0*/  BSYNC.RECONVERGENT B2 ;  /* 0x0000000000027941 */ /* 0x000fea0003800200 */
.L_x_21:
[----:B------:R-:W-:Y:S01]  /*18b0*/  ISETP.GT.U32.AND P1, PT, R10, 0x1, PT ;  /* 0x000000010a00780c */ /* 0x000fe20003f24070 */
[----:B------:R-:W-:-:S12]  /*18c0*/  IMAD.MOV.U32 R10, RZ, RZ, R19 ;  /* 0x000000ffff0a7224 */ /* 0x000fd800078e0013 */
[----:B------:R-:W-:Y:S05]  /*18d0*/  @P0 BRA P1, `(.L_x_22) ;  /* 0xfffffffc00ac0947 */ /* 0x000fea000083ffff */
[----:B------:R-:W-:Y:S05]  /*18e0*/  BSYNC B0 ;  /* 0x0000000000007941 */ /* 0x000fea0003800000 */
.L_x_18:
[----:B------:R1:W2:Y:S02]  /*18f0*/  LDS.64 R4, [R13+0x6600] ;  /* 0x006600000d047984 */ /* 0x0002a40000000a00 */
.L_x_17:
[C---:B------:R-:W-:Y:S01]  /*1900*/  IMAD.IADD R19, R17.reuse, 0x1, -R0 ;  /* 0x0000000111137824 */ /* 0x040fe200078e0a00 */
[----:B------:R-:W-:-:S04]  /*1910*/  LOP3.LUT R11, R17, 0x80000000, RZ, 0xfc, !PT ;  /* 0x80000000110b7812 */ /* 0x000fc800078efcff */
[C---:B0-2---:R-:W-:Y:S01]  /*1920*/  IADD3 R4, P0, PT, R19.reuse, R4, RZ ;  /* 0x0000000413047210 */ /* 0x045fe20007f1e0ff */
[----:B------:R0:W-:Y:S03]  /*1930*/  STG.E.STRONG.SYS desc[UR6][R14.64], R11 ;  /* 0x0000000b0e007986 */ /* 0x0001e6000c115906 */
[----:B------:R-:W-:-:S05]  /*1940*/  LEA.HI.X.SX32 R5, R19, R5, 0x1, P0 ;  /* 0x0000000513057211 */ /* 0x000fca00000f0eff */
[----:B------:R0:W-:Y:S04]  /*1950*/  STS.64 [R13+0x6600], R4 ;  /* 0x006600040d007388 */ /* 0x0001e80000000a00 */
.L_x_16:
[----:B------:R-:W-:Y:S05]  /*1960*/  BSYNC B1 ;  /* 0x0000000000017941 */ /* 0x000fea0003800000 */
.L_x_15:
[----:B0-----:R-:W0:Y:S01]  /*1970*/  LDC R5, c[0x0][0x3c0] ;  /* 0x0000f000ff057b82 */ /* 0x001e220000000800 */
[----:B------:R-:W-:-:S07]  /*1980*/  IMAD R4, R49, 0x8, R7 ;  /* 0x0000000831047824 */ /* 0x000fce00078e0207 */
[----:B------:R-:W2:Y:S01]  /*1990*/  LDC.64 R16, c[0x0][0x390] ;  /* 0x0000e400ff107b82 */ /* 0x000ea20000000a00 */
[----:B0-----:R-:W-:Y:S02]  /*19a0*/  ISETP.GE.AND P0, PT, R47, R5, PT ;  /* 0x000000052f00720c */ /* 0x001fe40003f06270 */
[----:B--2---:R-:W-:-:S04]  /*19b0*/  ISETP.EQ.U32.AND P1, PT, R16, RZ, PT ;  /* 0x000000ff1000720c */ /* 0x004fc80003f22070 */
[----:B------:R-:W-:-:S04]  /*19c0*/  ISETP.EQ.OR.EX P0, PT, R17, RZ, !P0, P1 ;  /* 0x000000ff1100720c */ /* 0x000fc80004702710 */
[----:B------:R-:W-:-:S13]  /*19d0*/  ISETP.GT.U32.OR P0, PT, R3, 0xff, P0 ;  /* 0x000000ff0300780c */ /* 0x000fda0000704470 */
[----:B------:R-:W-:Y:S05]  /*19e0*/  @P0 BRA `(.L_x_23) ;  /* 0x0000000000240947 */ /* 0x000fea0003800000 */
[----:B------:R-:W0:Y:S01]  /*19f0*/  LDS.64 R10, [R13+0x6600] ;  /* 0x006600000d0a7984 */ /* 0x000e220000000a00 */
[C---:B------:R-:W-:Y:S02]  /*1a00*/  ISETP.GT.U32.AND P0, PT, R3.reuse, R49, PT ;  /* 0x000000310300720c */ /* 0x040fe40003f04070 */
[C---:B------:R-:W-:Y:S02]  /*1a10*/  LEA R6, P2, R3.reuse, R16, 0x3 ;  /* 0x0000001003067211 */ /* 0x040fe400078418ff */
[----:B------:R-:W-:Y:S02]  /*1a20*/  SEL R7, RZ, 0x1980, !P0 ;  /* 0x00001980ff077807 */ /* 0x000fe40004000000 */
[--C-:B------:R-:W-:Y:S02]  /*1a30*/  SHF.R.S32.HI R15, RZ, 0x1f, R0.reuse ;  /* 0x0000001fff0f7819 */ /* 0x100fe40000011400 */
[----:B0-----:R-:W-:Y:S02]  /*1a40*/  IADD3 R2, P0, P1, R10, R7, R0 ;  /* 0x000000070a027210 */ /* 0x001fe4000791e000 */
[----:B------:R-:W-:-:S02]  /*1a50*/  LEA.HI.X R7, R3, R17, RZ, 0x3, P2 ;  /* 0x0000001103077211 */ /* 0x000fc400010f1cff */
[----:B------:R-:W-:-:S05]  /*1a60*/  IADD3.X R3, PT, PT, R11, RZ, R15, P0, P1 ;  /* 0x000000ff0b037210 */ /* 0x000fca00007e240f */
[----:B------:R0:W-:Y:S04]  /*1a70*/  STG.E.64 desc[UR6][R6.64], R2 ;  /* 0x0000000206007986 */ /* 0x0001e8000c101b06 */
.L_x_23:
[----:B------:R-:W-:Y:S05]  /*1a80*/  WARPSYNC.ALL ;  /* 0x0000000000007948 */ /* 0x000fea0003800000 */
[----:B------:R-:W-:Y:S01]  /*1a90*/  BAR.SYNC.DEFER_BLOCKING 0x0 ;  /* 0x0000000000007b1d */ /* 0x000fe20000010000 */
[----:B------:R-:W-:-:S05]  /*1aa0*/  ISETP.GT.AND P0, PT, R47, R5, PT ;  /* 0x000000052f00720c */ /* 0x000fca0003f04270 */
[----:B0-----:R0:W2:Y:S08]  /*1ab0*/  LDS.64 R2, [R4+0x6600] ;  /* 0x0066000004027984 */ /* 0x0010b00000000a00 */
[----:B0-----:R-:W-:Y:S05]  /*1ac0*/  @P0 BRA `(.L_x_24) ;  /* 0x00000000005c0947 */ /* 0x001fea0003800000 */
[----:B------:R-:W0:Y:S01]  /*1ad0*/  LDCU.64 UR4, c[0x0][0x3a0] ;  /* 0x00007400ff0477ac */ /* 0x000e220008000a00 */
[----:B--2---:R-:W-:-:S05]  /*1ae0*/  IADD3 R0, P1, PT, R57, R2, RZ ;  /* 0x0000000239007210 */ /* 0x004fca0007f3e0ff */
[----:B------:R-:W-:Y:S01]  /*1af0*/  IMAD.X R7, RZ, RZ, R3, P1 ;  /* 0x000000ffff077224 */ /* 0x000fe200008e0603 */
[----:B0-----:R-:W-:-:S04]  /*1b00*/  LEA R2, P1, R0, UR4, 0x2 ;  /* 0x0000000400027c11 */ /* 0x001fc8000f8210ff */
[----:B------:R-:W-:-:S05]  /*1b10*/  LEA.HI.X R3, R0, UR5, R7, 0x2, P1 ;  /* 0x0000000500037c11 */ /* 0x000fca00088f1407 */
[----:B------:R2:W-:Y:S04]  /*1b20*/  STG.E desc[UR6][R2.64], R28 ;  /* 0x0000001c02007986 */ /* 0x0005e8000c101906 */
        /* <DEDUP_REMOVED lines=15> */
[----:B------:R2:W-:Y:S01]  /*1c20*/  STG.E desc[UR6][R2.64+0x800], R46 ;  /* 0x0008002e02007986 */ /* 0x0005e2000c101906 */
[----:B------:R-:W-:Y:S05]  /*1c30*/  BRA `(.L_x_25) ;  /* 0x0000000000e07947 */ /* 0x000fea0003800000 */
.L_x_24:
[----:B------:R-:W0:Y:S01]  /*1c40*/  LDCU.64 UR4, c[0x0][0x3a0] ;  /* 0x00007400ff0477ac */ /* 0x000e220008000a00 */
[----:B------:R-:W-:Y:S01]  /*1c50*/  IMAD R4, R42, -0x1980, R5 ;  /* 0xffffe6802a047824 */ /* 0x000fe200078e0205 */
[C---:B--2---:R-:W-:Y:S01]  /*1c60*/  IADD3 R0, P1, PT, R57.reuse, R2, RZ ;  /* 0x0000000239007210 */ /* 0x044fe20007f3e0ff */
[C---:B------:R-:W-:Y:S02]  /*1c70*/  VIADD R11, R57.reuse, 0x20 ;  /* 0x00000020390b7836 */ /* 0x040fe40000000000 */
[C---:B-1----:R-:W-:Y:S01]  /*1c80*/  VIADD R13, R57.reuse, 0x40 ;  /* 0x00000040390d7836 */ /* 0x042fe20000000000 */
[-C--:B------:R-:W-:Y:S01]  /*1c90*/  ISETP.GE.AND P5, PT, R57, R4.reuse, PT ;  /* 0x000000043900720c */ /* 0x080fe20003fa6270 */
[----:B------:R-:W-:Y:S01]  /*1ca0*/  IMAD.X R7, RZ, RZ, R3, P1 ;  /* 0x000000ffff077224 */ /* 0x000fe200008e0603 */
[-C--:B------:R-:W-:Y:S01]  /*1cb0*/  ISETP.GE.AND P4, PT, R11, R4.reuse, PT ;  /* 0x000000040b00720c */ /* 0x080fe20003f86270 */
[----:B------:R-:W-:Y:S01]  /*1cc0*/  VIADD R11, R57, 0x60 ;  /* 0x00000060390b7836 */ /* 0x000fe20000000000 */
[----:B------:R-:W-:Y:S01]  /*1cd0*/  ISETP.GE.AND P3, PT, R13, R4, PT ;  /* 0x000000040d00720c */ /* 0x000fe20003f66270 */
[----:B------:R-:W-:-:S02]  /*1ce0*/  VIADD R13, R57, 0x80 ;  /* 0x00000080390d7836 */ /* 0x000fc40000000000 */
[----:B------:R-:W-:Y:S01]  /*1cf0*/  VIADD R15, R57, 0xa0 ;  /* 0x000000a0390f7836 */ /* 0x000fe20000000000 */
[-C--:B------:R-:W-:Y:S01]  /*1d00*/  ISETP.GE.AND P2, PT, R11, R4.reuse, PT ;  /* 0x000000040b00720c */ /* 0x080fe20003f46270 */
[----:B------:R-:W-:Y:S01]  /*1d10*/  VIADD R11, R57, 0xc0 ;  /* 0x000000c0390b7836 */ /* 0x000fe20000000000 */
[C---:B0-----:R-:W-:Y:S02]  /*1d20*/  LEA R2, P1, R0.reuse, UR4, 0x2 ;  /* 0x0000000400027c11 */ /* 0x041fe4000f8210ff */
[-C--:B------:R-:W-:Y:S02]  /*1d30*/  ISETP.GE.AND P6, PT, R15, R4.reuse, PT ;  /* 0x000000040f00720c */ /* 0x080fe40003fc6270 */
[----:B------:R-:W-:Y:S02]  /*1d40*/  LEA.HI.X R3, R0, UR5, R7, 0x2, P1 ;  /* 0x0000000500037c11 */ /* 0x000fe400088f1407 */
[----:B------:R-:W-:Y:S01]  /*1d50*/  ISETP.GE.AND P1, PT, R13, R4, PT ;  /* 0x000000040d00720c */ /* 0x000fe20003f26270 */
[----:B------:R-:W-:-:S02]  /*1d60*/  VIADD R13, R57, 0xe0 ;  /* 0x000000e0390d7836 */ /* 0x000fc40000000000 */
[----:B------:R0:W-:Y:S01]  /*1d70*/  @!P5 STG.E desc[UR6][R2.64], R28 ;  /* 0x0000001c0200d986 */ /* 0x0001e2000c101906 */
[-C--:B------:R-:W-:Y:S01]  /*1d80*/  ISETP.GE.AND P5, PT, R11, R4.reuse, PT ;  /* 0x000000040b00720c */ /* 0x080fe20003fa6270 */
[----:B------:R-:W-:Y:S02]  /*1d90*/  VIADD R11, R57, 0x100 ;  /* 0x00000100390b7836 */ /* 0x000fe40000000000 */
[----:B------:R0:W-:Y:S01]  /*1da0*/  @!P4 STG.E desc[UR6][R2.64+0x80], R29 ;  /* 0x0000801d0200c986 */ /* 0x0001e2000c101906 */
[-C--:B------:R-:W-:Y:S01]  /*1db0*/  ISETP.GE.AND P4, PT, R13, R4.reuse, PT ;  /* 0x000000040d00720c */ /* 0x080fe20003f86270 */
[----:B------:R-:W-:Y:S02]  /*1dc0*/  VIADD R13, R57, 0x120 ;  /* 0x00000120390d7836 */ /* 0x000fe40000000000 */
[----:B------:R0:W-:Y:S01]  /*1dd0*/  @!P3 STG.E desc[UR6][R2.64+0x100], R30 ;  /* 0x0001001e0200b986 */ /* 0x0001e2000c101906 */
        /* <DEDUP_REMOVED lines=21> */
[----:B------:R-:W-:-:S03]  /*1f30*/  ISETP.GE.AND P2, PT, R13, R4, PT ;  /* 0x000000040d00720c */ /* 0x000fc60003f46270 */
[----:B------:R0:W-:Y:S01]  /*1f40*/  @!P1 STG.E desc[UR6][R2.64+0x500], R38 ;  /* 0x0005002602009986 */ /* 0x0001e2000c101906 */
[----:B------:R-:W-:-:S03]  /*1f50*/  ISETP.GE.AND P1, PT, R11, R4, PT ;  /* 0x000000040b00720c */ /* 0x000fc60003f26270 */
[----:B------:R0:W-:Y:S04]  /*1f60*/  @!P6 STG.E desc[UR6][R2.64+0x580], R39 ;  /* 0x000580270200e986 */ /* 0x0001e8000c101906 */
[----:B------:R0:W-:Y:S04]  /*1f70*/  @!P5 STG.E desc[UR6][R2.64+0x600], R40 ;  /* 0x000600280200d986 */ /* 0x0001e8000c101906 */
[----:B------:R0:W-:Y:S04]  /*1f80*/  @!P4 STG.E desc[UR6][R2.64+0x680], R43 ;  /* 0x0006802b0200c986 */ /* 0x0001e8000c101906 */
[----:B------:R0:W-:Y:S04]  /*1f90*/  @!P3 STG.E desc[UR6][R2.64+0x700], R44 ;  /* 0x0007002c0200b986 */ /* 0x0001e8000c101906 */
[----:B------:R0:W-:Y:S04]  /*1fa0*/  @!P2 STG.E desc[UR6][R2.64+0x780], R45 ;  /* 0x0007802d0200a986 */ /* 0x0001e8000c101906 */
[----:B------:R0:W-:Y:S02]  /*1fb0*/  @!P1 STG.E desc[UR6][R2.64+0x800], R46 ;  /* 0x0008002e02009986 */ /* 0x0001e4000c101906 */
.L_x_25:
[----:B------:R-:W-:Y:S05]  /*1fc0*/  @P0 BRA `(.L_x_26) ;  /* 0x0000000000480947 */ /* 0x000fea0003800000 */
[----:B------:R3:W5:Y:S04]  /*1fd0*/  LDG.E R11, desc[UR6][R8.64] ;  /* 0x00000006080b7981 */ /* 0x000768000c1e1900 */
[----:B-1----:R3:W5:Y:S04]  /*1fe0*/  LDG.E R13, desc[UR6][R8.64+0x80] ;  /* 0x00008006080d7981 */ /* 0x002768000c1e1900 */
[----:B------:R3:W5:Y:S04]  /*1ff0*/  LDG.E R15, desc[UR6][R8.64+0x100] ;  /* 0x00010006080f7981 */ /* 0x000768000c1e1900 */
[----:B------:R3:W5:Y:S04]  /*2000*/  LDG.E R17, desc[UR6][R8.64+0x180] ;  /* 0x0001800608117981 */ /* 0x000768000c1e1900 */
[----:B------:R3:W5:Y:S04]  /*2010*/  LDG.E R19, desc[UR6][R8.64+0x200] ;  /* 0x0002000608137981 */ /* 0x000768000c1e1900 */
[----:B------:R3:W5:Y:S04]  /*2020*/  LDG.E R21, desc[UR6][R8.64+0x280] ;  /* 0x0002800608157981 */ /* 0x000768000c1e1900 */
[----:B------:R3:W5:Y:S04]  /*2030*/  LDG.E R23, desc[UR6][R8.64+0x300] ;  /* 0x0003000608177981 */ /* 0x000768000c1e1900 */
[----:B------:R3:W5:Y:S04]  /*2040*/  LDG.E R25, desc[UR6][R8.64+0x380] ;  /* 0x0003800608197981 */ /* 0x000768000c1e1900 */
[----:B------:R3:W5:Y:S04]  /*2050*/  LDG.E R27, desc[UR6][R8.64+0x400] ;  /* 0x00040006081b7981 */ /* 0x000768000c1e1900 */
[----:B0-2---:R3:W5:Y:S04]  /*2060*/  LDG.E R29, desc[UR6][R8.64+0x480] ;  /* 0x00048006081d7981 */ /* 0x005768000c1e1900 */
        /* <DEDUP_REMOVED lines=8> */
.L_x_26:
[----:B------:R-:W-:Y:S02]  /*20f0*/  IMAD.IADD R54, R5, 0x1, -R54 ;  /* 0x0000000105367824 */ /* 0x000fe400078e0a36 */
[C---:B0-2---:R-:W-:Y:S02]  /*2100*/  VIADD R3, R57.reuse, 0x20 ;  /* 0x0000002039037836 */ /* 0x045fe40000000000 */
[C---:B------:R-:W-:Y:S01]  /*2110*/  VIADD R45, R57.reuse, 0x40 ;  /* 0x00000040392d7836 */ /* 0x040fe20000000000 */
[CC--:B------:R-:W-:Y:S01]  /*2120*/  ISETP.GE.AND P5, PT, R57.reuse, R54.reuse, PT ;  /* 0x000000363900720c */ /* 0x0c0fe20003fa6270 */
[----:B------:R-:W-:Y:S01]  /*2130*/  VIADD R47, R57, 0x80 ;  /* 0x00000080392f7836 */ /* 0x000fe20000000000 */
[-C--:B------:R-:W-:Y:S01]  /*2140*/  ISETP.GE.AND P4, PT, R3, R54.reuse, PT ;  /* 0x000000360300720c */ /* 0x080fe20003f86270 */
[----:B------:R-:W-:Y:S01]  /*2150*/  VIADD R3, R57, 0x60 ;  /* 0x0000006039037836 */ /* 0x000fe20000000000 */
[-C--:B------:R-:W-:Y:S01]  /*2160*/  ISETP.GE.AND P3, PT, R45, R54.reuse, PT ;  /* 0x000000362d00720c */ /* 0x080fe20003f66270 */
[----:B------:R-:W-:Y:S01]  /*2170*/  VIADD R45, R57, 0xa0 ;  /* 0x000000a0392d7836 */ /* 0x000fe20000000000 */
[----:B------:R-:W-:-:S02]  /*2180*/  ISETP.GE.AND P1, PT, R47, R54, PT ;  /* 0x000000362f00720c */ /* 0x000fc40003f26270 */
[-C--:B------:R-:W-:Y:S01]  /*2190*/  ISETP.GE.AND P2, PT, R3, R54.reuse, PT ;  /* 0x000000360300720c */ /* 0x080fe20003f46270 */
[----:B------:R-:W-:Y:S01]  /*21a0*/  VIADD R3, R57, 0xc0 ;  /* 0x000000c039037836 */ /* 0x000fe20000000000 */
[-C--:B------:R-:W-:Y:S01]  /*21b0*/  ISETP.GE.AND P6, PT, R45, R54.reuse, PT ;  /* 0x000000362d00720c */ /* 0x080fe20003fc6270 */
[----:B------:R-:W-:Y:S02]  /*21c0*/  VIADD R45, R57, 0xe0 ;  /* 0x000000e0392d7836 */ /* 0x000fe40000000000 */
[----:B------:R0:W5:Y:S01]  /*21d0*/  @!P5 LDG.E R11, desc[UR6][R8.64] ;  /* 0x00000006080bd981 */ /* 0x000162000c1e1900 */
[-C--:B------:R-:W-:Y:S01]  /*21e0*/  ISETP.GE.AND P5, PT, R3, R54.reuse, PT ;  /* 0x000000360300720c */ /* 0x080fe20003fa6270 */
[----:B------:R-:W-:Y:S02]  /*21f0*/  VIADD R3, R57, 0x100 ;  /* 0x0000010039037836 */ /* 0x000fe40000000000 */
[----:B-1----:R0:W5:Y:S01]  /*2200*/  @!P4 LDG.E R13, desc[UR6][R8.64+0x80] ;  /* 0x00008006080dc981 */ /* 0x002162000c1e1900 */
[----:B------:R-:W-:Y:S01]  /*2210*/  ISETP.GE.AND P4, PT, R45, R54, PT ;  /* 0x000000362d00720c */ /* 0x000fe20003f86270 */
[----:B------:R-:W-:-:S02]  /*2220*/  VIADD R45, R57, 0x120 ;  /* 0x00000120392d7836 */ /* 0x000fc40000000000 */
[----:B------:R0:W5:Y:S01]  /*2230*/  @!P3 LDG.E R15, desc[UR6][R8.64+0x100] ;  /* 0x00010006080fb981 */ /* 0x000162000c1e1900 */
[-C--:B------:R-:W-:Y:S01]  /*2240*/  ISETP.GE.AND P3, PT, R3, R54.reuse, PT ;  /* 0x000000360300720c */ /* 0x080fe20003f66270 */
[----:B------:R-:W-:Y:S02]  /*2250*/  VIADD R3, R57, 0x140 ;  /* 0x0000014039037836 */ /* 0x000fe40000000000 */
[----:B------:R0:W5:Y:S01]  /*2260*/  @!P2 LDG.E R17, desc[UR6][R8.64+0x180] ;  /* 0x000180060811a981 */ /* 0x000162000c1e1900 */
[-C--:B------:R-:W-:Y:S01]  /*2270*/  ISETP.GE.AND P2, PT, R45, R54.reuse, PT ;  /* 0x000000362d00720c */ /* 0x080fe20003f46270 */
[----:B------:R-:W-:Y:S02]  /*2280*/  VIADD R45, R57, 0x160 ;  /* 0x00000160392d7836 */ /* 0x000fe40000000000 */
[----:B------:R0:W5:Y:S01]  /*2290*/  @!P1 LDG.E R19, desc[UR6][R8.64+0x200] ;  /* 0x0002000608139981 */ /* 0x000162000c1e1900 */
        /* <DEDUP_REMOVED lines=15> */
[----:B------:R-:W-:-:S03]  /*2390*/  ISETP.GE.AND P2, PT, R45, R54, PT ;  /* 0x000000362d00720c */ /* 0x000fc60003f46270 */
[----:B------:R0:W5:Y:S01]  /*23a0*/  @!P1 LDG.E R31, desc[UR6][R8.64+0x500] ;  /* 0x00050006081f9981 */ /* 0x000162000c1e1900 */
[----:B------:R-:W-:-:S03]  /*23b0*/  ISETP.GE.AND P1, PT, R3, R54, PT ;  /* 0x000000360300720c */ /* 0x000fc60003f26270 */
[----:B------:R0:W5:Y:S04]  /*23c0*/  @!P6 LDG.E R33, desc[UR6][R8.64+0x580] ;  /* 0x000580060821e981 */ /* 0x000168000c1e1900 */
[----:B------:R0:W5:Y:S04]  /*23d0*/  @!P5 LDG.E R35, desc[UR6][R8.64+0x600] ;  /* 0x000600060823d981 */ /* 0x000168000c1e1900 */
[----:B------:R0:W5:Y:S04]  /*23e0*/  @!P4 LDG.E R37, desc[UR6][R8.64+0x680] ;  /* 0x000680060825c981 */ /* 0x000168000c1e1900 */
[----:B------:R0:W5:Y:S04]  /*23f0*/  @!P3 LDG.E R39, desc[UR6][R8.64+0x700] ;  /* 0x000700060827b981 */ /* 0x000168000c1e1900 */
[----:B------:R0:W5:Y:S04]  /*2400*/  @!P2 LDG.E R41, desc[UR6][R8.64+0x780] ;  /* 0x000780060829a981 */ /* 0x000168000c1e1900 */
[----:B------:R0:W5:Y:S02]  /*2410*/  @!P1 LDG.E R43, desc[UR6][R8.64+0x800] ;  /* 0x00080006082b9981 */ /* 0x000164000c1e1900 */
.L_x_27:
[----:B------:R-:W-:Y:S05]  /*2420*/  @P0 BRA `(.L_x_28) ;  /* 0x0000000000540947 */ /* 0x000fea0003800000 */
[----:B------:R-:W1:Y:S02]  /*2430*/  LDCU.64 UR4, c[0x0][0x3b0] ;  /* 0x00007600ff0477ac */ /* 0x000e640008000a00 */
[----:B-1----:R-:W-:-:S04]  /*2440*/  LEA R2, P0, R0, UR4, 0x2 ;  /* 0x0000000400027c11 */ /* 0x002fc8000f8010ff */
[----:B------:R-:W-:-:S05]  /*2450*/  LEA.HI.X R3, R0, UR5, R7, 0x2, P0 ;  /* 0x0000000500037c11 */ /* 0x000fca00080f1407 */
[----:B-----5:R-:W-:Y:S04]  /*2460*/  STG.E desc[UR6][R2.64], R11 ;  /* 0x0000000b02007986 */ /* 0x020fe8000c101906 */
[----:B------:R-:W-:Y:S04]  /*2470*/  STG.E desc[UR6][R2.64+0x80], R13 ;  /* 0x0000800d02007986 */ /* 0x000fe8000c101906 */
        /* <DEDUP_REMOVED lines=14> */
[----:B------:R-:W-:Y:S01]  /*2560*/  STG.E desc[UR6][R2.64+0x800], R43 ;  /* 0x0008002b02007986 */ /* 0x000fe2000c101906 */
[----:B------:R-:W-:Y:S05]  /*2570*/  EXIT ;  /* 0x000000000000794d */ /* 0x000fea0003800000 */
.L_x_28:
[----:B------:R-:W1:Y:S01]  /*2580*/  LDCU.64 UR4, c[0x0][0x3b0] ;  /* 0x00007600ff0477ac */ /* 0x000e620008000a00 */
[----:B------:R-:W-:Y:S02]  /*2590*/  IMAD R42, R42, -0x1980, R5 ;  /* 0xffffe6802a2a7824 */ /* 0x000fe400078e0205 */
[C---:B------:R-:W-:Y:S02]  /*25a0*/  VIADD R5, R57.reuse, 0x40 ;  /* 0x0000004039057836 */ /* 0x040fe40000000000 */
[C---:B------:R-:W-:Y:S01]  /*25b0*/  VIADD R3, R57.reuse, 0x20 ;  /* 0x0000002039037836 */ /* 0x040fe20000000000 */
[CC--:B------:R-:W-:Y:S01]  /*25c0*/  ISETP.GE.AND P3, PT, R57.reuse, R42.reuse, PT ;  /* 0x0000002a3900720c */ /* 0x0c0fe20003f66270 */
[----:B0--3--:R-:W-:Y:S01]  /*25d0*/  VIADD R9, R57, 0x60 ;  /* 0x0000006039097836 */ /* 0x009fe20000000000 */
[-C--:B------:R-:W-:Y:S01]  /*25e0*/  ISETP.GE.AND P1, PT, R5, R42.reuse, PT ;  /* 0x0000002a0500720c */ /* 0x080fe20003f26270 */
[----:B------:R-:W-:Y:S01]  /*25f0*/  VIADD R5, R57, 0x80 ;  /* 0x0000008039057836 */ /* 0x000fe20000000000 */
[-C--:B------:R-:W-:Y:S01]  /*2600*/  ISETP.GE.AND P2, PT, R3, R42.reuse, PT ;  /* 0x0000002a0300720c */ /* 0x080fe20003f46270 */
[----:B------:R-:W-:Y:S01]  /*2610*/  VIADD R45, R57, 0xc0 ;  /* 0x000000c0392d7836 */ /* 0x000fe20000000000 */
[-C--:B------:R-:W-:Y:S01]  /*2620*/  ISETP.GE.AND P0, PT, R9, R42.reuse, PT ;  /* 0x0000002a0900720c */ /* 0x080fe20003f06270 */
[----:B------:R-:W-:Y:S01]  /*2630*/  VIADD R9, R57, 0xa0 ;  /* 0x000000a039097836 */ /* 0x000fe20000000000 */
[----:B------:R-:W-:Y:S01]  /*2640*/  ISETP.GE.AND P6, PT, R5, R42, PT ;  /* 0x0000002a0500720c */ /* 0x000fe20003fc6270 */
[----:B------:R-:W-:Y:S01]  /*2650*/  VIADD R5, R57, 0xe0 ;  /* 0x000000e039057836 */ /* 0x000fe20000000000 */
[----:B-1----:R-:W-:-:S02]  /*2660*/  LEA R2, P4, R0, UR4, 0x2 ;  /* 0x0000000400027c11 */ /* 0x002fc4000f8810ff */
[-C--:B------:R-:W-:Y:S02]  /*2670*/  ISETP.GE.AND P5, PT, R9, R42.reuse, PT ;  /* 0x0000002a0900720c */ /* 0x080fe40003fa6270 */
[----:B------:R-:W-:Y:S01]  /*2680*/  LEA.HI.X R3, R0, UR5, R7, 0x2, P4 ;  /* 0x0000000500037c11 */ /* 0x000fe2000a0f1407 */
[----:B------:R-:W-:Y:S01]  /*2690*/  VIADD R7, R57, 0x100 ;  /* 0x0000010039077836 */ /* 0x000fe20000000000 */
[----:B------:R-:W-:-:S03]  /*26a0*/  ISETP.GE.AND P4, PT, R45, R42, PT ;  /* 0x0000002a2d00720c */ /* 0x000fc60003f86270 */
[----:B-----5:R0:W-:Y:S01]  /*26b0*/  @!P3 STG.E desc[UR6][R2.64], R11 ;  /* 0x0000000b0200b986 */ /* 0x0201e2000c101906 */
        /* <DEDUP_REMOVED lines=19> */
[C---:B------:R-:W-:Y:S02]  /*27f0*/  VIADD R5, R57.reuse, 0x1e0 ;  /* 0x000001e039057836 */ /* 0x040fe40000000000 */
[----:B------:R-:W-:Y:S01]  /*2800*/  VIADD R57, R57, 0x200 ;  /* 0x0000020039397836 */ /* 0x000fe20000000000 */
[----:B------:R0:W-:Y:S01]  /*2810*/  @!P3 STG.E desc[UR6][R2.64+0x380], R25 ;  /* 0x000380190200b986 */ /* 0x0001e2000c101906 */
[----:B------:R-:W-:-:S03]  /*2820*/  ISETP.GE.AND P3, PT, R7, R42, PT ;  /* 0x0000002a0700720c */ /* 0x000fc60003f66270 */
        /* <DEDUP_REMOVED lines=9> */
[----:B------:R0:W-:Y:S01]  /*28c0*/  @!P2 STG.E desc[UR6][R2.64+0x780], R41 ;  /* 0x000780290200a986 */ /* 0x0001e2000c101906 */
[----:B------:R-:W-:Y:S05]  /*28d0*/  @P1 EXIT ;  /* 0x000000000000194d */ /* 0x000fea0003800000 */
[----:B------:R-:W-:Y:S01]  /*28e0*/  STG.E desc[UR6][R2.64+0x800], R43 ;  /* 0x0008002b02007986 */ /* 0x000fe2000c101906 */
[----:B------:R-:W-:Y:S05]  /*28f0*/  EXIT ;  /* 0x000000000000794d */ /* 0x000fea0003800000 */
.L_x_14:
[----:B------:R-:W-:Y:S01]  /*2900*/  IMAD.MOV.U32 R2, RZ, RZ, RZ ;  /* 0x000000ffff027224 */ /* 0x000fe200078e00ff */
[C---:B------:R-:W-:Y:S01]  /*2910*/  ISETP.GT.U32.AND P0, PT, R3.reuse, 0x1f, PT ;  /* 0x0000001f0300780c */ /* 0x040fe20003f04070 */
[----:B------:R-:W-:Y:S05]  /*2920*/  WARPSYNC.ALL ;  /* 0x0000000000007948 */ /* 0x000fea0003800000 */
[----:B------:R-:W-:-:S04]  /*2930*/  IMAD.HI.U32 R14, R3, 0x15555556, R2 ;  /* 0x15555556030e7827 */ /* 0x000fc800078e0002 */
[----:B------:R-:W-:-:S05]  /*2940*/  IMAD R15, R14, 0x4, R7 ;  /* 0x000000040e0f7824 */ /* 0x000fca00078e0207 */
[----:B------:R0:W-:Y:S01]  /*2950*/  STS [R15+0x3410], R0 ;  /* 0x003410000f007388 */ /* 0x0001e20000000800 */
[----:B------:R-:W-:Y:S06]  /*2960*/  BAR.SYNC.DEFER_BLOCKING 0x0 ;  /* 0x0000000000007b1d */ /* 0x000fec0000010000 */
[----:B------:R-:W-:Y:S05]  /*2970*/  @P0 BRA `(.L_x_29) ;  /* 0x0000000000dc0947 */ /* 0x000fea0003800000 */
[----:B------:R-:W-:Y:S01]  /*2980*/  IMAD R14, R3, 0x34, R7 ;  /* 0x00000034030e7824 */ /* 0x000fe200078e0207 */
[----:B------:R-:W-:-:S04]  /*2990*/  UMOV UR8, 0xffffffff ;  /* 0xffffffff00087882 */ /* 0x000fc80000000000 */
[----:B------:R-:W-:Y:S04]  /*29a0*/  LDS R28, [R14+0x3410] ;  /* 0x003410000e1c7984 */ /* 0x000fe80000000800 */
[----:B------:R-:W-:Y:S04]  /*29b0*/  LDS R29, [R14+0x3414] ;  /* 0x003414000e1d7984 */ /* 0x000fe80000000800 */
[----:B------:R-:W1:Y:S04]  /*29c0*/  LDS R30, [R14+0x3418] ;  /* 0x003418000e1e7984 */ /* 0x000e680000000800 */
[----:B------:R-:W-:Y:S04]  /*29d0*/  LDS R31, [R14+0x341c] ;  /* 0x00341c000e1f7984 */ /* 0x000fe80000000800 */
[----:B------:R-:W2:Y:S04]  /*29e0*/  LDS R32, [R14+0x3420] ;  /* 0x003420000e207984 */ /* 0x000ea80000000800 */
[----:B------:R-:W-:Y:S04]  /*29f0*/  LDS R33, [R14+0x3424] ;  /* 0x003424000e217984 */ /* 0x000fe80000000800 */
[----:B------:R-:W3:Y:S04]  /*2a00*/  LDS R34, [R14+0x3428] ;  /* 0x003428000e227984 */ /* 0x000ee80000000800 */
[----:B------:R-:W-:Y:S04]  /*2a10*/  LDS R35, [R14+0x342c] ;  /* 0x00342c000e237984 */ /* 0x000fe80000000800 */
[----:B------:R-:W4:Y:S04]  /*2a20*/  LDS R36, [R14+0x3430] ;  /* 0x003430000e247984 */ /* 0x000f280000000800 */
[----:B------:R-:W-:Y:S04]  /*2a30*/  LDS R37, [R14+0x3434] ;  /* 0x003434000e257984 */ /* 0x000fe80000000800 */
[----:B------:R-:W5:Y:S04]  /*2a40*/  LDS R38, [R14+0x3438] ;  /* 0x003438000e267984 */ /* 0x000f680000000800 */
[----:B------:R-:W0:Y:S01]  /*2a50*/  LDS R39, [R14+0x343c] ;  /* 0x00343c000e277984 */ /* 0x000e220000000800 */
[----:B-1----:R-:W-:-:S04]  /*2a60*/  IADD3 R40, PT, PT, R30, R29, R28 ;  /* 0x0000001d1e287210 */ /* 0x002fc80007ffe01c */
[----:B--2---:R-:W-:-:S04]  /*2a70*/  IADD3 R40, PT, PT, R32, R40, R31 ;  /* 0x0000002820287210 */ /* 0x004fc80007ffe01f */
[----:B---3--:R-:W-:-:S04]  /*2a80*/  IADD3 R40, PT, PT, R34, R40, R33 ;  /* 0x0000002822287210 */ /* 0x008fc80007ffe021 */
[----:B----4-:R-:W-:-:S04]  /*2a90*/  IADD3 R40, PT, PT, R36, R40, R35 ;  /* 0x0000002824287210 */ /* 0x010fc80007ffe023 */
[----:B-----5:R-:W-:-:S05]  /*2aa0*/  IADD3 R40, PT, PT, R38, R40, R37 ;  /* 0x0000002826287210 */ /* 0x020fca0007ffe025 */
[----:B0-----:R-:W-:Y:S01]  /*2ab0*/  IMAD.IADD R39, R39, 0x1, R40 ;  /* 0x0000000127277824 */ /* 0x001fe200078e0228 */
[----:B------:R-:W-:Y:S06]  /*2ac0*/  BRA.DIV UR8, `(.L_x_30) ;  /* 0x0000007a08547947 */ /* 0x000fec000b800000 */
[----:B------:R-:W0:Y:S02]  /*2ad0*/  SHFL.UP P0, R40, R39, 0x1, RZ ;  /* 0x0420000027287989 */ /* 0x000e2400000000ff */
[----:B0-----:R-:W-:-:S05]  /*2ae0*/  @P0 IMAD.IADD R40, R39, 0x1, R40 ;  /* 0x0000000127280824 */ /* 0x001fca00078e0228 */
[----:B------:R-:W0:Y:S02]  /*2af0*/  SHFL.UP P0, R43, R40, 0x2, RZ ;  /* 0x04400000282b7989 */ /* 0x000e2400000000ff */
[----:B0-----:R-:W-:-:S05]  /*2b00*/  @P0 IMAD.IADD R43, R40, 0x1, R43 ;  /* 0x00000001282b0824 */ /* 0x001fca00078e022b */
[----:B------:R-:W0:Y:S02]  /*2b10*/  SHFL.UP P0, R44, R43, 0x4, RZ ;  /* 0x048000002b2c7989 */ /* 0x000e2400000000ff */
[----:B0-----:R-:W-:-:S05]  /*2b20*/  @P0 IMAD.IADD R44, R43, 0x1, R44 ;  /* 0x000000012b2c0824 */ /* 0x001fca00078e022c */
[----:B------:R-:W0:Y:S02]  /*2b30*/  SHFL.UP P0, R45, R44, 0x8, RZ ;  /* 0x050000002c2d7989 */ /* 0x000e2400000000ff */
[----:B0-----:R-:W-:-:S05]  /*2b40*/  @P0 IMAD.IADD R45, R44, 0x1, R45 ;  /* 0x000000012c2d0824 */ /* 0x001fca00078e022d */
[----:B------:R0:W1:Y:S02]  /*2b50*/  SHFL.UP P0, R46, R45, 0x10, RZ ;  /* 0x060000002d2e7989 */ /* 0x00006400000000ff */
.L_x_120:
[----:B-1----:R-:W-:-:S04]  /*2b60*/  @P0 IMAD.IADD R46, R45, 0x1, R46 ;  /* 0x000000012d2e0824 */ /* 0x002fc800078e022e */
[----:B------:R-:W-:-:S04]  /*2b70*/  IMAD.IADD R39, R46, 0x1, -R39 ;  /* 0x000000012e277824 */ /* 0x000fc800078e0a27 */
[----:B------:R-:W-:Y:S01]  /*2b80*/  IMAD.IADD R28, R28, 0x1, R39 ;  /* 0x000000011c1c7824 */ /* 0x000fe200078e0227 */
[----:B------:R1:W-:Y:S03]  /*2b90*/  STS [R14+0x3410], R39 ;  /* 0x003410270e007388 */ /* 0x0003e60000000800 */
        /* <DEDUP_REMOVED lines=19> */
[----:B------:R1:W-:Y:S04]  /*2cd0*/  STS [R14+0x3438], R37 ;  /* 0x003438250e007388 */ /* 0x0003e80000000800 */
[----:B------:R1:W-:Y:S02]  /*2ce0*/  STS [R14+0x343c], R43 ;  /* 0x00343c2b0e007388 */ /* 0x0003e40000000800 */
.L_x_29:
[----:B------:R-:W-:Y:S05]  /*2cf0*/  WARPSYNC.ALL ;  /* 0x0000000000007948 */ /* 0x000fea0003800000 */
[----:B------:R-:W-:Y:S01]  /*2d00*/  BAR.SYNC.DEFER_BLOCKING 0x0 ;  /* 0x0000000000007b1d */ /* 0x000fe20000010000 */
[----:B------:R-:W-:Y:S02]  /*2d10*/  ISETP.NE.AND P0, PT, R50, RZ, PT ;  /* 0x000000ff3200720c */ /* 0x000fe40003f05270 */
[----:B-1----:R-:W-:-:S03]  /*2d20*/  SHF.R.U32.HI R28, RZ, UR5, R27 ;  /* 0x00000005ff1c7c19 */ /* 0x002fc6000801161b */
[----:B------:R-:W-:Y:S01]  /*2d30*/  BSSY.RECONVERGENT B0, `(.L_x_31) ;  /* 0x0000028000007945 */ /* 0x000fe20003800200 */
[----:B------:R-:W-:Y:S01]  /*2d40*/  LOP3.LUT R28, R28, UR4, RZ, 0x30, !PT ;  /* 0x000000041c1c7c12 */ /* 0x000fe2000f8e30ff */
[----:B0-----:R-:W0:Y:S06]  /*2d50*/  LDS R15, [R15+0x3410] ;  /* 0x003410000f0f7984 */ /* 0x001e2c0000000800 */
[----:B------:R-:W-:Y:S05]  /*2d60*/  @P0 BRA `(.L_x_32) ;  /* 0x0000000000900947 */ /* 0x000fea0003800000 */
[----:B------:R-:W0:Y:S04]  /*2d70*/  LDS R14, [R51] ;  /* 0x00000000330e7984 */ /* 0x000e280000000800 */
[----:B------:R-:W1:Y:S04]  /*2d80*/  LDS R30, [R51+0x400] ;  /* 0x00040000331e7984 */ /* 0x000e680000000800 */
[----:B------:R-:W2:Y:S04]  /*2d90*/  LDS R32, [R51+0x800] ;  /* 0x0008000033207984 */ /* 0x000ea80000000800 */
[----:B------:R-:W3:Y:S04]  /*2da0*/  LDS R34, [R51+0xc00] ;  /* 0x000c000033227984 */ /* 0x000ee80000000800 */
[----:B------:R-:W4:Y:S04]  /*2db0*/  LDS R36, [R51+0x1000] ;  /* 0x0010000033247984 */ /* 0x000f280000000800 */
[----:B------:R-:W5:Y:S04]  /*2dc0*/  LDS R38, [R51+0x1400] ;  /* 0x0014000033267984 */ /* 0x000f680000000800 */
[----:B------:R-:W5:Y:S04]  /*2dd0*/  LDS R40, [R51+0x1800] ;  /* 0x0018000033287984 */ /* 0x000f680000000800 */
[----:B------:R-:W5:Y:S04]  /*2de0*/  LDS R44, [R51+0x1c00] ;  /* 0x001c0000332c7984 */ /* 0x000f680000000800 */
[----:B------:R-:W5:Y:S04]  /*2df0*/  LDS R46, [R51+0x2000] ;  /* 0x00200000332e7984 */ /* 0x000f680000000800 */
[----:B------:R-:W5:Y:S04]  /*2e00*/  LDS R58, [R51+0x2400] ;  /* 0x00240000333a7984 */ /* 0x000f680000000800 */
[----:B------:R-:W5:Y:S01]  /*2e10*/  LDS R60, [R51+0x2800] ;  /* 0x00280000333c7984 */ /* 0x000f620000000800 */
[----:B0-----:R-:W-:-:S03]  /*2e20*/  IMAD.IADD R14, R15, 0x1, R14 ;  /* 0x000000010f0e7824 */ /* 0x001fc600078e020e */
[----:B------:R-:W0:Y:S01]  /*2e30*/  LDS R62, [R51+0x2c00] ;  /* 0x002c0000333e7984 */ /* 0x000e220000000800 */
[C---:B-1----:R-:W-:Y:S02]  /*2e40*/  IMAD.IADD R30, R15.reuse, 0x1, R30 ;  /* 0x000000010f1e7824 */ /* 0x042fe400078e021e */
[C---:B--2---:R-:W-:Y:S01]  /*2e50*/  IMAD.IADD R32, R15.reuse, 0x1, R32 ;  /* 0x000000010f207824 */ /* 0x044fe200078e0220 */
[----:B------:R1:W-:Y:S01]  /*2e60*/  STS [R51], R14 ;  /* 0x0000000e33007388 */ /* 0x0003e20000000800 */
[----:B---3--:R-:W-:-:S03]  /*2e70*/  IMAD.IADD R34, R15, 0x1, R34 ;  /* 0x000000010f227824 */ /* 0x008fc600078e0222 */
[----:B------:R1:W-:Y:S01]  /*2e80*/  STS [R51+0x400], R30 ;  /* 0x0004001e33007388 */ /* 0x0003e20000000800 */
[----:B----4-:R-:W-:-:S03]  /*2e90*/  IMAD.IADD R36, R15, 0x1, R36 ;  /* 0x000000010f247824 */ /* 0x010fc600078e0224 */
[----:B------:R1:W-:Y:S01]  /*2ea0*/  STS [R51+0x800], R32 ;  /* 0x0008002033007388 */ /* 0x0003e20000000800 */
[----:B-----5:R-:W-:-:S03]  /*2eb0*/  IMAD.IADD R38, R15, 0x1, R38 ;  /* 0x000000010f267824 */ /* 0x020fc600078e0226 */
[----:B------:R1:W-:Y:S01]  /*2ec0*/  STS [R51+0xc00], R34 ;  /* 0x000c002233007388 */ /* 0x0003e20000000800 */
[----:B------:R-:W-:-:S03]  /*2ed0*/  IMAD.IADD R40, R15, 0x1, R40 ;  /* 0x000000010f287824 */ /* 0x000fc600078e0228 */
        /* <DEDUP_REMOVED lines=9> */
[----:B0-----:R-:W-:-:S03]  /*2f70*/  IMAD.IADD R62, R15, 0x1, R62 ;  /* 0x000000010f3e7824 */ /* 0x001fc600078e023e */
[----:B------:R1:W-:Y:S04]  /*2f80*/  STS [R51+0x2400], R58 ;  /* 0x0024003a33007388 */ /* 0x0003e80000000800 */
[----:B------:R1:W-:Y:S04]  /*2f90*/  STS [R51+0x2800], R60 ;  /* 0x0028003c33007388 */ /* 0x0003e80000000800 */
[----:B------:R1:W-:Y:S02]  /*2fa0*/  STS [R51+0x2c00], R62 ;  /* 0x002c003e33007388 */ /* 0x0003e40000000800 */
.L_x_32:
[----:B------:R-:W-:Y:S05]  /*2fb0*/  BSYNC.RECONVERGENT B0 ;  /* 0x0000000000007941 */ /* 0x000fea0003800200 */
.L_x_31:
[----:B------:R-:W-:Y:S01]  /*2fc0*/  BAR.SYNC.DEFER_BLOCKING 0x0 ;  /* 0x0000000000007b1d */ /* 0x000fe20000010000 */
[----:B------:R-:W-:Y:S01]  /*2fd0*/  R2P PR, R28, 0x7f ;  /* 0x0000007f1c007804 */ /* 0x000fe20000000000 */
[----:B------:R-:W-:-:S04]  /*2fe0*/  IMAD.MOV.U32 R47, RZ, RZ, RZ ;  /* 0x000000ffff2f7224 */ /* 0x000fc800078e00ff */
[----:B------:R-:W-:Y:S08]  /*2ff0*/  BSSY.RECONVERGENT B0, `(.L_x_33) ;  /* 0x0000024000007945 */ /* 0x000ff00003800200 */
[----:B-1----:R-:W-:Y:S02]  /*3000*/  VOTE.ANY R14, PT, P0 ;  /* 0x00000000000e7806 */ /* 0x002fe400000e0100 */
[----:B------:R-:W-:-:S02]  /*3010*/  VOTE.ANY R29, PT, P1 ;  /* 0x00000000001d7806 */ /* 0x000fc400008e0100 */
[----:B------:R-:W-:Y:S02]  /*3020*/  @!P0 LOP3.LUT R14, RZ, R14, RZ, 0x33, !PT ;  /* 0x0000000eff0e8212 */ /* 0x000fe400078e33ff */
[----:B------:R-:W-:Y:S02]  /*3030*/  VOTE.ANY R31, PT, P2 ;  /* 0x00000000001f7806 */ /* 0x000fe400010e0100 */
[----:B------:R-:W-:Y:S02]  /*3040*/  @!P1 LOP3.LUT R29, RZ, R29, RZ, 0x33, !PT ;  /* 0x0000001dff1d9212 */ /* 0x000fe400078e33ff */
[----:B------:R-:W-:Y:S02]  /*3050*/  VOTE.ANY R33, PT, P3 ;  /* 0x0000000000217806 */ /* 0x000fe400018e0100 */
[----:B------:R-:W-:Y:S02]  /*3060*/  @!P2 LOP3.LUT R31, RZ, R31, RZ, 0x33, !PT ;  /* 0x0000001fff1fa212 */ /* 0x000fe400078e33ff */
[----:B------:R-:W-:-:S02]  /*3070*/  LOP3.LUT R14, R29, R14, RZ, 0xc0, !PT ;  /* 0x0000000e1d0e7212 */ /* 0x000fc400078ec0ff */
[----:B------:R-:W-:Y:S02]  /*3080*/  @!P3 LOP3.LUT R33, RZ, R33, RZ, 0x33, !PT ;  /* 0x00000021ff21b212 */ /* 0x000fe400078e33ff */
[----:B------:R-:W-:Y:S02]  /*3090*/  LOP3.LUT R14, R31, R14, RZ, 0xc0, !PT ;  /* 0x0000000e1f0e7212 */ /* 0x000fe400078ec0ff */
[----:B------:R-:W-:Y:S02]  /*30a0*/  VOTE.ANY R29, PT, P4 ;  /* 0x00000000001d7806 */ /* 0x000fe400020e0100 */
[----:B------:R-:W-:Y:S02]  /*30b0*/  LOP3.LUT R14, R33, R14, RZ, 0xc0, !PT ;  /* 0x0000000e210e7212 */ /* 0x000fe400078ec0ff */
[----:B------:R-:W-:Y:S02]  /*30c0*/  @!P4 LOP3.LUT R29, RZ, R29, RZ, 0x33, !PT ;  /* 0x0000001dff1dc212 */ /* 0x000fe400078e33ff */
[----:B------:R-:W-:-:S02]  /*30d0*/  VOTE.ANY R31, PT, P5 ;  /* 0x00000000001f7806 */ /* 0x000fc400028e0100 */
[----:B------:R-:W-:Y:S01]  /*30e0*/  LOP3.LUT R14, R29, R14, RZ, 0xc0, !PT ;  /* 0x0000000e1d0e7212 */ /* 0x000fe200078ec0ff */
[----:B------:R-:W-:Y:S01]  /*30f0*/  IMAD.SHL.U32 R29, R3, 0x20, RZ ;  /* 0x00000020031d7824 */ /* 0x000fe200078e00ff */
[----:B------:R-:W-:Y:S02]  /*3100*/  LOP3.LUT P0, RZ, R28, 0x80, RZ, 0xc0, !PT ;  /* 0x000000801cff7812 */ /* 0x000fe4000780c0ff */
[----:B------:R-:W-:Y:S02]  /*3110*/  @!P5 LOP3.LUT R31, RZ, R31, RZ, 0x33, !PT ;  /* 0x0000001fff1fd212 */ /* 0x000fe400078e33ff */
[----:B------:R-:W-:Y:S02]  /*3120*/  VOTE.ANY R30, PT, P6 ;  /* 0x00000000001e7806 */ /* 0x000fe400030e0100 */
[----:B------:R-:W-:Y:S02]  /*3130*/  LOP3.LUT R31, R31, R14, RZ, 0xc0, !PT ;  /* 0x0000000e1f1f7212 */ /* 0x000fe400078ec0ff */
[----:B------:R-:W1:Y:S01]  /*3140*/  S2R R14, SR_LEMASK ;  /* 0x00000000000e7919 */ /* 0x000e620000003a00 */
[----:B------:R-:W-:-:S04]  /*3150*/  @!P6 LOP3.LUT R30, RZ, R30, RZ, 0x33, !PT ;  /* 0x0000001eff1ee212 */ /* 0x000fc800078e33ff */
[----:B------:R-:W-:Y:S02]  /*3160*/  VOTE.ANY R32, PT, P0 ;  /* 0x0000000000207806 */ /* 0x000fe400000e0100 */
[----:B------:R-:W-:Y:S02]  /*3170*/  LOP3.LUT R31, R30, R31, RZ, 0xc0, !PT ;  /* 0x0000001f1e1f7212 */ /* 0x000fe400078ec0ff */
[----:B------:R-:W-:Y:S02]  /*3180*/  @!P0 LOP3.LUT R32, RZ, R32, RZ, 0x33, !PT ;  /* 0x00000020ff208212 */ /* 0x000fe400078e33ff */
[----:B------:R-:W-:Y:S02]  /*3190*/  LOP3.LUT R30, R29, 0x7c00, RZ, 0xc0, !PT ;  /* 0x00007c001d1e7812 */ /* 0x000fe400078ec0ff */
[----:B------:R-:W-:-:S03]  /*31a0*/  LOP3.LUT R31, R32, R31, RZ, 0xc0, !PT ;  /* 0x0000001f201f7212 */ /* 0x000fc600078ec0ff */
[----:B------:R-:W-:Y:S01]  /*31b0*/  IMAD.IADD R29, R7, 0x1, R30 ;  /* 0x00000001071d7824 */ /* 0x000fe200078e021e */
[----:B------:R-:W2:Y:S01]  /*31c0*/  FLO.U32 R32, R31 ;  /* 0x0000001f00207300 */ /* 0x000ea200000e0000 */
[----:B-1----:R-:W-:Y:S02]  /*31d0*/  LOP3.LUT R44, R14, R31, RZ, 0xc0, !PT ;  /* 0x0000001f0e2c7212 */ /* 0x002fe400078ec0ff */
[----:B--2---:R-:W-:-:S05]  /*31e0*/  ISETP.NE.AND P0, PT, R24, R32, PT ;  /* 0x000000201800720c */ /* 0x004fca0003f05270 */
[----:B------:R-:W1:Y:S08]  /*31f0*/  POPC R44, R44 ;  /* 0x0000002c002c7309 */ /* 0x000e700000000000 */
[----:B------:R-:W-:Y:S05]  /*3200*/  @P0 BRA `(.L_x_34) ;  /* 0x0000000000080947 */ /* 0x000fea0003800000 */
[----:B------:R-:W-:-:S06]  /*3210*/  IMAD R47, R28, 0x4, R29 ;  /* 0x000000041c2f7824 */ /* 0x000fcc00078e021d */
[----:B-1----:R2:W3:Y:S02]  /*3220*/  ATOMS.ADD R47, [R47], R44 ;  /* 0x0000002c2f2f738c */ /* 0x0024e40000000000 */
.L_x_34:
[----:B------:R-:W-:Y:S05]  /*3230*/  BSYNC.RECONVERGENT B0 ;  /* 0x0000000000007941 */ /* 0x000fea0003800200 */
.L_x_33:
[----:B------:R-:W-:Y:S01]  /*3240*/  R2P PR, R52, 0x7f ;  /* 0x0000007f34007804 */ /* 0x000fe20000000000 */
[----:B---3--:R3:W4:Y:S01]  /*3250*/  SHFL.IDX PT, R47, R47, R32, 0x1f ;  /* 0x00001f202f2f7589 */ /* 0x00872200000e0000 */
[----:B------:R-:W-:Y:S01]  /*3260*/  BSSY.RECONVERGENT B0, `(.L_x_35) ;  /* 0x0000021000007945 */ /* 0x000fe20003800200 */
[----:B------:R-:W-:-:S10]  /*3270*/  IMAD.MOV.U32 R49, RZ, RZ, RZ ;  /* 0x000000ffff317224 */ /* 0x000fd400078e00ff */
[----:B------:R-:W-:Y:S02]  /*3280*/  VOTE.ANY R28, PT, P0 ;  /* 0x00000000001c7806 */ /* 0x000fe400000e0100 */
[----:B------:R-:W-:Y:S02]  /*3290*/  VOTE.ANY R31, PT, P1 ;  /* 0x00000000001f7806 */ /* 0x000fe400008e0100 */
[----:B------:R-:W-:Y:S02]  /*32a0*/  @!P0 LOP3.LUT R28, RZ, R28, RZ, 0x33, !PT ;  /* 0x0000001cff1c8212 */ /* 0x000fe400078e33ff */
[----:B------:R-:W-:Y:S02]  /*32b0*/  VOTE.ANY R33, PT, P2 ;  /* 0x0000000000217806 */ /* 0x000fe400010e0100 */
[----:B------:R-:W-:Y:S02]  /*32c0*/  @!P1 LOP3.LUT R31, RZ, R31, RZ, 0x33, !PT ;  /* 0x0000001fff1f9212 */ /* 0x000fe400078e33ff */
[----:B------:R-:W-:-:S02]  /*32d0*/  @!P2 LOP3.LUT R33, RZ, R33, RZ, 0x33, !PT ;  /* 0x00000021ff21a212 */ /* 0x000fc400078e33ff */
[----:B------:R-:W-:Y:S02]  /*32e0*/  LOP3.LUT R28, R31, R28, RZ, 0xc0, !PT ;  /* 0x0000001c1f1c7212 */ /* 0x000fe400078ec0ff */
[----:B------:R-:W-:Y:S02]  /*32f0*/  VOTE.ANY R31, PT, P3 ;  /* 0x00000000001f7806 */ /* 0x000fe400018e0100 */
[----:B------:R-:W-:Y:S02]  /*3300*/  LOP3.LUT R28, R33, R28, RZ, 0xc0, !PT ;  /* 0x0000001c211c7212 */ /* 0x000fe400078ec0ff */
[----:B------:R-:W-:Y:S02]  /*3310*/  LOP3.LUT P0, RZ, R52, 0x80, RZ, 0xc0, !PT ;  /* 0x0000008034ff7812 */ /* 0x000fe4000780c0ff */
[----:B------:R-:W-:Y:S02]  /*3320*/  VOTE.ANY R33, PT, P4 ;  /* 0x0000000000217806 */ /* 0x000fe400020e0100 */
[----:B------:R-:W-:-:S02]  /*3330*/  @!P3 LOP3.LUT R31, RZ, R31, RZ, 0x33, !PT ;  /* 0x0000001fff1fb212 */ /* 0x000fc400078e33ff */
[----:B------:R-:W-:Y:S02]  /*3340*/  @!P4 LOP3.LUT R33, RZ, R33, RZ, 0x33, !PT ;  /* 0x00000021ff21c212 */ /* 0x000fe400078e33ff */
[----:B------:R-:W-:Y:S02]  /*3350*/  LOP3.LUT R28, R31, R28, RZ, 0xc0, !PT ;  /* 0x0000001c1f1c7212 */ /* 0x000fe400078ec0ff */
[----:B------:R-:W-:Y:S02]  /*3360*/  VOTE.ANY R31, PT, P5 ;  /* 0x00000000001f7806 */ /* 0x000fe400028e0100 */
[----:B------:R-:W-:Y:S02]  /*3370*/  LOP3.LUT R28, R33, R28, RZ, 0xc0, !PT ;  /* 0x0000001c211c7212 */ /* 0x000fe400078ec0ff */
[----:B------:R-:W-:Y:S02]  /*3380*/  VOTE.ANY R33, PT, P6 ;  /* 0x0000000000217806 */ /* 0x000fe400030e0100 */
[----:B------:R-:W-:-:S02]  /*3390*/  @!P5 LOP3.LUT R31, RZ, R31, RZ, 0x33, !PT ;  /* 0x0000001fff1fd212 */ /* 0x000fc400078e33ff */
[----:B------:R-:W-:Y:S02]  /*33a0*/  VOTE.ANY R35, PT, P0 ;  /* 0x0000000000237806 */ /* 0x000fe400000e0100 */
[----:B------:R-:W-:Y:S02]  /*33b0*/  @!P6 LOP3.LUT R33, RZ, R33, RZ, 0x33, !PT ;  /* 0x00000021ff21e212 */ /* 0x000fe400078e33ff */
[----:B------:R-:W-:Y:S02]  /*33c0*/  LOP3.LUT R28, R31, R28, RZ, 0xc0, !PT ;  /* 0x0000001c1f1c7212 */ /* 0x000fe400078ec0ff */
[----:B------:R-:W-:Y:S02]  /*33d0*/  @!P0 LOP3.LUT R35, RZ, R35, RZ, 0x33, !PT ;  /* 0x00000023ff238212 */ /* 0x000fe400078e33ff */
[----:B------:R-:W-:-:S04]  /*33e0*/  LOP3.LUT R28, R33, R28, RZ, 0xc0, !PT ;  /* 0x0000001c211c7212 */ /* 0x000fc800078ec0ff */
[----:B------:R-:W-:-:S04]  /*33f0*/  LOP3.LUT R35, R35, R28, RZ, 0xc0, !PT ;  /* 0x0000001c23237212 */ /* 0x000fc800078ec0ff */
[----:B------:R-:W5:Y:S01]  /*3400*/  FLO.U32 R30, R35 ;  /* 0x00000023001e7300 */ /* 0x000f6200000e0000 */
[----:B------:R-:W-:-:S07]  /*3410*/  LOP3.LUT R46, R14, R35, RZ, 0xc0, !PT ;  /* 0x000000230e2e7212 */ /* 0x000fce00078ec0ff */
[----:B------:R-:W0:Y:S01]  /*3420*/  POPC R46, R46 ;  /* 0x0000002e002e7309 */ /* 0x000e220000000000 */
[----:B-----5:R-:W-:-:S13]  /*3430*/  ISETP.NE.AND P0, PT, R24, R30, PT ;  /* 0x0000001e1800720c */ /* 0x020fda0003f05270 */
[----:B0--34-:R-:W-:Y:S05]  /*3440*/  @P0 BRA `(.L_x_36) ;  /* 0x0000000000080947 */ /* 0x019fea0003800000 */
[----:B------:R-:W-:-:S06]  /*3450*/  IMAD R49, R52, 0x4, R29 ;  /* 0x0000000434317824 */ /* 0x000fcc00078e021d */
[----:B------:R0:W3:Y:S02]  /*3460*/  ATOMS.ADD R49, [R49], R46 ;  /* 0x0000002e3131738c */ /* 0x0000e40000000000 */
.L_x_36:
[----:B------:R-:W-:Y:S05]  /*3470*/  BSYNC.RECONVERGENT B0 ;  /* 0x0000000000007941 */ /* 0x000fea0003800200 */
.L_x_35:
        /* <DEDUP_REMOVED lines=35> */
.L_x_38:
[----:B------:R-:W-:Y:S05]  /*36b0*/  BSYNC.RECONVERGENT B0 ;  /* 0x0000000000007941 */ /* 0x000fea0003800200 */
.L_x_37:
        /* <DEDUP_REMOVED lines=27> */
[----:B------:R-:W-:Y:S02]  /*3870*/  LOP3.LUT R35, R35, R28, RZ, 0xc0, !PT ;  /* 0x0000001c23237212 */ /* 0x000fe400078ec0ff */
[----:B------:R-:W-:Y:S02]  /*3880*/  SHF.R.U32.HI R28, RZ, UR5, R23 ;  /* 0x00000005ff1c7c19 */ /* 0x000fe40008011617 */
[----:B------:R-:W5:Y:S01]  /*3890*/  FLO.U32 R39, R35 ;  /* 0x0000002300277300 */ /* 0x000f6200000e0000 */
[----:B------:R-:W-:Y:S02]  /*38a0*/  LOP3.LUT R53, R14, R35, RZ, 0xc0, !PT ;  /* 0x000000230e357212 */ /* 0x000fe400078ec0ff */
[----:B------:R-:W-:-:S05]  /*38b0*/  LOP3.LUT R30, R28, UR4, RZ, 0x30, !PT ;  /* 0x000000041c1e7c12 */ /* 0x000fca000f8e30ff */
[----:B------:R-:W0:Y:S01]  /*38c0*/  POPC R53, R53 ;  /* 0x0000003500357309 */ /* 0x000e220000000000 */
[----:B-----5:R-:W-:-:S13]  /*38d0*/  ISETP.NE.AND P0, PT, R24, R39, PT ;  /* 0x000000271800720c */ /* 0x020fda0003f05270 */
[----:B0--34-:R-:W-:Y:S05]  /*38e0*/  @P0 BRA `(.L_x_40) ;  /* 0x0000000000080947 */ /* 0x019fea0003800000 */
[----:B------:R-:W-:-:S05]  /*38f0*/  IMAD R48, R48, 0x4, R29 ;  /* 0x0000000430307824 */ /* 0x000fca00078e021d */
[----:B------:R0:W3:Y:S02]  /*3900*/  ATOMS.ADD R56, [R48], R53 ;  /* 0x000000353038738c */ /* 0x0000e40000000000 */
.L_x_40:
[----:B------:R-:W-:Y:S05]  /*3910*/  BSYNC.RECONVERGENT B0 ;  /* 0x0000000000007941 */ /* 0x000fea0003800200 */
.L_x_39:
        /* <DEDUP_REMOVED lines=30> */
[----:B0-----:R-:W-:Y:S02]  /*3b00*/  LOP3.LUT R48, R14, R35, RZ, 0xc0, !PT ;  /* 0x000000230e307212 */ /* 0x001fe400078ec0ff */
[----:B------:R-:W-:-:S05]  /*3b10*/  LOP3.LUT R34, R28, UR4, RZ, 0x30, !PT ;  /* 0x000000041c227c12 */ /* 0x000fca000f8e30ff */
[----:B------:R-:W0:Y:S01]  /*3b20*/  POPC R48, R48 ;  /* 0x0000003000307309 */ /* 0x000e220000000000 */
[----:B-----5:R-:W-:-:S13]  /*3b30*/  ISETP.NE.AND P0, PT, R24, R32, PT ;  /* 0x000000201800720c */ /* 0x020fda0003f05270 */
[----:B0--34-:R-:W-:Y:S05]  /*3b40*/  @P0 BRA `(.L_x_42) ;  /* 0x0000000000080947 */ /* 0x019fea0003800000 */
[----:B------:R-:W-:-:S06]  /*3b50*/  IMAD R45, R30, 0x4, R29 ;  /* 0x000000041e2d7824 */ /* 0x000fcc00078e021d */
[----:B------:R0:W3:Y:S02]  /*3b60*/  ATOMS.ADD R45, [R45], R48 ;  /* 0x000000302d2d738c */ /* 0x0000e40000000000 */
.L_x_42:
[----:B------:R-:W-:Y:S05]  /*3b70*/  BSYNC.RECONVERGENT B0 ;  /* 0x0000000000007941 */ /* 0x000fea0003800200 */
.L_x_41:
        /* <DEDUP_REMOVED lines=35> */
[----:B------:R-:W-:-:S06]  /*3db0*/  IMAD R36, R34, 0x4, R29 ;  /* 0x0000000422247824 */ /* 0x000fcc00078e021d */
[----:B------:R0:W3:Y:S02]  /*3dc0*/  ATOMS.ADD R36, [R36], R37 ;  /* 0x000000252424738c */ /* 0x0000e40000000000 */
.L_x_44:
[----:B------:R-:W-:Y:S05]  /*3dd0*/  BSYNC.RECONVERGENT B0 ;  /* 0x0000000000007941 */ /* 0x000fea0003800200 */
.L_x_43:
        /* <DEDUP_REMOVED lines=37> */
.L_x_46:
[----:B------:R-:W-:Y:S05]  /*4030*/  BSYNC.RECONVERGENT B0 ;  /* 0x0000000000007941 */ /* 0x000fea0003800200 */
.L_x_45:
        /* <DEDUP_REMOVED lines=37> */
.L_x_48:
[----:B------:R-:W-:Y:S05]  /*4290*/  BSYNC.RECONVERGENT B0 ;  /* 0x0000000000007941 */ /* 0x000fea0003800200 */
.L_x_47:
[----:B------:R-:W-:Y:S01]  /*42a0*/  R2P PR, R40, 0x7f ;  /* 0x0000007f28007804 */ /* 0x000fe20000000000 */
[----:B---3--:R3:W4:Y:S01]  /*42b0*/  SHFL.IDX PT, R32, R32, R55, 0x1f ;  /* 0x00001f3720207589 */ /* 0x00872200000e0000 */
[----:B------:R-:W-:Y:S01]  /*42c0*/  SHF.R.U32.HI R38, RZ, UR5, R12 ;  /* 0x00000005ff267c19 */ /* 0x000fe2000801160c */
[----:B------:R-:W-:Y:S01]  /*42d0*/  BSSY.RECONVERGENT B0, `(.L_x_49) ;  /* 0x0000022000007945 */ /* 0x000fe20003800200 */
[----:B------:R-:W-:Y:S02]  /*42e0*/  IMAD.MOV.U32 R30, RZ, RZ, RZ ;  /* 0x000000ffff1e7224 */ /* 0x000fe400078e00ff */
[----:B------:R-:W-:-:S07]  /*42f0*/  LOP3.LUT R38, R38, UR4, RZ, 0x30, !PT ;  /* 0x0000000426267c12 */ /* 0x000fce000f8e30ff */
        /* <DEDUP_REMOVED lines=31> */
.L_x_50:
[----:B------:R-:W-:Y:S05]  /*44f0*/  BSYNC.RECONVERGENT B0 ;  /* 0x0000000000007941 */ /* 0x000fea0003800200 */
.L_x_49:
        /* <DEDUP_REMOVED lines=9> */
[----:B------:R-:W-:Y:S02]  /*4590*/  @!P1 LOP3.LUT R39, RZ, R39, RZ, 0x33, !PT ;  /* 0x00000027ff279212 */ /* 0x000fe400078e33ff */
[----:B------:R-:W-:Y:S02]  /*45a0*/  VOTE.ANY R55, PT, P2 ;  /* 0x0000000000377806 */ /* 0x000fe400010e0100 */
[----:B------:R-:W-:-:S02]  /*45b0*/  LOP3.LUT R28, R39, R28, RZ, 0xc0, !PT ;  /* 0x0000001c271c7212 */ /* 0x000fc400078ec0ff */
[----:B------:R-:W-:Y:S02]  /*45c0*/  VOTE.ANY R39, PT, P3 ;  /* 0x0000000000277806 */ /* 0x000fe400018e0100 */
[----:B------:R-:W-:Y:S02]  /*45d0*/  @!P2 LOP3.LUT R55, RZ, R55, RZ, 0x33, !PT ;  /* 0x00000037ff37a212 */ /* 0x000fe400078e33ff */
[----:B------:R-:W-:Y:S02]  /*45e0*/  @!P3 LOP3.LUT R39, RZ, R39, RZ, 0x33, !PT ;  /* 0x00000027ff27b212 */ /* 0x000fe400078e33ff */
[----:B------:R-:W-:Y:S02]  /*45f0*/  LOP3.LUT R28, R55, R28, RZ, 0xc0, !PT ;  /* 0x0000001c371c7212 */ /* 0x000fe400078ec0ff */
[----:B------:R-:W-:Y:S02]  /*4600*/  LOP3.LUT P0, RZ, R38, 0x80, RZ, 0xc0, !PT ;  /* 0x0000008026ff7812 */ /* 0x000fe4000780c0ff */
[----:B------:R-:W-:-:S02]  /*4610*/  VOTE.ANY R55, PT, P4 ;  /* 0x0000000000377806 */ /* 0x000fc400020e0100 */
[----:B------:R-:W-:Y:S02]  /*4620*/  LOP3.LUT R28, R39, R28, RZ, 0xc0, !PT ;  /* 0x0000001c271c7212 */ /* 0x000fe400078ec0ff */
[----:B------:R-:W-:Y:S02]  /*4630*/  VOTE.ANY R39, PT, P5 ;  /* 0x0000000000277806 */ /* 0x000fe400028e0100 */
[----:B------:R-:W-:Y:S02]  /*4640*/  @!P4 LOP3.LUT R55, RZ, R55, RZ, 0x33, !PT ;  /* 0x00000037ff37c212 */ /* 0x000fe400078e33ff */
[----:B------:R-:W-:Y:S02]  /*4650*/  @!P5 LOP3.LUT R39, RZ, R39, RZ, 0x33, !PT ;  /* 0x00000027ff27d212 */ /* 0x000fe400078e33ff */
[----:B------:R-:W-:Y:S02]  /*4660*/  LOP3.LUT R28, R55, R28, RZ, 0xc0, !PT ;  /* 0x0000001c371c7212 */ /* 0x000fe400078ec0ff */
[----:B------:R-:W-:-:S02]  /*4670*/  VOTE.ANY R55, PT, P6 ;  /* 0x0000000000377806 */ /* 0x000fc400030e0100 */
[----:B------:R-:W-:Y:S02]  /*4680*/  LOP3.LUT R28, R39, R28, RZ, 0xc0, !PT ;  /* 0x0000001c271c7212 */ /* 0x000fe400078ec0ff */
[----:B------:R-:W-:Y:S02]  /*4690*/  VOTE.ANY R39, PT, P0 ;  /* 0x0000000000277806 */ /* 0x000fe400000e0100 */
[----:B------:R-:W-:Y:S02]  /*46a0*/  @!P6 LOP3.LUT R55, RZ, R55, RZ, 0x33, !PT ;  /* 0x00000037ff37e212 */ /* 0x000fe400078e33ff */
        /* <DEDUP_REMOVED lines=8> */
[----:B------:R-:W-:-:S05]  /*4730*/  IMAD R43, R38, 0x4, R29 ;  /* 0x00000004262b7824 */ /* 0x000fca00078e021d */
[----:B------:R0:W3:Y:S02]  /*4740*/  ATOMS.ADD R60, [R43], R28 ;  /* 0x0000001c2b3c738c */ /* 0x0000e40000000000 */
.L_x_52:
[----:B------:R-:W-:Y:S05]  /*4750*/  BSYNC.RECONVERGENT B0 ;  /* 0x0000000000007941 */ /* 0x000fea0003800200 */
.L_x_51:
[----:B------:R-:W-:Y:S01]  /*4760*/  R2P PR, R40, 0x7f ;  /* 0x0000007f28007804 */ /* 0x000fe20000000000 */
[----:B---3--:R3:W4:Y:S01]  /*4770*/  SHFL.IDX PT, R39, R60, R39, 0x1f ;  /* 0x00001f273c277589 */ /* 0x00872200000e0000 */
[----:B------:R-:W-:Y:S01]  /*4780*/  SHF.R.U32.HI R58, RZ, UR5, R16 ;  /* 0x00000005ff3a7c19 */ /* 0x000fe20008011610 */
[----:B------:R-:W-:Y:S01]  /*4790*/  BSSY.RECONVERGENT B0, `(.L_x_53) ;  /* 0x0000022000007945 */ /* 0x000fe20003800200 */
[----:B------:R-:W-:Y:S02]  /*47a0*/  IMAD.MOV.U32 R64, RZ, RZ, RZ ;  /* 0x000000ffff407224 */ /* 0x000fe400078e00ff */
[----:B------:R-:W-:-:S07]  /*47b0*/  LOP3.LUT R58, R58, UR4, RZ, 0x30, !PT ;  /* 0x000000043a3a7c12 */ /* 0x000fce000f8e30ff */
[----:B------:R-:W-:Y:S02]  /*47c0*/  VOTE.ANY R38, PT, P0 ;  /* 0x0000000000267806 */ /* 0x000fe400000e0100 */
[----:B0-----:R-:W-:Y:S02]  /*47d0*/  VOTE.ANY R43, PT, P1 ;  /* 0x00000000002b7806 */ /* 0x001fe400008e0100 */
[----:B------:R-:W-:Y:S02]  /*47e0*/  @!P0 LOP3.LUT R38, RZ, R38, RZ, 0x33, !PT ;  /* 0x00000026ff268212 */ /* 0x000fe400078e33ff */
[----:B------:R-:W-:Y:S02]  /*47f0*/  @!P1 LOP3.LUT R43, RZ, R43, RZ, 0x33, !PT ;  /* 0x0000002bff2b9212 */ /* 0x000fe400078e33ff */
[----:B------:R-:W-:Y:S02]  /*4800*/  LOP3.LUT P0, RZ, R40, 0x80, RZ, 0xc0, !PT ;  /* 0x0000008028ff7812 */ /* 0x000fe4000780c0ff */
[----:B------:R-:W-:-:S02]  /*4810*/  LOP3.LUT R38, R43, R38, RZ, 0xc0, !PT ;  /* 0x000000262b267212 */ /* 0x000fc400078ec0ff */
[----:B------:R-:W-:-:S04]  /*4820*/  VOTE.ANY R43, PT, P2 ;  /* 0x00000000002b7806 */ /* 0x000fc800010e0100 */
[----:B------:R-:W-:-:S04]  /*4830*/  @!P2 LOP3.LUT R43, RZ, R43, RZ, 0x33, !PT ;  /* 0x0000002bff2ba212 */ /* 0x000fc800078e33ff */
[----:B------:R-:W-:Y:S02]  /*4840*/  LOP3.LUT R38, R43, R38, RZ, 0xc0, !PT ;  /* 0x000000262b267212 */ /* 0x000fe400078ec0ff */
        /* <DEDUP_REMOVED lines=14> */
[----:B------:R-:W-:-:S04]  /*4930*/  LOP3.LUT R55, R43, R38, RZ, 0xc0, !PT ;  /* 0x000000262b377212 */ /* 0x000fc800078ec0ff */
[----:B------:R-:W0:Y:S01]  /*4940*/  FLO.U32 R43, R55 ;  /* 0x00000037002b7300 */ /* 0x000e2200000e0000 */
[----:B------:R-:W-:-:S07]  /*4950*/  LOP3.LUT R38, R14, R55, RZ, 0xc0, !PT ;  /* 0x000000370e267212 */ /* 0x000fce00078ec0ff */
[----:B------:R-:W1:Y:S01]  /*4960*/  POPC R38, R38 ;  /* 0x0000002600267309 */ /* 0x000e620000000000 */
[----:B0-----:R-:W-:-:S13]  /*4970*/  ISETP.NE.AND P0, PT, R24, R43, PT ;  /* 0x0000002b1800720c */ /* 0x001fda0003f05270 */
[----:B-1-34-:R-:W-:Y:S05]  /*4980*/  @P0 BRA `(.L_x_54) ;  /* 0x0000000000080947 */ /* 0x01afea0003800000 */
[----:B------:R-:W-:-:S05]  /*4990*/  IMAD R55, R40, 0x4, R29 ;  /* 0x0000000428377824 */ /* 0x000fca00078e021d */
[----:B------:R0:W1:Y:S02]  /*49a0*/  ATOMS.ADD R64, [R55], R38 ;  /* 0x000000263740738c */ /* 0x0000640000000000 */
.L_x_54:
[----:B------:R-:W-:Y:S05]  /*49b0*/  BSYNC.RECONVERGENT B0 ;  /* 0x0000000000007941 */ /* 0x000fea0003800200 */
.L_x_53:
[----:B------:R-:W-:Y:S01]  /*49c0*/  R2P PR, R58, 0x7f ;  /* 0x0000007f3a007804 */ /* 0x000fe20000000000 */
[----:B-1----:R1:W3:Y:S01]  /*49d0*/  SHFL.IDX PT, R43, R64, R43, 0x1f ;  /* 0x00001f2b402b7589 */ /* 0x0022e200000e0000 */
        /* <DEDUP_REMOVED lines=30> */
[----:B------:R-:W4:Y:S01]  /*4bc0*/  POPC R40, R40 ;  /* 0x0000002800287309 */ /* 0x000f220000000000 */
[----:B0-----:R-:W-:-:S13]  /*4bd0*/  ISETP.NE.AND P0, PT, R24, R55, PT ;  /* 0x000000371800720c */ /* 0x001fda0003f05270 */
[----:B-1-34-:R-:W-:Y:S05]  /*4be0*/  @P0 BRA `(.L_x_56) ;  /* 0x0000000000080947 */ /* 0x01afea0003800000 */
[----:B------:R-:W-:-:S05]  /*4bf0*/  IMAD R59, R58, 0x4, R29 ;  /* 0x000000043a3b7824 */ /* 0x000fca00078e021d */
[----:B------:R0:W1:Y:S02]  /*4c00*/  ATOMS.ADD R62, [R59], R40 ;  /* 0x000000283b3e738c */ /* 0x0000640000000000 */
.L_x_56:
[----:B------:R-:W-:Y:S05]  /*4c10*/  BSYNC.RECONVERGENT B0 ;  /* 0x0000000000007941 */ /* 0x000fea0003800200 */
.L_x_55:
[----:B------:R-:W-:Y:S01]  /*4c20*/  R2P PR, R60, 0x7f ;  /* 0x0000007f3c007804 */ /* 0x000fe20000000000 */
[----:B--2---:R-:W-:Y:S01]  /*4c30*/  IMAD.IADD R44, R44, 0x1, R47 ;  /* 0x000000012c2c7824 */ /* 0x004fe200078e022f */
[----:B------:R-:W-:Y:S01]  /*4c40*/  BSSY.RECONVERGENT B0, `(.L_x_57) ;  /* 0x0000025000007945 */ /* 0x000fe20003800200 */
[----:B------:R-:W-:Y:S02]  /*4c50*/  IMAD.IADD R46, R46, 0x1, R49 ;  /* 0x000000012e2e7824 */ /* 0x000fe400078e0231 */
[----:B-1----:R1:W2:Y:S01]  /*4c60*/  SHFL.IDX PT, R49, R62, R55, 0x1f ;  /* 0x00001f373e317589 */ /* 0x0022a200000e0000 */
[----:B------:R-:W-:-:S07]  /*4c70*/  IMAD.MOV.U32 R64, RZ, RZ, RZ ;  /* 0x000000ffff407224 */ /* 0x000fce00078e00ff */
[----:B------:R-:W-:Y:S02]  /*4c80*/  VOTE.ANY R58, PT, P0 ;  /* 0x00000000003a7806 */ /* 0x000fe400000e0100 */
[----:B------:R-:W-:Y:S02]  /*4c90*/  VOTE.ANY R47, PT, P1 ;  /* 0x00000000002f7806 */ /* 0x000fe400008e0100 */
        /* <DEDUP_REMOVED lines=22> */
[----:B------:R-:W-:Y:S02]  /*4e00*/  SHF.R.U32.HI R58, RZ, UR5, R6 ;  /* 0x00000005ff3a7c19 */ /* 0x000fe40008011606 */
[----:B0-----:R-:W0:Y:S01]  /*4e10*/  FLO.U32 R59, R61 ;  /* 0x0000003d003b7300 */ /* 0x001e2200000e0000 */
[----:B------:R-:W-:Y:S02]  /*4e20*/  LOP3.LUT R47, R14, R61, RZ, 0xc0, !PT ;  /* 0x0000003d0e2f7212 */ /* 0x000fe400078ec0ff */
[----:B------:R-:W-:-:S05]  /*4e30*/  LOP3.LUT R58, R58, UR4, RZ, 0x30, !PT ;  /* 0x000000043a3a7c12 */ /* 0x000fca000f8e30ff */
[----:B------:R-:W3:Y:S01]  /*4e40*/  POPC R47, R47 ;  /* 0x0000002f002f7309 */ /* 0x000ee20000000000 */
[----:B0-----:R-:W-:-:S13]  /*4e50*/  ISETP.NE.AND P0, PT, R24, R59, PT ;  /* 0x0000003b1800720c */ /* 0x001fda0003f05270 */
[----:B-123--:R-:W-:Y:S05]  /*4e60*/  @P0 BRA `(.L_x_58) ;  /* 0x0000000000080947 */ /* 0x00efea0003800000 */
[----:B------:R-:W-:-:S05]  /*4e70*/  IMAD R60, R60, 0x4, R29 ;  /* 0x000000043c3c7824 */ /* 0x000fca00078e021d */
[----:B------:R0:W1:Y:S02]  /*4e80*/  ATOMS.ADD R64, [R60], R47 ;  /* 0x0000002f3c40738c */ /* 0x0000640000000000 */
.L_x_58:
[----:B------:R-:W-:Y:S05]  /*4e90*/  BSYNC.RECONVERGENT B0 ;  /* 0x0000000000007941 */ /* 0x000fea0003800200 */
.L_x_57:
[----:B------:R-:W-:Y:S01]  /*4ea0*/  R2P PR, R58, 0x7f ;  /* 0x0000007f3a007804 */ /* 0x000fe20000000000 */
[----:B------:R-:W-:Y:S01]  /*4eb0*/  IMAD.IADD R52, R51, 0x1, R52 ;  /* 0x0000000133347824 */ /* 0x000fe200078e0234 */
[----:B-1----:R1:W2:Y:S01]  /*4ec0*/  SHFL.IDX PT, R64, R64, R59, 0x1f ;  /* 0x00001f3b40407589 */ /* 0x0022a200000e0000 */
[----:B------:R-:W-:Y:S01]  /*4ed0*/  BSSY.RECONVERGENT B0, `(.L_x_59) ;  /* 0x0000024000007945 */ /* 0x000fe20003800200 */
[----:B------:R-:W-:Y:S02]  /*4ee0*/  IMAD.IADD R56, R53, 0x1, R56 ;  /* 0x0000000135387824 */ /* 0x000fe400078e0238 */
[----:B------:R-:W-:-:S07]  /*4ef0*/  IMAD.MOV.U32 R62, RZ, RZ, RZ ;  /* 0x000000ffff3e7224 */ /* 0x000fce00078e00ff */
        /* <DEDUP_REMOVED lines=25> */
[----:B------:R-:W0:Y:S01]  /*5090*/  FLO.U32 R55, R61 ;  /* 0x0000003d00377300 */ /* 0x000e2200000e0000 */
[----:B------:R-:W-:Y:S02]  /*50a0*/  LOP3.LUT R51, R14, R61, RZ, 0xc0, !PT ;  /* 0x0000003d0e337212 */ /* 0x000fe400078ec0ff */
[----:B------:R-:W-:-:S05]  /*50b0*/  LOP3.LUT R60, R60, UR4, RZ, 0x30, !PT ;  /* 0x000000043c3c7c12 */ /* 0x000fca000f8e30ff */
[----:B------:R-:W3:Y:S01]  /*50c0*/  POPC R51, R51 ;  /* 0x0000003300337309 */ /* 0x000ee20000000000 */
[----:B0-----:R-:W-:-:S13]  /*50d0*/  ISETP.NE.AND P0, PT, R24, R55, PT ;  /* 0x000000371800720c */ /* 0x001fda0003f05270 */
[----:B-123--:R-:W-:Y:S05]  /*50e0*/  @P0 BRA `(.L_x_60) ;  /* 0x0000000000080947 */ /* 0x00efea0003800000 */
[----:B------:R-:W-:-:S05]  /*50f0*/  IMAD R58, R58, 0x4, R29 ;  /* 0x000000043a3a7824 */ /* 0x000fca00078e021d */
[----:B------:R0:W1:Y:S02]  /*5100*/  ATOMS.ADD R62, [R58], R51 ;  /* 0x000000333a3e738c */ /* 0x0000640000000000 */
.L_x_60:
[----:B------:R-:W-:Y:S05]  /*5110*/  BSYNC.RECONVERGENT B0 ;  /* 0x0000000000007941 */ /* 0x000fea0003800200 */
.L_x_59:
[----:B------:R-:W-:Y:S01]  /*5120*/  R2P PR, R60, 0x7f ;  /* 0x0000007f3c007804 */ /* 0x000fe20000000000 */
[----:B------:R-:W-:Y:S01]  /*5130*/  IMAD.IADD R48, R48, 0x1, R45 ;  /* 0x0000000130307824 */ /* 0x000fe200078e022d */
[----:B-1----:R1:W2:Y:S01]  /*5140*/  SHFL.IDX PT, R62, R62, R55, 0x1f ;  /* 0x00001f373e3e7589 */ /* 0x0022a200000e0000 */
[----:B------:R-:W-:Y:S01]  /*5150*/  BSSY.RECONVERGENT B0, `(.L_x_61) ;  /* 0x0000024000007945 */ /* 0x000fe20003800200 */
[----:B------:R-:W-:-:S09]  /*5160*/  IMAD.MOV.U32 R66, RZ, RZ, RZ ;  /* 0x000000ffff427224 */ /* 0x000fd200078e00ff */
        /* <DEDUP_REMOVED lines=23> */
[----:B------:R-:W-:Y:S01]  /*52e0*/  LOP3.LUT R53, R58, R53, RZ, 0xc0, !PT ;  /* 0x000000353a357212 */ /* 0x000fe200078ec0ff */
[----:B------:R-:W-:Y:S01]  /*52f0*/  IMAD.IADD R58, R37, 0x1, R36 ;  /* 0x00000001253a7824 */ /* 0x000fe200078e0224 */
        /* <DEDUP_REMOVED lines=9> */
.L_x_62:
[----:B------:R-:W-:Y:S05]  /*5390*/  BSYNC.RECONVERGENT B0 ;  /* 0x0000000000007941 */ /* 0x000fea0003800200 */
.L_x_61:
[----:B------:R-:W-:Y:S01]  /*53a0*/  R2P PR, R36, 0x7f ;  /* 0x0000007f24007804 */ /* 0x000fe20000000000 */
[----:B------:R-:W-:Y:S01]  /*53b0*/  IMAD.IADD R34, R35, 0x1, R34 ;  /* 0x0000000123227824 */ /* 0x000fe200078e0222 */
[----:B------:R-:W-:Y:S01]  /*53c0*/  BSSY.RECONVERGENT B0, `(.L_x_63) ;  /* 0x0000022000007945 */ /* 0x000fe20003800200 */
[----:B------:R-:W-:-:S10]  /*53d0*/  IMAD.MOV.U32 R55, RZ, RZ, RZ ;  /* 0x000000ffff377224 */ /* 0x000fd400078e00ff */
        /* <DEDUP_REMOVED lines=24> */
[----:B-1----:R0:W1:Y:S02]  /*5560*/  SHFL.IDX PT, R60, R66, R45, 0x1f ;  /* 0x00001f2d423c7589 */ /* 0x00206400000e0000 */
[----:B------:R-:W2:Y:S01]  /*5570*/  FLO.U32 R59, R53 ;  /* 0x00000035003b7300 */ /* 0x000ea200000e0000 */
[----:B------:R-:W-:-:S07]  /*5580*/  LOP3.LUT R35, R14, R53, RZ, 0xc0, !PT ;  /* 0x000000350e237212 */ /* 0x000fce00078ec0ff */
[----:B------:R-:W3:Y:S01]  /*5590*/  POPC R35, R35 ;  /* 0x0000002300237309 */ /* 0x000ee20000000000 */
[----:B--2---:R-:W-:-:S13]  /*55a0*/  ISETP.NE.AND P0, PT, R24, R59, PT ;  /* 0x0000003b1800720c */ /* 0x004fda0003f05270 */
[----:B01-3--:R-:W-:Y:S05]  /*55b0*/  @P0 BRA `(.L_x_64) ;  /* 0x0000000000080947 */ /* 0x00bfea0003800000 */
[----:B------:R-:W-:-:S05]  /*55c0*/  IMAD R36, R36, 0x4, R29 ;  /* 0x0000000424247824 */ /* 0x000fca00078e021d */
[----:B------:R0:W1:Y:S02]  /*55d0*/  ATOMS.ADD R55, [R36], R35 ;  /* 0x000000232437738c */ /* 0x0000640000000000 */
.L_x_64:
[----:B------:R-:W-:Y:S05]  /*55e0*/  BSYNC.RECONVERGENT B0 ;  /* 0x0000000000007941 */ /* 0x000fea0003800200 */
.L_x_63:
[----:B------:R-:W-:Y:S01]  /*55f0*/  R2P PR, R26, 0x7f ;  /* 0x0000007f1a007804 */ /* 0x000fe20000000000 */
[----:B01----:R0:W1:Y:S01]  /*5600*/  SHFL.IDX PT, R36, R55, R59, 0x1f ;  /* 0x00001f3b37247589 */ /* 0x00306200000e0000 */
[----:B------:R-:W-:Y:S11]  /*5610*/  BSSY.RECONVERGENT B0, `(.L_x_65) ;  /* 0x0000021000007945 */ /* 0x000ff60003800200 */
[----:B------:R-:W-:-:S02]  /*5620*/  VOTE.ANY R45, PT, P0 ;  /* 0x00000000002d7806 */ /* 0x000fc400000e0100 */
[----:B------:R-:W-:Y:S02]  /*5630*/  VOTE.ANY R66, PT, P1 ;  /* 0x0000000000427806 */ /* 0x000fe400008e0100 */
[----:B------:R-:W-:Y:S02]  /*5640*/  @!P0 LOP3.LUT R45, RZ, R45, RZ, 0x33, !PT ;  /* 0x0000002dff2d8212 */ /* 0x000fe400078e33ff */
[----:B------:R-:W-:Y:S02]  /*5650*/  @!P1 LOP3.LUT R66, RZ, R66, RZ, 0x33, !PT ;  /* 0x00000042ff429212 */ /* 0x000fe400078e33ff */
[----:B------:R-:W-:Y:S02]  /*5660*/  LOP3.LUT P0, RZ, R26, 0x80, RZ, 0xc0, !PT ;  /* 0x000000801aff7812 */ /* 0x000fe4000780c0ff */
        /* <DEDUP_REMOVED lines=19> */
[----:B------:R-:W2:Y:S01]  /*57a0*/  FLO.U32 R53, R45 ;  /* 0x0000002d00357300 */ /* 0x000ea200000e0000 */
[----:B------:R-:W-:-:S07]  /*57b0*/  LOP3.LUT R14, R14, R45, RZ, 0xc0, !PT ;  /* 0x0000002d0e0e7212 */ /* 0x000fce00078ec0ff */
[----:B0-----:R0:W3:Y:S01]  /*57c0*/  POPC R55, R14 ;  /* 0x0000000e00377309 */ /* 0x0010e20000000000 */
[----:B--2---:R-:W-:Y:S01]  /*57d0*/  ISETP.NE.AND P0, PT, R24, R53, PT ;  /* 0x000000351800720c */ /* 0x004fe20003f05270 */
[----:B------:R-:W-:-:S12]  /*57e0*/  IMAD.MOV.U32 R24, RZ, RZ, RZ ;  /* 0x000000ffff187224 */ /* 0x000fd800078e00ff */
[----:B01-3--:R-:W-:Y:S05]  /*57f0*/  @P0 BRA `(.L_x_66) ;  /* 0x0000000000080947 */ /* 0x00bfea0003800000 */
[----:B------:R-:W-:-:S06]  /*5800*/  IMAD R24, R26, 0x4, R29 ;  /* 0x000000041a187824 */ /* 0x000fcc00078e021d */
[----:B------:R0:W1:Y:S02]  /*5810*/  ATOMS.ADD R24, [R24], R55 ;  /* 0x000000371818738c */ /* 0x0000640000000000 */
.L_x_66:
[----:B------:R-:W-:Y:S05]  /*5820*/  BSYNC.RECONVERGENT B0 ;  /* 0x0000000000007941 */ /* 0x000fea0003800200 */
.L_x_65:
[----:B------:R-:W-:Y:S01]  /*5830*/  BAR.SYNC.DEFER_BLOCKING 0x0 ;  /* 0x0000000000007b1d */ /* 0x000fe20000010000 */
[----:B------:R-:W-:Y:S01]  /*5840*/  IMAD.IADD R26, R40, 0x1, R49 ;  /* 0x00000001281a7824 */ /* 0x000fe200078e0231 */
[----:B------:R-:W-:Y:S01]  /*5850*/  ISETP.NE.AND P0, PT, R50, RZ, PT ;  /* 0x000000ff3200720c */ /* 0x000fe20003f05270 */
[----:B------:R-:W-:Y:S02]  /*5860*/  IMAD.IADD R28, R28, 0x1, R39 ;  /* 0x000000011c1c7824 */ /* 0x000fe400078e0227 */
[----:B------:R-:W-:Y:S01]  /*5870*/  IMAD R40, R44, 0x4, R7 ;  /* 0x000000042c287824 */ /* 0x000fe200078e0207 */
[----:B------:R-:W-:Y:S01]  /*5880*/  BSSY B1, `(.L_x_67) ;  /* 0x000005c000017945 */ /* 0x000fe20003800000 */
[----:B------:R-:W-:Y:S01]  /*5890*/  IMAD.IADD R14, R38, 0x1, R43 ;  /* 0x00000001260e7824 */ /* 0x000fe200078e022b */
[----:B-1----:R-:W1:Y:S01]  /*58a0*/  SHFL.IDX PT, R24, R24, R53, 0x1f ;  /* 0x00001f3518187589 */ /* 0x002e6200000e0000 */
[----:B------:R-:W-:Y:S02]  /*58b0*/  IMAD R39, R46, 0x4, R7 ;  /* 0x000000042e277824 */ /* 0x000fe400078e0207 */
[----:B------:R-:W-:-:S02]  /*58c0*/  IMAD.IADD R60, R37, 0x1, R60 ;  /* 0x00000001253c7824 */ /* 0x000fc400078e023c */
[--C-:B------:R-:W-:Y:S02]  /*58d0*/  IMAD R38, R52, 0x4, R7.reuse ;  /* 0x0000000434267824 */ /* 0x100fe400078e0207 */
[----:B------:R-:W-:Y:S02]  /*58e0*/  IMAD.IADD R32, R33, 0x1, R32 ;  /* 0x0000000121207824 */ /* 0x000fe400078e0220 */
[----:B------:R-:W-:Y:S02]  /*58f0*/  IMAD.IADD R44, R35, 0x1, R36 ;  /* 0x00000001232c7824 */ /* 0x000fe400078e0224 */
[--C-:B------:R-:W-:Y:S02]  /*5900*/  IMAD R37, R56, 0x4, R7.reuse ;  /* 0x0000000438257824 */ /* 0x100fe400078e0207 */
[----:B------:R-:W-:Y:S02]  /*5910*/  IMAD.IADD R30, R31, 0x1, R30 ;  /* 0x000000011f1e7824 */ /* 0x000fe400078e021e */
[--C-:B------:R-:W-:Y:S01]  /*5920*/  IMAD R36, R48, 0x4, R7.reuse ;  /* 0x0000000430247824 */ /* 0x100fe200078e0207 */
[----:B------:R2:W-:Y:S01]  /*5930*/  STS [R40+-0x4], R27 ;  /* 0xfffffc1b28007388 */ /* 0x0005e20000000800 */
[----:B------:R-:W-:-:S02]  /*5940*/  IMAD R35, R58, 0x4, R7 ;  /* 0x000000043a237824 */ /* 0x000fc400078e0207 */
[--C-:B------:R-:W-:Y:S01]  /*5950*/  IMAD R34, R34, 0x4, R7.reuse ;  /* 0x0000000422227824 */ /* 0x100fe200078e0207 */
[----:B------:R-:W-:Y:S01]  /*5960*/  STS [R39+-0x4], R22 ;  /* 0xfffffc1627007388 */ /* 0x000fe20000000800 */
[--C-:B------:R-:W-:Y:S02]  /*5970*/  IMAD R33, R32, 0x4, R7.reuse ;  /* 0x0000000420217824 */ /* 0x100fe400078e0207 */
[----:B------:R-:W-:Y:S01]  /*5980*/  IMAD.IADD R64, R47, 0x1, R64 ;  /* 0x000000012f407824 */ /* 0x000fe200078e0240 */
[----:B------:R-:W-:Y:S01]  /*5990*/  STS [R38+-0x4], R21 ;  /* 0xfffffc1526007388 */ /* 0x000fe20000000800 */
[--C-:B------:R-:W-:Y:S02]  /*59a0*/  IMAD R32, R30, 0x4, R7.reuse ;  /* 0x000000041e207824 */ /* 0x100fe400078e0207 */
[----:B------:R-:W-:Y:S01]  /*59b0*/  IMAD.IADD R62, R51, 0x1, R62 ;  /* 0x00000001333e7824 */ /* 0x000fe200078e023e */
[----:B------:R-:W-:Y:S01]  /*59c0*/  STS [R37+-0x4], R18 ;  /* 0xfffffc1225007388 */ /* 0x000fe20000000800 */
[----:B------:R-:W-:-:S02]  /*59d0*/  IMAD R31, R28, 0x4, R7 ;  /* 0x000000041c1f7824 */ /* 0x000fc400078e0207 */
[--C-:B------:R-:W-:Y:S01]  /*59e0*/  IMAD R30, R14, 0x4, R7.reuse ;  /* 0x000000040e1e7824 */ /* 0x100fe200078e0207 */
[----:B------:R-:W-:Y:S01]  /*59f0*/  STS [R36+-0x4], R23 ;  /* 0xfffffc1724007388 */ /* 0x000fe20000000800 */
[--C-:B------:R-:W-:Y:S02]  /*5a00*/  IMAD R29, R26, 0x4, R7.reuse ;  /* 0x000000041a1d7824 */ /* 0x100fe400078e0207 */
[----:B-1----:R-:W-:Y:S01]  /*5a10*/  IMAD.IADD R24, R55, 0x1, R24 ;  /* 0x0000000137187824 */ /* 0x002fe200078e0218 */
[----:B------:R-:W-:Y:S01]  /*5a20*/  STS [R35+-0x4], R20 ;  /* 0xfffffc1423007388 */ /* 0x000fe20000000800 */
[--C-:B------:R-:W-:Y:S02]  /*5a30*/  IMAD R28, R64, 0x4, R7.reuse ;  /* 0x00000004401c7824 */ /* 0x100fe400078e0207 */
[--C-:B--2---:R-:W-:Y:S01]  /*5a40*/  IMAD R27, R62, 0x4, R7.reuse ;  /* 0x000000043e1b7824 */ /* 0x104fe200078e0207 */
[----:B------:R1:W-:Y:S01]  /*5a50*/  STS [R34+-0x4], R25 ;  /* 0xfffffc1922007388 */ /* 0x0003e20000000800 */
[----:B------:R-:W-:-:S02]  /*5a60*/  IMAD R26, R60, 0x4, R7 ;  /* 0x000000043c1a7824 */ /* 0x000fc400078e0207 */
[--C-:B------:R-:W-:Y:S01]  /*5a70*/  IMAD R24, R24, 0x4, R7.reuse ;  /* 0x0000000418187824 */ /* 0x100fe200078e0207 */
[----:B------:R-:W-:Y:S04]  /*5a80*/  STS [R33+-0x4], R10 ;  /* 0xfffffc0a21007388 */ /* 0x000fe80000000800 */
[----:B------:R-:W-:Y:S01]  /*5a90*/  STS [R32+-0x4], R17 ;  /* 0xfffffc1120007388 */ /* 0x000fe20000000800 */
[----:B-1----:R-:W-:-:S03]  /*5aa0*/  IMAD R25, R44, 0x4, R7 ;  /* 0x000000042c197824 */ /* 0x002fc600078e0207 */
[----:B------:R-:W-:Y:S04]  /*5ab0*/  STS [R31+-0x4], R12 ;  /* 0xfffffc0c1f007388 */ /* 0x000fe80000000800 */
[----:B------:R1:W-:Y:S04]  /*5ac0*/  STS [R30+-0x4], R19 ;  /* 0xfffffc131e007388 */ /* 0x0003e80000000800 */
[----:B------:R2:W-:Y:S04]  /*5ad0*/  STS [R29+-0x4], R16 ;  /* 0xfffffc101d007388 */ /* 0x0005e80000000800 */
[----:B------:R2:W-:Y:S01]  /*5ae0*/  STS [R28+-0x4], R9 ;  /* 0xfffffc091c007388 */ /* 0x0005e20000000800 */
[----:B-1----:R-:W-:-:S03]  /*5af0*/  IMAD R19, R3, 0x8, R7 ;  /* 0x0000000803137824 */ /* 0x002fc600078e0207 */
[----:B------:R2:W-:Y:S04]  /*5b00*/  STS [R27+-0x4], R6 ;  /* 0xfffffc061b007388 */ /* 0x0005e80000000800 */
[----:B------:R2:W-:Y:S04]  /*5b10*/  STS [R26+-0x4], R11 ;  /* 0xfffffc0b1a007388 */ /* 0x0005e80000000800 */
[----:B------:R2:W-:Y:S04]  /*5b20*/  STS [R25+-0x4], R8 ;  /* 0xfffffc0819007388 */ /* 0x0005e80000000800 */
[----:B------:R2:W-:Y:S01]  /*5b30*/  STS [R24+-0x4], R13 ;  /* 0xfffffc0d18007388 */ /* 0x0005e20000000800 */
[----:B------:R-:W-:Y:S05]  /*5b40*/  @P0 BRA `(.L_x_68) ;  /* 0x0000000000bc0947 */ /* 0x000fea0003800000 */
[----:B------:R-:W1:Y:S02]  /*5b50*/  LDCU.64 UR8, c[0x0][0x398] ;  /* 0x00007300ff0877ac */ /* 0x000e640008000a00 */
[----:B-1----:R-:W-:-:S04]  /*5b60*/  LEA R10, P0, R3, UR8, 0x3 ;  /* 0x00000008030a7c11 */ /* 0x002fc8000f8018ff */
[----:B--2---:R-:W-:-:S05]  /*5b70*/  LEA.HI.X R11, R3, UR9, RZ, 0x3, P0 ;  /* 0x00000009030b7c11 */ /* 0x004fca00080f1cff */
[----:B------:R-:W2:Y:S01]  /*5b80*/  LDG.E.64 R8, desc[UR6][R10.64] ;  /* 0x000000060a087981 */ /* 0x000ea2000c1e1b00 */
[----:B------:R-:W-:Y:S02]  /*5b90*/  SHF.R.S32.HI R13, RZ, 0x1f, R15 ;  /* 0x0000001fff0d7819 */ /* 0x000fe4000001140f */
[----:B--2---:R-:W-:-:S05]  /*5ba0*/  IADD3 R8, P0, PT, -R15, R8, RZ ;  /* 0x000000080f087210 */ /* 0x004fca0007f1e1ff */
[----:B------:R-:W-:Y:S01]  /*5bb0*/  IMAD.X R9, R9, 0x1, ~R13, P0 ;  /* 0x0000000109097824 */ /* 0x000fe200000e0e0d */
[----:B------:R-:W-:Y:S01]  /*5bc0*/  ISETP.GE.AND P0, PT, R42, 0x1, PT ;  /* 0x000000012a00780c */ /* 0x000fe20003f06270 */
[----:B------:R-:W-:-:S03]  /*5bd0*/  IMAD.MOV.U32 R13, RZ, RZ, R0 ;  /* 0x000000ffff0d7224 */ /* 0x000fc600078e0000 */
[----:B------:R1:W-:Y:S09]  /*5be0*/  STS.64 [R19+0x6600], R8 ;  /* 0x0066000813007388 */ /* 0x0003f20000000a00 */
[----:B------:R-:W-:Y:S05]  /*5bf0*/  @!P0 BRA `(.L_x_69) ;  /* 0x00000000006c8947 */ /* 0x000fea0003800000 */
[----:B------:R-:W-:Y:S01]  /*5c00*/  BSSY B0, `(.L_x_70) ;  /* 0x0000019000007945 */ /* 0x000fe20003800000 */
[----:B------:R-:W-:Y:S02]  /*5c10*/  IMAD.MOV.U32 R6, RZ, RZ, -0x1 ;  /* 0xffffffffff067424 */ /* 0x000fe400078e00ff */
[----:B------:R-:W-:Y:S02]  /*5c20*/  IMAD.MOV.U32 R10, RZ, RZ, R42 ;  /* 0x000000ffff0a7224 */ /* 0x000fe400078e002a */
[----:B------:R-:W-:-:S07]  /*5c30*/  IMAD.MOV.U32 R13, RZ, RZ, R0 ;  /* 0x000000ffff0d7224 */ /* 0x000fce00078e0000 */
.L_x_74:
[----:B-1----:R-:W1:Y:S01]  /*5c40*/  LDC.64 R8, c[0x0][0x380] ;  /* 0x0000e000ff087b82 */ /* 0x002e620000000a00 */
[----:B------:R-:W-:Y:S01]  /*5c50*/  VIADD R17, R10, 0xffffffff ;  /* 0xffffffff0a117836 */ /* 0x000fe20000000000 */
[----:B------:R-:W-:Y:S03]  /*5c60*/  BSSY B2, `(.L_x_71) ;  /* 0x0000008000027945 */ /* 0x000fe60003800000 */
[----:B------:R-:W-:-:S04]  /*5c70*/  IMAD R11, R17, 0x100, R3 ;  /* 0x00000100110b7824 */ /* 0x000fc800078e0203 */
[----:B-1----:R-:W-:-:S07]  /*5c80*/  IMAD.WIDE R8, R11, 0x4, R8 ;  /* 0x000000040b087825 */ /* 0x002fce00078e0208 */
.L_x_72:
[----:B------:R-:W-:Y:S05]  /*5c90*/  YIELD ;  /* 0x0000000000007946 */ /* 0x000fea0003800000 */
[----:B------:R1:W-:Y:S06]  /*5ca0*/  MEMBAR.SC.CTA ;  /* 0x0000000000007992 */ /* 0x0003ec0000000000 */
[----:B-1----:R-:W2:Y:S02]  /*5cb0*/  LDG.E.STRONG.SYS R11, desc[UR6][R8.64] ;  /* 0x00000006080b7981 */ /* 0x002ea4000c1f5900 */
[----:B--2---:R-:W-:-:S13]  /*5cc0*/  ISETP.NE.AND P0, PT, R11, RZ, PT ;  /* 0x000000ff0b00720c */ /* 0x004fda0003f05270 */
[----:B------:R-:W-:Y:S05]  /*5cd0*/  @!P0 BRA `(.L_x_72) ;  /* 0xfffffffc00ec8947 */ /* 0x000fea000383ffff */
[----:B------:R-:W-:Y:S05]  /*5ce0*/  BSYNC B2 ;  /* 0x0000000000027941 */ /* 0x000fea0003800000 */
.L_x_71:
[----:B------:R-:W-:Y:S01]  /*5cf0*/  BSSY.RECONVERGENT B2, `(.L_x_73) ;  /* 0x0000006000027945 */ /* 0x000fe20003800200 */
[C---:B------:R-:W-:Y:S02]  /*5d00*/  ISETP.GT.AND P0, PT, R11.reuse, -0x1, PT ;  /* 0xffffffff0b00780c */ /* 0x040fe40003f04270 */
[----:B------:R-:W-:Y:S01]  /*5d10*/  LOP3.LUT R8, R11, 0x3fffffff, RZ, 0xc0, !PT ;  /* 0x3fffffff0b087812 */ /* 0x000fe200078ec0ff */
[----:B------:R-:W-:Y:S05]  /*5d20*/  WARPSYNC.EXCLUSIVE R6 ;  /* 0x0000000006007348 */ /* 0x000fea0003a00000 */
[----:B------:R-:W-:-:S05]  /*5d30*/  IMAD.IADD R13, R8, 0x1, R13 ;  /* 0x00000001080d7824 */ /* 0x000fca00078e020d */
[----:B------:R-:W-:-:S07]  /*5d40*/  VOTE.ANY R6, PT, P0 ;  /* 0x0000000000067806 */ /* 0x000fce00000e0100 */
[----:B------:R-:W-:Y:S05]  /*5d50*/  BSYNC.RECONVERGENT B2 ;  /* 0x0000000000027941 */ /* 0x000fea0003800200 */
.L_x_73:
[----:B------:R-:W-:Y:S01]  /*5d60*/  ISETP.GT.U32.AND P1, PT, R10, 0x1, PT ;  /* 0x000000010a00780c */ /* 0x000fe20003f24070 */
[----:B------:R-:W-:-:S12]  /*5d70*/  IMAD.MOV.U32 R10, RZ, RZ, R17 ;  /* 0x000000ffff0a7224 */ /* 0x000fd800078e0011 */
[----:B------:R-:W-:Y:S05]  /*5d80*/  @P0 BRA P1, `(.L_x_74) ;  /* 0xfffffffc00ac0947 */ /* 0x000fea000083ffff */
[----:B------:R-:W-:Y:S05]  /*5d90*/  BSYNC B0 ;  /* 0x0000000000007941 */ /* 0x000fea0003800000 */
.L_x_70:
[----:B------:R2:W3:Y:S02]  /*5da0*/  LDS.64 R8, [R19+0x6600] ;  /* 0x0066000013087984 */ /* 0x0004e40000000a00 */
.L_x_69:
[----:B------:R-:W4:Y:S01]  /*5db0*/  LDC.64 R10, c[0x0][0x380] ;  /* 0x0000e000ff0a7b82 */ /* 0x000f220000000a00 */
[C---:B------:R-:W-:Y:S01]  /*5dc0*/  IMAD.IADD R17, R13.reuse, 0x1, -R0 ;  /* 0x000000010d117824 */ /* 0x040fe200078e0a00 */
[----:B------:R-:W-:Y:S01]  /*5dd0*/  LOP3.LUT R13, R13, 0x80000000, RZ, 0xfc, !PT ;  /* 0x800000000d0d7812 */ /* 0x000fe200078efcff */
[----:B------:R-:W-:-:S03]  /*5de0*/  IMAD R21, R42, 0x100, R3 ;  /* 0x000001002a157824 */ /* 0x000fc600078e0203 */
[----:B-1-3--:R-:W-:-:S04]  /*5df0*/  IADD3 R8, P0, PT, R17, R8, RZ ;  /* 0x0000000811087210 */ /* 0x00afc80007f1e0ff */
[----:B------:R-:W-:-:S05]  /*5e00*/  LEA.HI.X.SX32 R9, R17, R9, 0x1, P0 ;  /* 0x0000000911097211 */ /* 0x000fca00000f0eff */
[----:B------:R1:W-:Y:S01]  /*5e10*/  STS.64 [R19+0x6600], R8 ;  /* 0x0066000813007388 */ /* 0x0003e20000000a00 */
[----:B----4-:R-:W-:-:S05]  /*5e20*/  IMAD.WIDE R10, R21, 0x4, R10 ;  /* 0x00000004150a7825 */ /* 0x010fca00078e020a */
[----:B------:R1:W-:Y:S02]  /*5e30*/  STG.E.STRONG.SYS desc[UR6][R10.64], R13 ;  /* 0x0000000d0a007986 */ /* 0x0003e4000c115906 */
.L_x_68:
[----:B------:R-:W-:Y:S05]  /*5e40*/  BSYNC B1 ;  /* 0x0000000000017941 */ /* 0x000fea0003800000 */
.L_x_67:
[----:B------:R-:W3:Y:S01]  /*5e50*/  LDC R23, c[0x0][0x3c0] ;  /* 0x0000f000ff177b82 */ /* 0x000ee20000000800 */
[----:B--2---:R-:W-:-:S07]  /*5e60*/  VIADD R6, R54, 0x1980 ;  /* 0x0000198036067836 */ /* 0x004fce0000000000 */
[----:B-1----:R-:W1:Y:S01]  /*5e70*/  LDC.64 R10, c[0x0][0x390] ;  /* 0x0000e400ff0a7b82 */ /* 0x002e620000000a00 */
[----:B---3--:R-:W-:Y:S02]  /*5e80*/  ISETP.GE.AND P0, PT, R6, R23, PT ;  /* 0x000000170600720c */ /* 0x008fe40003f06270 */
[----:B-1----:R-:W-:-:S04]  /*5e90*/  ISETP.EQ.U32.AND P1, PT, R10, RZ, PT ;  /* 0x000000ff0a00720c */ /* 0x002fc80003f22070 */
[----:B------:R-:W-:-:S04]  /*5ea0*/  ISETP.EQ.OR.EX P0, PT, R11, RZ, !P0, P1 ;  /* 0x000000ff0b00720c */ /* 0x000fc80004702710 */
[----:B------:R-:W-:-:S13]  /*5eb0*/  ISETP.GT.U32.OR P0, PT, R3, 0xff, P0 ;  /* 0x000000ff0300780c */ /* 0x000fda0000704470 */
[----:B------:R-:W-:Y:S05]  /*5ec0*/  @P0 BRA `(.L_x_75) ;  /* 0x0000000000200947 */ /* 0x000fea0003800000 */
[----:B------:R-:W1:Y:S01]  /*5ed0*/  LDS.64 R8, [R19+0x6600] ;  /* 0x0066000013087984 */ /* 0x000e620000000a00 */
[C---:B------:R-:W-:Y:S02]  /*5ee0*/  LEA R10, P2, R3.reuse, R10, 0x3 ;  /* 0x0000000a030a7211 */ /* 0x040fe400078418ff */
[--C-:B------:R-:W-:Y:S02]  /*5ef0*/  SHF.R.S32.HI R13, RZ, 0x1f, R0.reuse ;  /* 0x0000001fff0d7819 */ /* 0x100fe40000011400 */
[----:B------:R-:W-:Y:S02]  /*5f00*/  LEA.HI.X R11, R3, R11, RZ, 0x3, P2 ;  /* 0x0000000b030b7211 */ /* 0x000fe400010f1cff */
[----:B-1----:R-:W-:Y:S02]  /*5f10*/  IADD3 R8, P0, P1, R8, R15, R0 ;  /* 0x0000000f08087210 */ /* 0x002fe4000791e000 */
[----:B------:R-:W-:-:S04]  /*5f20*/  SHF.R.S32.HI R15, RZ, 0x1f, R15 ;  /* 0x0000001fff0f7819 */ /* 0x000fc8000001140f */
[----:B------:R-:W-:-:S05]  /*5f30*/  IADD3.X R9, PT, PT, R9, R15, R13, P0, P1 ;  /* 0x0000000f09097210 */ /* 0x000fca00007e240d */
[----:B------:R1:W-:Y:S02]  /*5f40*/  STG.E.64 desc[UR6][R10.64], R8 ;  /* 0x000000080a007986 */ /* 0x0003e4000c101b06 */
.L_x_75:
[----:B------:R-:W-:Y:S01]  /*5f50*/  ISETP.GT.AND P0, PT, R6, R23, PT ;  /* 0x000000170600720c */ /* 0x000fe20003f04270 */
[----:B------:R-:W-:Y:S05]  /*5f60*/  WARPSYNC.ALL ;  /* 0x0000000000007948 */ /* 0x000fea0003800000 */
[----:B------:R-:W-:Y:S01]  /*5f70*/  BAR.SYNC.DEFER_BLOCKING 0x0 ;  /* 0x0000000000007b1d */ /* 0x000fe20000010000 */
[----:B------:R-:W-:-:S06]  /*5f80*/  IMAD R22, R3, 0x4, R7 ;  /* 0x0000000403167824 */ /* 0x000fcc00078e0207 */
[----:B------:R-:W-:Y:S05]  /*5f90*/  @P0 BRA `(.L_x_76) ;  /* 0x0000000c003c0947 */ /* 0x000fea0003800000 */
[----:B------:R-:W2:Y:S01]  /*5fa0*/  LDS R0, [R22] ;  /* 0x0000000016007984 */ /* 0x000ea20000000800 */
[----:B------:R-:W2:Y:S01]  /*5fb0*/  LDCU UR5, c[0x0][0x3c4] ;  /* 0x00007880ff0577ac */ /* 0x000ea20008000800 */
[----:B------:R-:W3:Y:S01]  /*5fc0*/  LDCU.64 UR8, c[0x0][0x3a0] ;  /* 0x00007400ff0877ac */ /* 0x000ee20008000a00 */
[----:B--2---:R-:W-:Y:S02]  /*5fd0*/  SHF.R.U32.HI R6, RZ, UR5, R0 ;  /* 0x00000005ff067c19 */ /* 0x004fe40008011600 */
[----:B------:R-:W-:Y:S02]  /*5fe0*/  LOP3.LUT R15, R0, 0x80000000, RZ, 0x3c, !PT ;  /* 0x80000000000f7812 */ /* 0x000fe400078e3cff */
[----:B------:R-:W-:-:S05]  /*5ff0*/  LOP3.LUT R6, R6, UR4, RZ, 0x30, !PT ;  /* 0x0000000406067c12 */ /* 0x000fca000f8e30ff */
[----:B-1----:R-:W-:-:S06]  /*6000*/  IMAD R8, R6, 0x8, R7 ;  /* 0x0000000806087824 */ /* 0x002fcc00078e0207 */
[----:B------:R-:W1:Y:S02]  /*6010*/  LDS.64 R8, [R8+0x6600] ;  /* 0x0066000008087984 */ /* 0x000e640000000a00 */
[----:B-1----:R-:W-:-:S05]  /*6020*/  IADD3 R6, P1, PT, R8, R3, RZ ;  /* 0x0000000308067210 */ /* 0x002fca0007f3e0ff */
[----:B------:R-:W-:Y:S01]  /*6030*/  IMAD.X R9, RZ, RZ, R9, P1 ;  /* 0x000000ffff097224 */ /* 0x000fe200008e0609 */
[----:B---3--:R-:W-:-:S04]  /*6040*/  LEA R10, P1, R6, UR8, 0x2 ;  /* 0x00000008060a7c11 */ /* 0x008fc8000f8210ff */
[----:B------:R-:W-:-:S05]  /*6050*/  LEA.HI.X R11, R6, UR9, R9, 0x2, P1 ;  /* 0x00000009060b7c11 */ /* 0x000fca00088f1409 */
[----:B------:R-:W-:Y:S01]  /*6060*/  STG.E desc[UR6][R10.64], R15 ;  /* 0x0000000f0a007986 */ /* 0x000fe2000c101906 */
[----:B------:R-:W-:-:S03]  /*6070*/  NOP ;  /* 0x0000000000007918 */ /* 0x000fc60000000000 */
[----:B------:R-:W1:Y:S02]  /*6080*/  LDS R0, [R22+0x600] ;  /* 0x0006000016007984 */ /* 0x000e640000000800 */
[----:B-1----:R-:W-:Y:S02]  /*6090*/  SHF.R.U32.HI R6, RZ, UR5, R0 ;  /* 0x00000005ff067c19 */ /* 0x002fe40008011600 */
[----:B------:R-:W-:Y:S02]  /*60a0*/  LOP3.LUT R15, R0, 0x80000000, RZ, 0x3c, !PT ;  /* 0x80000000000f7812 */ /* 0x000fe400078e3cff */
[----:B------:R-:W-:-:S05]  /*60b0*/  LOP3.LUT R6, R6, UR4, RZ, 0x30, !PT ;  /* 0x0000000406067c12 */ /* 0x000fca000f8e30ff */
[----:B------:R-:W-:-:S06]  /*60c0*/  IMAD R8, R6, 0x8, R7 ;  /* 0x0000000806087824 */ /* 0x000fcc00078e0207 */
[----:B------:R-:W1:Y:S02]  /*60d0*/  LDS.64 R8, [R8+0x6600] ;  /* 0x0066000008087984 */ /* 0x000e640000000a00 */
[----:B-1----:R-:W-:-:S05]  /*60e0*/  IADD3 R6, P1, PT, R8, R3, RZ ;  /* 0x0000000308067210 */ /* 0x002fca0007f3e0ff */
[----:B------:R-:W-:Y:S01]  /*60f0*/  IMAD.X R9, RZ, RZ, R9, P1 ;  /* 0x000000ffff097224 */ /* 0x000fe200008e0609 */
[----:B------:R-:W-:-:S04]  /*6100*/  LEA R12, P1, R6, UR8, 0x2 ;  /* 0x00000008060c7c11 */ /* 0x000fc8000f8210ff */
        /* <DEDUP_REMOVED lines=163> */
[----:B------:R-:W-:-:S05]  /*6b40*/  IMAD R12, R6, 0x8, R7 ;  /* 0x00000008060c7824 */ /* 0x000fca00078e0207 */
        /* <DEDUP_REMOVED lines=17> */
[----:B------:R1:W-:Y:S01]  /*6c60*/  STG.E desc[UR6][R6.64+0x6000], R9 ;  /* 0x0060000906007986 */ /* 0x0003e2000c101906 */
[----:B------:R-:W-:Y:S01]  /*6c70*/  NOP ;  /* 0x0000000000007918 */ /* 0x000fe20000000000 */
[----:B------:R-:W-:Y:S05]  /*6c80*/  BRA `(.L_x_77) ;  /* 0x00000014000c7947 */ /* 0x000fea0003800000 */
.L_x_76:
[----:B-1----:R-:W-:Y:S01]  /*6c90*/  IMAD R9, R42, -0x1980, R23 ;  /* 0xffffe6802a097824 */ /* 0x002fe200078e0217 */
[----:B------:R-:W-:Y:S01]  /*6ca0*/  BSSY.RECONVERGENT B0, `(.L_x_78) ;  /* 0x000001b000007945 */ /* 0x000fe20003800200 */
[C---:B------:R-:W-:Y:S02]  /*6cb0*/  VIADD R0, R3.reuse, 0x180 ;  /* 0x0000018003007836 */ /* 0x040fe40000000000 */
[C---:B------:R-:W-:Y:S01]  /*6cc0*/  VIADD R6, R3.reuse, 0x300 ;  /* 0x0000030003067836 */ /* 0x040fe20000000000 */
[CC--:B------:R-:W-:Y:S01]  /*6cd0*/  ISETP.GE.AND P1, PT, R3.reuse, R9.reuse, PT ;  /* 0x000000090300720c */ /* 0x0c0fe20003f26270 */
[C---:B------:R-:W-:Y:S01]  /*6ce0*/  VIADD R8, R3.reuse, 0x480 ;  /* 0x0000048003087836 */ /* 0x040fe20000000000 */
[-C--:B------:R-:W-:Y:S01]  /*6cf0*/  ISETP.GE.AND P2, PT, R0, R9.reuse, PT ;  /* 0x000000090000720c */ /* 0x080fe20003f46270 */
[C---:B------:R-:W-:Y:S01]  /*6d00*/  VIADD R0, R3.reuse, 0x600 ;  /* 0x0000060003007836 */ /* 0x040fe20000000000 */
[-C--:B------:R-:W-:Y:S01]  /*6d10*/  ISETP.GE.AND P3, PT, R6, R9.reuse, PT ;  /* 0x000000090600720c */ /* 0x080fe20003f66270 */
[C---:B------:R-:W-:Y:S01]  /*6d20*/  VIADD R6, R3.reuse, 0x780 ;  /* 0x0000078003067836 */ /* 0x040fe20000000000 */
[-C--:B------:R-:W-:Y:S01]  /*6d30*/  ISETP.GE.AND P4, PT, R8, R9.reuse, PT ;  /* 0x000000090800720c */ /* 0x080fe20003f86270 */
[----:B------:R-:W-:Y:S01]  /*6d40*/  VIADD R8, R3, 0x900 ;  /* 0x0000090003087836 */ /* 0x000fe20000000000 */
[----:B------:R-:W-:-:S02]  /*6d50*/  ISETP.GE.AND P5, PT, R0, R9, PT ;  /* 0x000000090000720c */ /* 0x000fc40003fa6270 */
[----:B------:R-:W-:-:S03]  /*6d60*/  ISETP.GE.AND P6, PT, R6, R9, PT ;  /* 0x000000090600720c */ /* 0x000fc60003fc6270 */
[----:B------:R-:W-:Y:S10]  /*6d70*/  @P1 BRA `(.L_x_79) ;  /* 0x0000000000341947 */ /* 0x000ff40003800000 */
[----:B------:R-:W1:Y:S01]  /*6d80*/  LDS R0, [R22] ;  /* 0x0000000016007984 */ /* 0x000e620000000800 */
[----:B------:R-:W1:Y:S01]  /*6d90*/  LDCU UR5, c[0x0][0x3c4] ;  /* 0x00007880ff0577ac */ /* 0x000e620008000800 */
[----:B------:R-:W2:Y:S01]  /*6da0*/  LDCU.64 UR8, c[0x0][0x3a0] ;  /* 0x00007400ff0877ac */ /* 0x000ea20008000a00 */
[----:B-1----:R-:W-:Y:S02]  /*6db0*/  SHF.R.U32.HI R6, RZ, UR5, R0 ;  /* 0x00000005ff067c19 */ /* 0x002fe40008011600 */
[----:B------:R-:W-:Y:S02]  /*6dc0*/  LOP3.LUT R13, R0, 0x80000000, RZ, 0x3c, !PT ;  /* 0x80000000000d7812 */ /* 0x000fe400078e3cff */
[----:B------:R-:W-:-:S05]  /*6dd0*/  LOP3.LUT R6, R6, UR4, RZ, 0x30, !PT ;  /* 0x0000000406067c12 */ /* 0x000fca000f8e30ff */
[----:B------:R-:W-:-:S05]  /*6de0*/  IMAD R6, R6, 0x8, R7 ;  /* 0x0000000806067824 */ /* 0x000fca00078e0207 */
[----:B------:R-:W1:Y:S02]  /*6df0*/  LDS.64 R10, [R6+0x6600] ;  /* 0x00660000060a7984 */ /* 0x000e640000000a00 */
[----:B-1----:R-:W-:-:S05]  /*6e00*/  IADD3 R12, P1, PT, R10, R3, RZ ;  /* 0x000000030a0c7210 */ /* 0x002fca0007f3e0ff */
[----:B------:R-:W-:Y:S01]  /*6e10*/  IMAD.X R11, RZ, RZ, R11, P1 ;  /* 0x000000ffff0b7224 */ /* 0x000fe200008e060b */
[----:B--2---:R-:W-:-:S04]  /*6e20*/  LEA R10, P1, R12, UR8, 0x2 ;  /* 0x000000080c0a7c11 */ /* 0x004fc8000f8210ff */
[----:B------:R-:W-:-:S05]  /*6e30*/  LEA.HI.X R11, R12, UR9, R11, 0x2, P1 ;  /* 0x000000090c0b7c11 */ /* 0x000fca00088f140b */
[----:B------:R1:W-:Y:S04]  /*6e40*/  STG.E desc[UR6][R10.64], R13 ;  /* 0x0000000d0a007986 */ /* 0x0003e8000c101906 */
.L_x_79:
[----:B------:R-:W-:Y:S05]  /*6e50*/  BSYNC.RECONVERGENT B0 ;  /* 0x0000000000007941 */ /* 0x000fea0003800200 */
.L_x_78:
[----:B------:R-:W-:Y:S01]  /*6e60*/  NOP ;  /* 0x0000000000007918 */ /* 0x000fe20000000000 */
[----:B------:R-:W-:Y:S01]  /*6e70*/  BSSY.RECONVERGENT B0, `(.L_x_80) ;  /* 0x0000011000007945 */ /* 0x000fe20003800200 */
[----:B------:R-:W-:Y:S01]  /*6e80*/  ISETP.GE.AND P1, PT, R8, R9, PT ;  /* 0x000000090800720c */ /* 0x000fe20003f26270 */
[----:B------:R-:W-:Y:S02]  /*6e90*/  VIADD R8, R3, 0xa80 ;  /* 0x00000a8003087836 */ /* 0x000fe40000000000 */
[----:B------:R-:W-:Y:S10]  /*6ea0*/  @P2 BRA `(.L_x_81) ;  /* 0x0000000000342947 */ /* 0x000ff40003800000 */
[----:B------:R-:W2:Y:S01]  /*6eb0*/  LDS R0, [R22+0x600] ;  /* 0x0006000016007984 */ /* 0x000ea20000000800 */
[----:B------:R-:W2:Y:S01]  /*6ec0*/  LDCU UR5, c[0x0][0x3c4] ;  /* 0x00007880ff0577ac */ /* 0x000ea20008000800 */
[----:B------:R-:W3:Y:S01]  /*6ed0*/  LDCU.64 UR8, c[0x0][0x3a0] ;  /* 0x00007400ff0877ac */ /* 0x000ee20008000a00 */
[----:B--2---:R-:W-:Y:S02]  /*6ee0*/  SHF.R.U32.HI R6, RZ, UR5, R0 ;  /* 0x00000005ff067c19 */ /* 0x004fe40008011600 */
[----:B-1----:R-:W-:Y:S02]  /*6ef0*/  LOP3.LUT R13, R0, 0x80000000, RZ, 0x3c, !PT ;  /* 0x80000000000d7812 */ /* 0x002fe400078e3cff */
[----:B------:R-:W-:-:S05]  /*6f00*/  LOP3.LUT R6, R6, UR4, RZ, 0x30, !PT ;  /* 0x0000000406067c12 */ /* 0x000fca000f8e30ff */
[----:B------:R-:W-:-:S05]  /*6f10*/  IMAD R6, R6, 0x8, R7 ;  /* 0x0000000806067824 */ /* 0x000fca00078e0207 */
[----:B------:R-:W1:Y:S02]  /*6f20*/  LDS.64 R10, [R6+0x6600] ;  /* 0x00660000060a7984 */ /* 0x000e640000000a00 */
[----:B-1----:R-:W-:-:S05]  /*6f30*/  IADD3 R12, P2, PT, R10, R3, RZ ;  /* 0x000000030a0c7210 */ /* 0x002fca0007f5e0ff */
[----:B------:R-:W-:Y:S01]  /*6f40*/  IMAD.X R11, RZ, RZ, R11, P2 ;  /* 0x000000ffff0b7224 */ /* 0x000fe200010e060b */
[----:B---3--:R-:W-:-:S04]  /*6f50*/  LEA R10, P2, R12, UR8, 0x2 ;  /* 0x000000080c0a7c11 */ /* 0x008fc8000f8410ff */
[----:B------:R-:W-:-:S05]  /*6f60*/  LEA.HI.X R11, R12, UR9, R11, 0x2, P2 ;  /* 0x000000090c0b7c11 */ /* 0x000fca00090f140b */
[----:B------:R2:W-:Y:S04]  /*6f70*/  STG.E desc[UR6][R10.64+0x600], R13 ;  /* 0x0006000d0a007986 */ /* 0x0005e8000c101906 */
.L_x_81:
[----:B------:R-:W-:Y:S05]  /*6f80*/  BSYNC.RECONVERGENT B0 ;  /* 0x0000000000007941 */ /* 0x000fea0003800200 */
.L_x_80:
[----:B------:R-:W-:Y:S01]  /*6f90*/  NOP ;  /* 0x0000000000007918 */ /* 0x000fe20000000000 */
[----:B------:R-:W-:Y:S01]  /*6fa0*/  BSSY.RECONVERGENT B0, `(.L_x_82) ;  /* 0x0000011000007945 */ /* 0x000fe20003800200 */
[----:B------:R-:W-:Y:S02]  /*6fb0*/  ISETP.GE.AND P2, PT, R8, R9, PT ;  /* 0x000000090800720c */ /* 0x000fe40003f46270 */
[----:B------:R-:W-:Y:S01]  /*6fc0*/  LOP3.LUT R8, R3, 0xc00, RZ, 0xfc, !PT ;  /* 0x00000c0003087812 */ /* 0x000fe200078efcff */
[----:B------:R-:W-:Y:S10]  /*6fd0*/  @P3 BRA `(.L_x_83) ;  /* 0x0000000000343947 */ /* 0x000ff40003800000 */
[----:B------:R-:W3:Y:S01]  /*6fe0*/  LDS R0, [R22+0xc00] ;  /* 0x000c000016007984 */ /* 0x000ee20000000800 */
[----:B------:R-:W3:Y:S01]  /*6ff0*/  LDCU UR5, c[0x0][0x3c4] ;  /* 0x00007880ff0577ac */ /* 0x000ee20008000800 */
[----:B------:R-:W4:Y:S01]  /*7000*/  LDCU.64 UR8, c[0x0][0x3a0] ;  /* 0x00007400ff0877ac */ /* 0x000f220008000a00 */
[----:B---3--:R-:W-:Y:S02]  /*7010*/  SHF.R.U32.HI R6, RZ, UR5, R0 ;  /* 0x00000005ff067c19 */ /* 0x008fe40008011600 */
[----:B-12---:R-:W-:Y:S02]  /*7020*/  LOP3.LUT R13, R0, 0x80000000, RZ, 0x3c, !PT ;  /* 0x80000000000d7812 */ /* 0x006fe400078e3cff */
[----:B------:R-:W-:-:S05]  /*7030*/  LOP3.LUT R6, R6, UR4, RZ, 0x30, !PT ;  /* 0x0000000406067c12 */ /* 0x000fca000f8e30ff */
[----:B------:R-:W-:-:S05]  /*7040*/  IMAD R6, R6, 0x8, R7 ;  /* 0x0000000806067824 */ /* 0x000fca00078e0207 */
[----:B------:R-:W1:Y:S02]  /*7050*/  LDS.64 R10, [R6+0x6600] ;  /* 0x00660000060a7984 */ /* 0x000e640000000a00 */
[----:B-1----:R-:W-:-:S05]  /*7060*/  IADD3 R12, P3, PT, R10, R3, RZ ;  /* 0x000000030a0c7210 */ /* 0x002fca0007f7e0ff */
[----:B------:R-:W-:Y:S01]  /*7070*/  IMAD.X R11, RZ, RZ, R11, P3 ;  /* 0x000000ffff0b7224 */ /* 0x000fe200018e060b */
[----:B----4-:R-:W-:-:S04]  /*7080*/  LEA R10, P3, R12, UR8, 0x2 ;  /* 0x000000080c0a7c11 */ /* 0x010fc8000f8610ff */
[----:B------:R-:W-:-:S05]  /*7090*/  LEA.HI.X R11, R12, UR9, R11, 0x2, P3 ;  /* 0x000000090c0b7c11 */ /* 0x000fca00098f140b */
[----:B------:R3:W-:Y:S04]  /*70a0*/  STG.E desc[UR6][R10.64+0xc00], R13 ;  /* 0x000c000d0a007986 */ /* 0x0007e8000c101906 */
.L_x_83:
[----:B------:R-:W-:Y:S05]  /*70b0*/  BSYNC.RECONVERGENT B0 ;  /* 0x0000000000007941 */ /* 0x000fea0003800200 */
.L_x_82:
[----:B------:R-:W-:Y:S01]  /*70c0*/  NOP ;  /* 0x0000000000007918 */ /* 0x000fe20000000000 */
[----:B------:R-:W-:Y:S01]  /*70d0*/  BSSY.RECONVERGENT B0, `(.L_x_84) ;  /* 0x0000011000007945 */ /* 0x000fe20003800200 */
[----:B------:R-:W-:Y:S01]  /*70e0*/  ISETP.GE.AND P3, PT, R8, R9, PT ;  /* 0x000000090800720c */ /* 0x000fe20003f66270 */
[----:B------:R-:W-:Y:S02]  /*70f0*/  VIADD R8, R3, 0xd80 ;  /* 0x00000d8003087836 */ /* 0x000fe40000000000 */
[----:B------:R-:W-:Y:S10]  /*7100*/  @P4 BRA `(.L_x_85) ;  /* 0x0000000000344947 */ /* 0x000ff40003800000 */
[----:B------:R-:W4:Y:S01]  /*7110*/  LDS R0, [R22+0x1200] ;  /* 0x0012000016007984 */ /* 0x000f220000000800 */
[----:B------:R-:W4:Y:S01]  /*7120*/  LDCU UR5, c[0x0][0x3c4] ;  /* 0x00007880ff0577ac */ /* 0x000f220008000800 */
[----:B------:R-:W5:Y:S01]  /*7130*/  LDCU.64 UR8, c[0x0][0x3a0] ;  /* 0x00007400ff0877ac */ /* 0x000f620008000a00 */
[----:B----4-:R-:W-:Y:S02]  /*7140*/  SHF.R.U32.HI R6, RZ, UR5, R0 ;  /* 0x00000005ff067c19 */ /* 0x010fe40008011600 */
[----:B-123--:R-:W-:Y:S02]  /*7150*/  LOP3.LUT R13, R0, 0x80000000, RZ, 0x3c, !PT ;  /* 0x80000000000d7812 */ /* 0x00efe400078e3cff */
[----:B------:R-:W-:-:S05]  /*7160*/  LOP3.LUT R6, R6, UR4, RZ, 0x30, !PT ;  /* 0x0000000406067c12 */ /* 0x000fca000f8e30ff */
[----:B------:R-:W-:-:S05]  /*7170*/  IMAD R6, R6, 0x8, R7 ;  /* 0x0000000806067824 */ /* 0x000fca00078e0207 */
[----:B------:R-:W1:Y:S02]  /*7180*/  LDS.64 R10, [R6+0x6600] ;  /* 0x00660000060a7984 */ /* 0x000e640000000a00 */
[----:B-1----:R-:W-:-:S05]  /*7190*/  IADD3 R12, P4, PT, R10, R3, RZ ;  /* 0x000000030a0c7210 */ /* 0x002fca0007f9e0ff */
[----:B------:R-:W-:Y:S01]  /*71a0*/  IMAD.X R11, RZ, RZ, R11, P4 ;  /* 0x000000ffff0b7224 */ /* 0x000fe200020e060b */
[----:B-----5:R-:W-:-:S04]  /*71b0*/  LEA R10, P4, R12, UR8, 0x2 ;  /* 0x000000080c0a7c11 */ /* 0x020fc8000f8810ff */
[----:B------:R-:W-:-:S05]  /*71c0*/  LEA.HI.X R11, R12, UR9, R11, 0x2, P4 ;  /* 0x000000090c0b7c11 */ /* 0x000fca000a0f140b */
[----:B------:R4:W-:Y:S04]  /*71d0*/  STG.E desc[UR6][R10.64+0x1200], R13 ;  /* 0x0012000d0a007986 */ /* 0x0009e8000c101906 */
.L_x_85:
[----:B------:R-:W-:Y:S05]  /*71e0*/  BSYNC.RECONVERGENT B0 ;  /* 0x0000000000007941 */ /* 0x000fea0003800200 */
.L_x_84:
[----:B------:R-:W-:Y:S01]  /*71f0*/  NOP ;  /* 0x0000000000007918 */ /* 0x000fe20000000000 */
[----:B------:R-:W-:Y:S01]  /*7200*/  BSSY.RECONVERGENT B0, `(.L_x_86) ;  /* 0x0000011000007945 */ /* 0x000fe20003800200 */
[----:B------:R-:W-:Y:S01]  /*7210*/  ISETP.GE.AND P4, PT, R8, R9, PT ;  /* 0x000000090800720c */ /* 0x000fe20003f86270 */
[----:B------:R-:W-:Y:S02]  /*7220*/  VIADD R8, R3, 0xf00 ;  /* 0x00000f0003087836 */ /* 0x000fe40000000000 */
[----:B------:R-:W-:Y:S10]  /*7230*/  @P5 BRA `(.L_x_87) ;  /* 0x0000000000345947 */ /* 0x000ff40003800000 */
[----:B------:R-:W5:Y:S01]  /*7240*/  LDS R0, [R22+0x1800] ;  /* 0x0018000016007984 */ /* 0x000f620000000800 */
[----:B------:R-:W5:Y:S01]  /*7250*/  LDCU UR5, c[0x0][0x3c4] ;  /* 0x00007880ff0577ac */ /* 0x000f620008000800 */
[----:B------:R-:W0:Y:S01]  /*7260*/  LDCU.64 UR8, c[0x0][0x3a0] ;  /* 0x00007400ff0877ac */ /* 0x000e220008000a00 */
[----:B-----5:R-:W-:Y:S02]  /*7270*/  SHF.R.U32.HI R6, RZ, UR5, R0 ;  /* 0x00000005ff067c19 */ /* 0x020fe40008011600 */
[----:B-1234-:R-:W-:Y:S02]  /*7280*/  LOP3.LUT R13, R0, 0x80000000, RZ, 0x3c, !PT ;  /* 0x80000000000d7812 */ /* 0x01efe400078e3cff */
[----:B------:R-:W-:-:S05]  /*7290*/  LOP3.LUT R6, R6, UR4, RZ, 0x30, !PT ;  /* 0x0000000406067c12 */ /* 0x000fca000f8e30ff */
[----:B------:R-:W-:-:S05]  /*72a0*/  IMAD R6, R6, 0x8, R7 ;  /* 0x0000000806067824 */ /* 0x000fca00078e0207 */
[----:B------:R-:W1:Y:S02]  /*72b0*/  LDS.64 R10, [R6+0x6600] ;  /* 0x00660000060a7984 */ /* 0x000e640000000a00 */
[----:B-1----:R-:W-:-:S05]  /*72c0*/  IADD3 R12, P5, PT, R10, R3, RZ ;  /* 0x000000030a0c7210 */ /* 0x002fca0007fbe0ff */
[----:B------:R-:W-:Y:S01]  /*72d0*/  IMAD.X R11, RZ, RZ, R11, P5 ;  /* 0x000000ffff0b7224 */ /* 0x000fe200028e060b */
[----:B0-----:R-:W-:-:S04]  /*72e0*/  LEA R10, P5, R12, UR8, 0x2 ;  /* 0x000000080c0a7c11 */ /* 0x001fc8000f8a10ff */
[----:B------:R-:W-:-:S05]  /*72f0*/  LEA.HI.X R11, R12, UR9, R11, 0x2, P5 ;  /* 0x000000090c0b7c11 */ /* 0x000fca000a8f140b */
[----:B------:R0:W-:Y:S04]  /*7300*/  STG.E desc[UR6][R10.64+0x1800], R13 ;  /* 0x0018000d0a007986 */ /* 0x0001e8000c101906 */
.L_x_87:
[----:B------:R-:W-:Y:S05]  /*7310*/  BSYNC.RECONVERGENT B0 ;  /* 0x0000000000007941 */ /* 0x000fea0003800200 */
.L_x_86:
        /* <DEDUP_REMOVED lines=9> */
[----:B01234-:R-:W-:Y:S02]  /*73b0*/  LOP3.LUT R13, R0, 0x80000000, RZ, 0x3c, !PT ;  /* 0x80000000000d7812 */ /* 0x01ffe400078e3cff */
[----:B------:R-:W-:-:S05]  /*73c0*/  LOP3.LUT R6, R6, UR4, RZ, 0x30, !PT ;  /* 0x0000000406067c12 */ /* 0x000fca000f8e30ff */
[----:B------:R-:W-:-:S05]  /*73d0*/  IMAD R6, R6, 0x8, R7 ;  /* 0x0000000806067824 */ /* 0x000fca00078e0207 */
[----:B------:R-:W0:Y:S02]  /*73e0*/  LDS.64 R10, [R6+0x6600] ;  /* 0x00660000060a7984 */ /* 0x000e240000000a00 */
[----:B0-----:R-:W-:-:S05]  /*73f0*/  IADD3 R12, P6, PT, R10, R3, RZ ;  /* 0x000000030a0c7210 */ /* 0x001fca0007fde0ff */
[----:B------:R-:W-:Y:S01]  /*7400*/  IMAD.X R11, RZ, RZ, R11, P6 ;  /* 0x000000ffff0b7224 */ /* 0x000fe200030e060b */
[----:B------:R-:W-:-:S04]  /*7410*/  LEA R10, P6, R12, UR8, 0x2 ;  /* 0x000000080c0a7c11 */ /* 0x000fc8000f8c10ff */
[----:B------:R-:W-:-:S05]  /*7420*/  LEA.HI.X R11, R12, UR9, R11, 0x2, P6 ;  /* 0x000000090c0b7c11 */ /* 0x000fca000b0f140b */
[----:B------:R0:W-:Y:S04]  /*7430*/  STG.E desc[UR6][R10.64+0x1e00], R13 ;  /* 0x001e000d0a007986 */ /* 0x0001e8000c101906 */
.L_x_89:
[----:B------:R-:W-:Y:S05]  /*7440*/  BSYNC.RECONVERGENT B0 ;  /* 0x0000000000007941 */ /* 0x000fea0003800200 */
.L_x_88:
        /* <DEDUP_REMOVED lines=18> */
.L_x_91:
[----:B------:R-:W-:Y:S05]  /*7570*/  BSYNC.RECONVERGENT B0 ;  /* 0x0000000000007941 */ /* 0x000fea0003800200 */
.L_x_90:
        /* <DEDUP_REMOVED lines=18> */
.L_x_93:
[----:B------:R-:W-:Y:S05]  /*76a0*/  BSYNC.RECONVERGENT B0 ;  /* 0x0000000000007941 */ /* 0x000fea0003800200 */
.L_x_92:
        /* <DEDUP_REMOVED lines=18> */
.L_x_95:
[----:B------:R-:W-:Y:S05]  /*77d0*/  BSYNC.RECONVERGENT B0 ;  /* 0x0000000000007941 */ /* 0x000fea0003800200 */
.L_x_94:
        /* <DEDUP_REMOVED lines=18> */
.L_x_97:
[----:B------:R-:W-:Y:S05]  /*7900*/  BSYNC.RECONVERGENT B0 ;  /* 0x0000000000007941 */ /* 0x000fea0003800200 */
.L_x_96:
[----:B------:R-:W-:Y:S01]  /*7910*/  NOP ;  /* 0x0000000000007918 */ /* 0x000fe20000000000 */
[----:B------:R-:W-:Y:S01]  /*7920*/  BSSY.RECONVERGENT B0, `(.L_x_98) ;  /* 0x0000011000007945 */ /* 0x000fe20003800200 */
[----:B------:R-:W-:Y:S02]  /*7930*/  ISETP.GE.AND P4, PT, R8, R9, PT ;  /* 0x000000090800720c */ /* 0x000fe40003f86270 */
[----:B------:R-:W-:Y:S01]  /*7940*/  LOP3.LUT R8, R3, 0x1800, RZ, 0xfc, !PT ;  /* 0x0000180003087812 */ /* 0x000fe200078efcff */
        /* <DEDUP_REMOVED lines=14> */
.L_x_99:
[----:B------:R-:W-:Y:S05]  /*7a30*/  BSYNC.RECONVERGENT B0 ;  /* 0x0000000000007941 */ /* 0x000fea0003800200 */
.L_x_98:
[----:B------:R-:W-:Y:S01]  /*7a40*/  NOP ;  /* 0x0000000000007918 */ /* 0x000fe20000000000 */
[----:B------:R-:W-:Y:S01]  /*7a50*/  BSSY.RECONVERGENT B0, `(.L_x_100) ;  /* 0x0000010000007945 */ /* 0x000fe20003800200 */
[----:B------:R-:W-:-:S03]  /*7a60*/  ISETP.GE.AND P5, PT, R8, R9, PT ;  /* 0x000000090800720c */ /* 0x000fc60003fa6270 */
        /* <DEDUP_REMOVED lines=14> */
.L_x_101:
[----:B------:R-:W-:Y:S05]  /*7b50*/  BSYNC.RECONVERGENT B0 ;  /* 0x0000000000007941 */ /* 0x000fea0003800200 */
.L_x_100:
[----:B------:R-:W-:Y:S01]  /*7b60*/  NOP ;  /* 0x0000000000007918 */ /* 0x000fe20000000000 */
[----:B------:R-:W-:Y:S04]  /*7b70*/  BSSY.RECONVERGENT B0, `(.L_x_102) ;  /* 0x000000f000007945 */ /* 0x000fe80003800200 */
[----:B------:R-:W-:Y:S05]  /*7b80*/  @P1 BRA `(.L_x_103) ;  /* 0x0000000000341947 */ /* 0x000fea0003800000 */
        /* <DEDUP_REMOVED lines=13> */
.L_x_103:
[----:B------:R-:W-:Y:S05]  /*7c60*/  BSYNC.RECONVERGENT B0 ;  /* 0x0000000000007941 */ /* 0x000fea0003800200 */
.L_x_102:
        /* <DEDUP_REMOVED lines=16> */
.L_x_105:
[----:B------:R-:W-:Y:S05]  /*7d70*/  BSYNC.RECONVERGENT B0 ;  /* 0x0000000000007941 */ /* 0x000fea0003800200 */
.L_x_104:
        /* <DEDUP_REMOVED lines=16> */
.L_x_107:
[----:B------:R-:W-:Y:S05]  /*7e80*/  BSYNC.RECONVERGENT B0 ;  /* 0x0000000000007941 */ /* 0x000fea0003800200 */
.L_x_106:
        /* <DEDUP_REMOVED lines=16> */
.L_x_109:
[----:B------:R-:W-:Y:S05]  /*7f90*/  BSYNC.RECONVERGENT B0 ;  /* 0x0000000000007941 */ /* 0x000fea0003800200 */
.L_x_108:
[----:B------:R-:W-:Y:S01]  /*7fa0*/  NOP ;  /* 0x0000000000007918 */ /* 0x000fe20000000000 */
[----:B------:R-:W-:Y:S04]  /*7fb0*/  BSSY.RECONVERGENT B0, `(.L_x_110) ;  /* 0x000000f000007945 */ /* 0x000fe80003800200 */
[----:B------:R-:W-:Y:S05]  /*7fc0*/  @P5 BRA `(.L_x_111) ;  /* 0x0000000000345947 */ /* 0x000fea0003800000 */
[----:B------:R-:W5:Y:S01]  /*7fd0*/  LDS R0, [R22+0x6000] ;  /* 0x0060000016007984 */ /* 0x000f620000000800 */
[----:B------:R-:W5:Y:S01]  /*7fe0*/  LDCU UR5, c[0x0][0x3c4] ;  /* 0x00007880ff0577ac */ /* 0x000f620008000800 */
[----:B------:R-:W1:Y:S01]  /*7ff0*/  LDCU.64 UR8, c[0x0][0x3a0] ;  /* 0x00007400ff0877ac */ /* 0x000e620008000a00 */
[----:B-----5:R-:W-:-:S04]  /*8000*/  SHF.R.U32.HI R6, RZ, UR5, R0 ;  /* 0x00000005ff067c19 */ /* 0x020fc80008011600 */
[----:B------:R-:W-:-:S05]  /*8010*/  LOP3.LUT R6, R6, UR4, RZ, 0x30, !PT ;  /* 0x0000000406067c12 */ /* 0x000fca000f8e30ff */
[----:B0-----:R-:W-:-:S05]  /*8020*/  IMAD R8, R6, 0x8, R7 ;  /* 0x0000000806087824 */ /* 0x001fca00078e0207 */
[----:B------:R-:W0:Y:S02]  /*8030*/  LDS.64 R6, [R8+0x6600] ;  /* 0x0066000008067984 */ /* 0x000e240000000a00 */
[----:B0-----:R-:W-:-:S05]  /*8040*/  IADD3 R9, P1, PT, R6, R3, RZ ;  /* 0x0000000306097210 */ /* 0x001fca0007f3e0ff */
[----:B-1234-:R-:W-:Y:S01]  /*8050*/  IMAD.X R10, RZ, RZ, R7, P1 ;  /* 0x000000ffff0a7224 */ /* 0x01efe200008e0607 */
[----:B------:R-:W-:-:S04]  /*8060*/  LEA R6, P1, R9, UR8, 0x2 ;  /* 0x0000000809067c11 */ /* 0x000fc8000f8210ff */
[----:B------:R-:W-:Y:S02]  /*8070*/  LEA.HI.X R7, R9, UR9, R10, 0x2, P1 ;  /* 0x0000000909077c11 */ /* 0x000fe400088f140a */
[----:B------:R-:W-:-:S05]  /*8080*/  LOP3.LUT R9, R0, 0x80000000, RZ, 0x3c, !PT ;  /* 0x8000000000097812 */ /* 0x000fca00078e3cff */
[----:B------:R0:W-:Y:S02]  /*8090*/  STG.E desc[UR6][R6.64+0x6000], R9 ;  /* 0x0060000906007986 */ /* 0x0001e4000c101906 */
.L_x_111:
[----:B------:R-:W-:Y:S05]  /*80a0*/  BSYNC.RECONVERGENT B0 ;  /* 0x0000000000007941 */ /* 0x000fea0003800200 */
.L_x_110:
[----:B------:R-:W-:Y:S01]  /*80b0*/  NOP ;  /* 0x0000000000007918 */ /* 0x000fe20000000000 */
.L_x_77:
[----:B------:R-:W5:Y:S01]  /*80c0*/  LDS R0, [R22] ;  /* 0x0000000016007984 */ /* 0x000f620000000800 */
[----:B------:R-:W5:Y:S03]  /*80d0*/  LDCU UR5, c[0x0][0x3c4] ;  /* 0x00007880ff0577ac */ /* 0x000f660008000800 */
[----:B01----:R-:W0:Y:S04]  /*80e0*/  LDS R6, [R22+0x600] ;  /* 0x0006000016067984 */ /* 0x003e280000000800 */
[----:B------:R-:W1:Y:S04]  /*80f0*/  LDS R7, [R22+0xc00] ;  /* 0x000c000016077984 */ /* 0x000e680000000800 */
[----:B------:R-:W1:Y:S04]  /*8100*/  LDS R8, [R22+0x1200] ;  /* 0x0012000016087984 */ /* 0x000e680000000800 */
[----:B------:R-:W1:Y:S04]  /*8110*/  LDS R9, [R22+0x1800] ;  /* 0x0018000016097984 */ /* 0x000e680000000800 */
[----:B--234-:R-:W2:Y:S04]  /*8120*/  LDS R10, [R22+0x1e00] ;  /* 0x001e0000160a7984 */ /* 0x01cea80000000800 */
[----:B------:R-:W3:Y:S04]  /*8130*/  LDS R11, [R22+0x2400] ;  /* 0x00240000160b7984 */ /* 0x000ee80000000800 */
[----:B------:R-:W4:Y:S04]  /*8140*/  LDS R12, [R22+0x2a00] ;  /* 0x002a0000160c7984 */ /* 0x000f280000000800 */
[----:B------:R-:W4:Y:S04]  /*8150*/  LDS R13, [R22+0x3000] ;  /* 0x00300000160d7984 */ /* 0x000f280000000800 */
[----:B------:R-:W4:Y:S04]  /*8160*/  LDS R14, [R22+0x3600] ;  /* 0x00360000160e7984 */ /* 0x000f280000000800 */
[----:B------:R-:W4:Y:S01]  /*8170*/  LDS R15, [R22+0x3c00] ;  /* 0x003c0000160f7984 */ /* 0x000f220000000800 */
[----:B-----5:R-:W-:-:S03]  /*8180*/  SHF.R.U32.HI R0, RZ, UR5, R0 ;  /* 0x00000005ff007c19 */ /* 0x020fc60008011600 */
[----:B------:R-:W5:Y:S01]  /*8190*/  LDS R16, [R22+0x4200] ;  /* 0x0042000016107984 */ /* 0x000f620000000800 */
[----:B0-----:R-:W-:-:S03]  /*81a0*/  SHF.R.U32.HI R6, RZ, UR5, R6 ;  /* 0x00000005ff067c19 */ /* 0x001fc60008011606 */
[----:B------:R-:W0:Y:S01]  /*81b0*/  LDS R17, [R22+0x4800] ;  /* 0x0048000016117984 */ /* 0x000e220000000800 */
[----:B-1----:R-:W-:-:S03]  /*81c0*/  SHF.R.U32.HI R7, RZ, UR5, R7 ;  /* 0x00000005ff077c19 */ /* 0x002fc60008011607 */
[----:B------:R-:W1:Y:S01]  /*81d0*/  LDS R18, [R22+0x4e00] ;  /* 0x004e000016127984 */ /* 0x000e620000000800 */
[----:B------:R-:W-:-:S03]  /*81e0*/  SHF.R.U32.HI R8, RZ, UR5, R8 ;  /* 0x00000005ff087c19 */ /* 0x000fc60008011608 */
[----:B------:R-:W1:Y:S01]  /*81f0*/  LDS R19, [R22+0x5400] ;  /* 0x0054000016137984 */ /* 0x000e620000000800 */
[----:B------:R-:W-:-:S03]  /*8200*/  SHF.R.U32.HI R9, RZ, UR5, R9 ;  /* 0x00000005ff097c19 */ /* 0x000fc60008011609 */
[----:B------:R-:W1:Y:S01]  /*8210*/  LDS R20, [R22+0x5a00] ;  /* 0x005a000016147984 */ /* 0x000e620000000800 */
[----:B--2---:R-:W-:-:S03]  /*8220*/  SHF.R.U32.HI R10, RZ, UR5, R10 ;  /* 0x00000005ff0a7c19 */ /* 0x004fc6000801160a */
[----:B------:R-:W2:Y:S01]  /*8230*/  LDS R21, [R22+0x6000] ;  /* 0x0060000016157984 */ /* 0x000ea20000000800 */
[----:B---3--:R-:W-:Y:S02]  /*8240*/  SHF.R.U32.HI R11, RZ, UR5, R11 ;  /* 0x00000005ff0b7c19 */ /* 0x008fe4000801160b */
[----:B----4-:R-:W-:Y:S02]  /*8250*/  SHF.R.U32.HI R12, RZ, UR5, R12 ;  /* 0x00000005ff0c7c19 */ /* 0x010fe4000801160c */
[----:B------:R-:W-:Y:S02]  /*8260*/  SHF.R.U32.HI R13, RZ, UR5, R13 ;  /* 0x00000005ff0d7c19 */ /* 0x000fe4000801160d */
[----:B------:R-:W-:Y:S02]  /*8270*/  SHF.R.U32.HI R43, RZ, UR5, R14 ;  /* 0x00000005ff2b7c19 */ /* 0x000fe4000801160e */
[----:B------:R-:W-:Y:S02]  /*8280*/  LOP3.LUT R14, R12, UR4, RZ, 0x30, !PT ;  /* 0x000000040c0e7c12 */ /* 0x000fe4000f8e30ff */
[----:B------:R-:W-:-:S02]  /*8290*/  SHF.R.U32.HI R44, RZ, UR5, R15 ;  /* 0x00000005ff2c7c19 */ /* 0x000fc4000801160f */
[----:B------:R-:W-:Y:S02]  /*82a0*/  LOP3.LUT R15, R11, UR4, RZ, 0x30, !PT ;  /* 0x000000040b0f7c12 */ /* 0x000fe4000f8e30ff */
[----:B-----5:R-:W-:Y:S02]  /*82b0*/  SHF.R.U32.HI R45, RZ, UR5, R16 ;  /* 0x00000005ff2d7c19 */ /* 0x020fe40008011610 */
[----:B------:R-:W-:Y:S02]  /*82c0*/  LOP3.LUT R16, R10, UR4, RZ, 0x30, !PT ;  /* 0x000000040a107c12 */ /* 0x000fe4000f8e30ff */
[----:B0-----:R-:W-:Y:S02]  /*82d0*/  SHF.R.U32.HI R46, RZ, UR5, R17 ;  /* 0x00000005ff2e7c19 */ /* 0x001fe40008011611 */
[----:B------:R-:W-:Y:S02]  /*82e0*/  LOP3.LUT R17, R9, UR4, RZ, 0x30, !PT ;  /* 0x0000000409117c12 */ /* 0x000fe4000f8e30ff */
[----:B-1----:R-:W-:-:S02]  /*82f0*/  SHF.R.U32.HI R47, RZ, UR5, R18 ;  /* 0x00000005ff2f7c19 */ /* 0x002fc40008011612 */
[----:B------:R-:W-:Y:S02]  /*8300*/  LOP3.LUT R18, R8, UR4, RZ, 0x30, !PT ;  /* 0x0000000408127c12 */ /* 0x000fe4000f8e30ff */
[----:B------:R-:W-:Y:S02]  /*8310*/  SHF.R.U32.HI R48, RZ, UR5, R19 ;  /* 0x00000005ff307c19 */ /* 0x000fe40008011613 */
[----:B------:R-:W-:Y:S02]  /*8320*/  LOP3.LUT R19, R7, UR4, RZ, 0x30, !PT ;  /* 0x0000000407137c12 */ /* 0x000fe4000f8e30ff */
[----:B------:R-:W-:Y:S02]  /*8330*/  SHF.R.U32.HI R49, RZ, UR5, R20 ;  /* 0x00000005ff317c19 */ /* 0x000fe40008011614 */
[----:B------:R-:W-:Y:S02]  /*8340*/  LOP3.LUT R20, R6, UR4, RZ, 0x30, !PT ;  /* 0x0000000406147c12 */ /* 0x000fe4000f8e30ff */
[----:B--2---:R-:W-:-:S02]  /*8350*/  SHF.R.U32.HI R50, RZ, UR5, R21 ;  /* 0x00000005ff327c19 */ /* 0x004fc40008011615 */
[----:B------:R-:W-:Y:S02]  /*8360*/  LOP3.LUT R21, R0, UR4, RZ, 0x30, !PT ;  /* 0x0000000400157c12 */ /* 0x000fe4000f8e30ff */
[----:B------:R-:W-:Y:S02]  /*8370*/  LOP3.LUT R13, R13, UR4, RZ, 0x30, !PT ;  /* 0x000000040d0d7c12 */ /* 0x000fe4000f8e30ff */
[----:B------:R-:W-:Y:S02]  /*8380*/  LOP3.LUT R12, R43, UR4, RZ, 0x30, !PT ;  /* 0x000000042b0c7c12 */ /* 0x000fe4000f8e30ff */
[----:B------:R-:W-:Y:S02]  /*8390*/  LOP3.LUT R11, R44, UR4, RZ, 0x30, !PT ;  /* 0x000000042c0b7c12 */ /* 0x000fe4000f8e30ff */
[----:B------:R-:W-:Y:S02]  /*83a0*/  LOP3.LUT R10, R45, UR4, RZ, 0x30, !PT ;  /* 0x000000042d0a7c12 */ /* 0x000fe4000f8e30ff */
[----:B------:R-:W-:-:S02]  /*83b0*/  LOP3.LUT R9, R46, UR4, RZ, 0x30, !PT ;  /* 0x000000042e097c12 */ /* 0x000fc4000f8e30ff */
[----:B------:R-:W-:Y:S02]  /*83c0*/  LOP3.LUT R8, R47, UR4, RZ, 0x30, !PT ;  /* 0x000000042f087c12 */ /* 0x000fe4000f8e30ff */
[----:B------:R-:W-:Y:S02]  /*83d0*/  LOP3.LUT R7, R48, UR4, RZ, 0x30, !PT ;  /* 0x0000000430077c12 */ /* 0x000fe4000f8e30ff */
[----:B------:R-:W-:Y:S02]  /*83e0*/  LOP3.LUT R6, R49, UR4, RZ, 0x30, !PT ;  /* 0x0000000431067c12 */ /* 0x000fe4000f8e30ff */
[----:B------:R-:W-:Y:S01]  /*83f0*/  LOP3.LUT R0, R50, UR4, RZ, 0x30, !PT ;  /* 0x0000000432007c12 */ /* 0x000fe2000f8e30ff */
[----:B------:R-:W-:Y:S06]  /*8400*/  @P0 BRA `(.L_x_112) ;  /* 0x0000000000640947 */ /* 0x000fec0003800000 */
[----:B------:R-:W0:Y:S01]  /*8410*/  LDCU.64 UR4, c[0x0][0x3b8] ;  /* 0x00007700ff0477ac */ /* 0x000e220008000a00 */
[----:B------:R-:W-:Y:S01]  /*8420*/  IMAD R5, R42, 0x1980, RZ ;  /* 0x000019802a057824 */ /* 0x000fe200078e02ff */
[----:B------:R-:W-:-:S04]  /*8430*/  LOP3.LUT R2, R41, 0x1f, R3, 0xf8, !PT ;  /* 0x0000001f29027812 */ /* 0x000fc800078ef803 */
[----:B------:R-:W-:-:S04]  /*8440*/  IADD3 R3, P1, PT, R5, R2, RZ ;  /* 0x0000000205037210 */ /* 0x000fc80007f3e0ff */
[----:B------:R-:W-:Y:S02]  /*8450*/  LEA.HI.X.SX32 R4, R5, RZ, 0x1, P1 ;  /* 0x000000ff05047211 */ /* 0x000fe400008f0eff */
[----:B0-----:R-:W-:-:S04]  /*8460*/  LEA R2, P1, R3, UR4, 0x2 ;  /* 0x0000000403027c11 */ /* 0x001fc8000f8210ff */
        /* <DEDUP_REMOVED lines=19> */
.L_x_112:
[----:B------:R-:W-:Y:S01]  /*85a0*/  IMAD.IADD R60, R23, 0x1, -R54 ;  /* 0x00000001173c7824 */ /* 0x000fe200078e0a36 */
[----:B------:R-:W0:Y:S01]  /*85b0*/  LDCU.64 UR4, c[0x0][0x3b8] ;  /* 0x00007700ff0477ac */ /* 0x000e220008000a00 */
[----:B------:R-:W-:-:S03]  /*85c0*/  VIADD R3, R57, 0x20 ;  /* 0x0000002039037836 */ /* 0x000fc60000000000 */
[-C--:B------:R-:W-:Y:S02]  /*85d0*/  ISETP.GE.AND P2, PT, R57, R60.reuse, PT ;  /* 0x0000003c3900720c */ /* 0x080fe40003f46270 */
[----:B------:R-:W-:Y:S01]  /*85e0*/  ISETP.GE.AND P1, PT, R3, R60, PT ;  /* 0x0000003c0300720c */ /* 0x000fe20003f26270 */
[----:B------:R-:W-:-:S05]  /*85f0*/  VIADD R3, R57, 0x40 ;  /* 0x0000004039037836 */ /* 0x000fca0000000000 */
[----:B------:R-:W-:Y:S01]  /*8600*/  ISETP.GE.AND P5, PT, R3, R60, PT ;  /* 0x0000003c0300720c */ /* 0x000fe20003fa6270 */
[----:B------:R-:W-:-:S05]  /*8610*/  VIADD R3, R57, 0x60 ;  /* 0x0000006039037836 */ /* 0x000fca0000000000 */
[----:B------:R-:W-:Y:S01]  /*8620*/  ISETP.GE.AND P4, PT, R3, R60, PT ;  /* 0x0000003c0300720c */ /* 0x000fe20003f86270 */
[----:B------:R-:W-:Y:S01]  /*8630*/  VIADD R3, R57, 0x80 ;  /* 0x0000008039037836 */ /* 0x000fe20000000000 */
[----:B0-----:R-:W-:Y:S01]  /*8640*/  IADD3 R2, P6, PT, R5, UR4, RZ ;  /* 0x0000000405027c10 */ /* 0x001fe2000ffde0ff */
[----:B------:R-:W-:-:S03]  /*8650*/  VIADD R5, R57, 0xa0 ;  /* 0x000000a039057836 */ /* 0x000fc60000000000 */
[-C--:B------:R-:W-:Y:S02]  /*8660*/  ISETP.GE.AND P3, PT, R3, R60.reuse, PT ;  /* 0x0000003c0300720c */ /* 0x080fe40003f66270 */
[----:B------:R-:W-:Y:S02]  /*8670*/  IADD3.X R3, PT, PT, R4, UR5, RZ, P6, !PT ;  /* 0x0000000504037c10 */ /* 0x000fe4000b7fe4ff */
[-C--:B------:R-:W-:Y:S01]  /*8680*/  ISETP.GE.AND P6, PT, R5, R60.reuse, PT ;  /* 0x0000003c0500720c */ /* 0x080fe20003fc6270 */
[----:B------:R-:W-:Y:S02]  /*8690*/  VIADD R5, R57, 0xc0 ;  /* 0x000000c039057836 */ /* 0x000fe40000000000 */
[----:B------:R-:W5:Y:S03]  /*86a0*/  @!P2 LDG.E R41, desc[UR6][R2.64] ;  /* 0x000000060229a981 */ /* 0x000f66000c1e1900 */
[-C--:B------:R-:W-:Y:S01]  /*86b0*/  ISETP.GE.AND P2, PT, R5, R60.reuse, PT ;  /* 0x0000003c0500720c */ /* 0x080fe20003f46270 */
[----:B------:R-:W-:Y:S01]  /*86c0*/  VIADD R5, R57, 0xe0 ;  /* 0x000000e039057836 */ /* 0x000fe20000000000 */
[----:B------:R-:W5:Y:S04]  /*86d0*/  @!P1 LDG.E R44, desc[UR6][R2.64+0x80] ;  /* 0x00008006022c9981 */ /* 0x000f68000c1e1900 */
[----:B------:R-:W-:Y:S01]  /*86e0*/  ISETP.GE.AND P1, PT, R5, R60, PT ;  /* 0x0000003c0500720c */ /* 0x000fe20003f26270 */
[----:B------:R-:W-:Y:S01]  /*86f0*/  VIADD R59, R57, 0x100 ;  /* 0x00000100393b7836 */ /* 0x000fe20000000000 */
[----:B------:R-:W5:Y:S04]  /*8700*/  @!P5 LDG.E R43, desc[UR6][R2.64+0x100] ;  /* 0x00010006022bd981 */ /* 0x000f68000c1e1900 */
[----:B------:R-:W5:Y:S04]  /*8710*/  @!P4 LDG.E R46, desc[UR6][R2.64+0x180] ;  /* 0x00018006022ec981 */ /* 0x000f68000c1e1900 */
[----:B------:R-:W5:Y:S03]  /*8720*/  @!P2 LDG.E R47, desc[UR6][R2.64+0x300] ;  /* 0x00030006022fa981 */ /* 0x000f66000c1e1900 */
[C---:B------:R-:W-:Y:S01]  /*8730*/  @!P1 IADD3 R5, P2, PT, R54.reuse, R57, RZ ;  /* 0x0000003936059210 */ /* 0x040fe20007f5e0ff */
[----:B------:R-:W5:Y:S03]  /*8740*/  @!P3 LDG.E R45, desc[UR6][R2.64+0x200] ;  /* 0x00020006022db981 */ /* 0x000f66000c1e1900 */
[----:B------:R-:W-:Y:S01]  /*8750*/  @!P1 LEA.HI.X.SX32 R62, R54, RZ, 0x1, P2 ;  /* 0x000000ff363e9211 */ /* 0x000fe200010f0eff */
[----:B------:R0:W5:Y:S01]  /*8760*/  @!P6 LDG.E R48, desc[UR6][R2.64+0x280] ;  /* 0x000280060230e981 */ /* 0x000162000c1e1900 */
[----:B------:R-:W-:-:S04]  /*8770*/  @!P1 LEA R4, P2, R5, UR4, 0x2 ;  /* 0x0000000405049c11 */ /* 0x000fc8000f8410ff */
[----:B------:R-:W-:-:S05]  /*8780*/  @!P1 LEA.HI.X R5, R5, UR5, R62, 0x2, P2 ;  /* 0x0000000505059c11 */ /* 0x000fca00090f143e */
[----:B------:R1:W5:Y:S01]  /*8790*/  @!P1 LDG.E R50, desc[UR6][R4.64+0x380] ;  /* 0x0003800604329981 */ /* 0x000362000c1e1900 */
[----:B------:R-:W-:-:S13]  /*87a0*/  ISETP.GE.AND P1, PT, R59, R60, PT ;  /* 0x0000003c3b00720c */ /* 0x000fda0003f26270 */
[----:B------:R-:W-:-:S04]  /*87b0*/  @!P1 IADD3 R59, P2, PT, R54, R57, RZ ;  /* 0x00000039363b9210 */ /* 0x000fc80007f5e0ff */
[----:B------:R-:W-:Y:S02]  /*87c0*/  @!P1 LEA.HI.X.SX32 R62, R54, RZ, 0x1, P2 ;  /* 0x000000ff363e9211 */ /* 0x000fe400010f0eff */
[----:B0-----:R-:W-:-:S04]  /*87d0*/  @!P1 LEA R2, P2, R59, UR4, 0x2 ;  /* 0x000000043b029c11 */ /* 0x001fc8000f8410ff */
[----:B------:R-:W-:Y:S01]  /*87e0*/  @!P1 LEA.HI.X R3, R59, UR5, R62, 0x2, P2 ;  /* 0x000000053b039c11 */ /* 0x000fe200090f143e */
[----:B------:R-:W-:-:S04]  /*87f0*/  VIADD R59, R57, 0x120 ;  /* 0x00000120393b7836 */ /* 0x000fc80000000000 */
[----:B------:R0:W5:Y:S01]  /*8800*/  @!P1 LDG.E R49, desc[UR6][R2.64+0x400] ;  /* 0x0004000602319981 */ /* 0x000162000c1e1900 */
[----:B------:R-:W-:-:S13]  /*8810*/  ISETP.GE.AND P1, PT, R59, R60, PT ;  /* 0x0000003c3b00720c */ /* 0x000fda0003f26270 */
[----:B------:R-:W-:-:S04]  /*8820*/  @!P1 IADD3 R59, P2, PT, R54, R57, RZ ;  /* 0x00000039363b9210 */ /* 0x000fc80007f5e0ff */
[----:B------:R-:W-:Y:S02]  /*8830*/  @!P1 LEA.HI.X.SX32 R62, R54, RZ, 0x1, P2 ;  /* 0x000000ff363e9211 */ /* 0x000fe400010f0eff */
[----:B-1----:R-:W-:-:S04]  /*8840*/  @!P1 LEA R4, P2, R59, UR4, 0x2 ;  /* 0x000000043b049c11 */ /* 0x002fc8000f8410ff */
[----:B------:R-:W-:Y:S01]  /*8850*/  @!P1 LEA.HI.X R5, R59, UR5, R62, 0x2, P2 ;  /* 0x000000053b059c11 */ /* 0x000fe200090f143e */
[----:B------:R-:W-:-:S04]  /*8860*/  VIADD R59, R57, 0x140 ;  /* 0x00000140393b7836 */ /* 0x000fc80000000000 */
        /* <DEDUP_REMOVED lines=9> */
[----:B------:R-:W-:-:S05]  /*8900*/  @!P1 IMAD R62, R42, 0x1980, RZ ;  /* 0x000019802a3e9824 */ /* 0x000fca00078e02ff */
[----:B-1----:R-:W-:-:S04]  /*8910*/  @!P1 IADD3 R5, P2, PT, R62, R57, RZ ;  /* 0x000000393e059210 */ /* 0x002fc80007f5e0ff */
[----:B------:R-:W-:Y:S02]  /*8920*/  @!P1 LEA.HI.X.SX32 R62, R62, RZ, 0x1, P2 ;  /* 0x000000ff3e3e9211 */ /* 0x000fe400010f0eff */
[----:B------:R-:W-:Y:S01]  /*8930*/  @!P1 LEA R4, P2, R5, UR4, 0x2 ;  /* 0x0000000405049c11 */ /* 0x000fe2000f8410ff */
[----:B------:R-:W-:-:S03]  /*8940*/  VIADD R59, R57, 0x180 ;  /* 0x00000180393b7836 */ /* 0x000fc60000000000 */
[----:B------:R-:W-:-:S05]  /*8950*/  @!P1 LEA.HI.X R5, R5, UR5, R62, 0x2, P2 ;  /* 0x0000000505059c11 */ /* 0x000fca00090f143e */
[----:B------:R1:W5:Y:S01]  /*8960*/  @!P1 LDG.E R56, desc[UR6][R4.64+0x580] ;  /* 0x0005800604389981 */ /* 0x000362000c1e1900 */
[----:B------:R-:W-:-:S13]  /*8970*/  ISETP.GE.AND P1, PT, R59, R60, PT ;  /* 0x0000003c3b00720c */ /* 0x000fda0003f26270 */
[----:B0-----:R-:W-:-:S05]  /*8980*/  @!P1 IMAD R2, R42, 0x1980, RZ ;  /* 0x000019802a029824 */ /* 0x001fca00078e02ff */
[----:B------:R-:W-:-:S04]  /*8990*/  @!P1 IADD3 R3, P2, PT, R2, R57, RZ ;  /* 0x0000003902039210 */ /* 0x000fc80007f5e0ff */
[----:B------:R-:W-:Y:S02]  /*89a0*/  @!P1 LEA.HI.X.SX32 R62, R2, RZ, 0x1, P2 ;  /* 0x000000ff023e9211 */ /* 0x000fe400010f0eff */
[----:B------:R-:W-:Y:S01]  /*89b0*/  @!P1 LEA R2, P2, R3, UR4, 0x2 ;  /* 0x0000000403029c11 */ /* 0x000fe2000f8410ff */
[----:B------:R-:W-:-:S03]  /*89c0*/  VIADD R59, R57, 0x1a0 ;  /* 0x000001a0393b7836 */ /* 0x000fc60000000000 */
[----:B------:R-:W-:-:S05]  /*89d0*/  @!P1 LEA.HI.X R3, R3, UR5, R62, 0x2, P2 ;  /* 0x0000000503039c11 */ /* 0x000fca00090f143e */
[----:B------:R0:W5:Y:S01]  /*89e0*/  @!P1 LDG.E R53, desc[UR6][R2.64+0x600] ;  /* 0x0006000602359981 */ /* 0x000162000c1e1900 */
[----:B------:R-:W-:-:S13]  /*89f0*/  ISETP.GE.AND P1, PT, R59, R60, PT ;  /* 0x0000003c3b00720c */ /* 0x000fda0003f26270 */
[----:B-1----:R-:W-:-:S05]  /*8a00*/  @!P1 IMAD R4, R42, 0x1980, RZ ;  /* 0x000019802a049824 */ /* 0x002fca00078e02ff */
[----:B------:R-:W-:-:S04]  /*8a10*/  @!P1 IADD3 R5, P2, PT, R4, R57, RZ ;  /* 0x0000003904059210 */ /* 0x000fc80007f5e0ff */
[----:B------:R-:W-:Y:S02]  /*8a20*/  @!P1 LEA.HI.X.SX32 R62, R4, RZ, 0x1, P2 ;  /* 0x000000ff043e9211 */ /* 0x000fe400010f0eff */
[----:B------:R-:W-:Y:S01]  /*8a30*/  @!P1 LEA R4, P2, R5, UR4, 0x2 ;  /* 0x0000000405049c11 */ /* 0x000fe2000f8410ff */
[----:B------:R-:W-:-:S03]  /*8a40*/  VIADD R59, R57, 0x1c0 ;  /* 0x000001c0393b7836 */ /* 0x000fc60000000000 */
[----:B------:R-:W-:-:S05]  /*8a50*/  @!P1 LEA.HI.X R5, R5, UR5, R62, 0x2, P2 ;  /* 0x0000000505059c11 */ /* 0x000fca00090f143e */
[----:B------:R1:W5:Y:S01]  /*8a60*/  @!P1 LDG.E R54, desc[UR6][R4.64+0x680] ;  /* 0x0006800604369981 */ /* 0x000362000c1e1900 */
[----:B------:R-:W-:Y:S01]  /*8a70*/  ISETP.GE.AND P1, PT, R59, R60, PT ;  /* 0x0000003c3b00720c */ /* 0x000fe20003f26270 */
[----:B------:R-:W-:-:S05]  /*8a80*/  VIADD R59, R57, 0x200 ;  /* 0x00000200393b7836 */ /* 0x000fca0000000000 */
[----:B------:R-:W-:-:S07]  /*8a90*/  ISETP.GE.AND P3, PT, R59, R60, PT ;  /* 0x0000003c3b00720c */ /* 0x000fce0003f66270 */
[----:B0-----:R-:W-:-:S05]  /*8aa0*/  @!P1 IMAD R2, R42, 0x1980, RZ ;  /* 0x000019802a029824 */ /* 0x001fca00078e02ff */
[C---:B------:R-:W-:Y:S01]  /*8ab0*/  @!P1 IADD3 R3, P2, PT, R2.reuse, R57, RZ ;  /* 0x0000003902039210 */ /* 0x040fe20007f5e0ff */
[----:B------:R-:W0:Y:S03]  /*8ac0*/  @!P3 S2R R59, SR_TID.X ;  /* 0x00000000003bb919 */ /* 0x000e260000002100 */
[----:B------:R-:W-:Y:S02]  /*8ad0*/  @!P1 LEA.HI.X.SX32 R62, R2, RZ, 0x1, P2 ;  /* 0x000000ff023e9211 */ /* 0x000fe400010f0eff */
[----:B------:R-:W-:Y:S01]  /*8ae0*/  @!P1 LEA R2, P2, R3, UR4, 0x2 ;  /* 0x0000000403029c11 */ /* 0x000fe2000f8410ff */
[----:B-1----:R-:W-:-:S03]  /*8af0*/  VIADD R5, R57, 0x1e0 ;  /* 0x000001e039057836 */ /* 0x002fc60000000000 */
[----:B------:R-:W-:-:S05]  /*8b00*/  @!P1 LEA.HI.X R3, R3, UR5, R62, 0x2, P2 ;  /* 0x0000000503039c11 */ /* 0x000fca00090f143e */
[----:B------:R0:W5:Y:S01]  /*8b10*/  @!P1 LDG.E R51, desc[UR6][R2.64+0x700] ;  /* 0x0007000602339981 */ /* 0x000162000c1e1900 */
[----:B------:R-:W-:-:S13]  /*8b20*/  ISETP.GE.AND P1, PT, R5, R60, PT ;  /* 0x0000003c0500720c */ /* 0x000fda0003f26270 */
[----:B------:R-:W-:-:S05]  /*8b30*/  @!P1 IMAD R4, R42, 0x1980, RZ ;  /* 0x000019802a049824 */ /* 0x000fca00078e02ff */
[C---:B------:R-:W-:Y:S02]  /*8b40*/  @!P1 IADD3 R5, P2, PT, R4.reuse, R57, RZ ;  /* 0x0000003904059210 */ /* 0x040fe40007f5e0ff */
[----:B0-----:R-:W-:Y:S02]  /*8b50*/  @!P3 LOP3.LUT R2, R59, 0x3e0, RZ, 0xc0, !PT ;  /* 0x000003e03b02b812 */ /* 0x001fe400078ec0ff */
[----:B------:R-:W-:Y:S02]  /*8b60*/  @!P1 LEA.HI.X.SX32 R60, R4, RZ, 0x1, P2 ;  /* 0x000000ff043c9211 */ /* 0x000fe400010f0eff */
[----:B------:R-:W-:Y:S02]  /*8b70*/  @!P1 LEA R4, P2, R5, UR4, 0x2 ;  /* 0x0000000405049c11 */ /* 0x000fe4000f8410ff */
[----:B------:R-:W-:Y:S01]  /*8b80*/  @!P3 LOP3.LUT R59, R59, 0x1f, RZ, 0xc0, !PT ;  /* 0x0000001f3b3bb812 */ /* 0x000fe200078ec0ff */
[----:B------:R-:W-:Y:S01]  /*8b90*/  @!P3 IMAD R3, R42, 0x1980, RZ ;  /* 0x000019802a03b824 */ /* 0x000fe200078e02ff */
[----:B------:R-:W-:-:S03]  /*8ba0*/  @!P1 LEA.HI.X R5, R5, UR5, R60, 0x2, P2 ;  /* 0x0000000505059c11 */ /* 0x000fc600090f143c */
[----:B------:R-:W-:Y:S02]  /*8bb0*/  @!P3 IMAD R2, R2, 0x11, R59 ;  /* 0x000000110202b824 */ /* 0x000fe400078e023b */
[----:B------:R1:W5:Y:S03]  /*8bc0*/  @!P1 LDG.E R58, desc[UR6][R4.64+0x780] ;  /* 0x00078006043a9981 */ /* 0x000366000c1e1900 */
[----:B------:R-:W-:-:S04]  /*8bd0*/  @!P3 IADD3 R59, P1, PT, R3, R2, RZ ;  /* 0x00000002033bb210 */ /* 0x000fc80007f3e0ff */
[----:B------:R-:W-:Y:S02]  /*8be0*/  @!P3 LEA.HI.X.SX32 R60, R3, RZ, 0x1, P1 ;  /* 0x000000ff033cb211 */ /* 0x000fe400008f0eff */
[----:B------:R-:W-:-:S04]  /*8bf0*/  @!P3 LEA R2, P1, R59, UR4, 0x2 ;  /* 0x000000043b02bc11 */ /* 0x000fc8000f8210ff */
[----:B------:R-:W-:-:S05]  /*8c00*/  @!P3 LEA.HI.X R3, R59, UR5, R60, 0x2, P1 ;  /* 0x000000053b03bc11 */ /* 0x000fca00088f143c */
[----:B------:R1:W5:Y:S04]  /*8c10*/  @!P3 LDG.E R57, desc[UR6][R2.64+0x800] ;  /* 0x000800060239b981 */ /* 0x000368000c1e1900 */
.L_x_113:
[----:B------:R-:W-:Y:S08]  /*8c20*/  BAR.SYNC.DEFER_BLOCKING 0x0 ;  /* 0x0000000000007b1d */ /* 0x000ff00000010000 */
[----:B------:R-:W2:Y:S01]  /*8c30*/  S2UR UR5, SR_CgaCtaId ;  /* 0x00000000000579c3 */ /* 0x000ea20000008800 */
[----:B------:R-:W-:Y:S01]  /*8c40*/  UMOV UR4, 0x400 ;  /* 0x0000040000047882 */ /* 0x000fe20000000000 */
[----:B01----:R-:W0:Y:S01]  /*8c50*/  S2R R2, SR_TID.X ;  /* 0x0000000000027919 */ /* 0x003e220000002100 */
[----:B-----5:R1:W-:Y:S04]  /*8c60*/  STS [R40+-0x4], R41 ;  /* 0xfffffc2928007388 */ /* 0x0203e80000000800 */
[----:B------:R1:W-:Y:S01]  /*8c70*/  STS [R39+-0x4], R44 ;  /* 0xfffffc2c27007388 */ /* 0x0003e20000000800 */
[----:B--2---:R-:W-:-:S03]  /*8c80*/  ULEA UR4, UR5, UR4, 0x18 ;  /* 0x0000000405047291 */ /* 0x004fc6000f8ec0ff */
[----:B------:R1:W-:Y:S04]  /*8c90*/  STS [R38+-0x4], R43 ;  /* 0xfffffc2b26007388 */ /* 0x0003e80000000800 */
        /* <DEDUP_REMOVED lines=13> */
[----:B------:R1:W-:Y:S01]  /*8d70*/  STS [R24+-0x4], R57 ;  /* 0xfffffc3918007388 */ /* 0x0003e20000000800 */
[----:B------:R-:W-:Y:S06]  /*8d80*/  BAR.SYNC.DEFER_BLOCKING 0x0 ;  /* 0x0000000000007b1d */ /* 0x000fec0000010000 */
[----:B0-----:R-:W-:Y:S05]  /*8d90*/  @P0 BRA `(.L_x_114) ;  /* 0x00000008006c0947 */ /* 0x001fea0003800000 */
[----:B------:R-:W-:Y:S01]  /*8da0*/  LEA R21, R21, UR4, 0x3 ;  /* 0x0000000415157c11 */ /* 0x000fe2000f8e18ff */
[----:B------:R-:W-:Y:S01]  /*8db0*/  LDS R3, [R22] ;  /* 0x0000000016037984 */ /* 0x000fe20000000800 */
[----:B------:R-:W0:Y:S01]  /*8dc0*/  LDCU.64 UR8, c[0x0][0x3b0] ;  /* 0x00007600ff0877ac */ /* 0x000e220008000a00 */
[----:B-1----:R-:W-:Y:S02]  /*8dd0*/  LEA R26, R20, UR4, 0x3 ;  /* 0x00000004141a7c11 */ /* 0x002fe4000f8e18ff */
[----:B------:R-:W1:Y:S01]  /*8de0*/  LDS.64 R4, [R21+0x6600] ;  /* 0x0066000015047984 */ /* 0x000e620000000a00 */
[----:B------:R-:W-:Y:S02]  /*8df0*/  LEA R19, R19, UR4, 0x3 ;  /* 0x0000000413137c11 */ /* 0x000fe4000f8e18ff */
[----:B------:R-:W-:Y:S02]  /*8e00*/  LEA R17, R17, UR4, 0x3 ;  /* 0x0000000411117c11 */ /* 0x000fe4000f8e18ff */
[----:B------:R-:W-:-:S02]  /*8e10*/  LEA R15, R15, UR4, 0x3 ;  /* 0x000000040f0f7c11 */ /* 0x000fc4000f8e18ff */
[----:B------:R-:W-:Y:S02]  /*8e20*/  LEA R13, R13, UR4, 0x3 ;  /* 0x000000040d0d7c11 */ /* 0x000fe4000f8e18ff */
[----:B------:R-:W-:Y:S02]  /*8e30*/  LEA R11, R11, UR4, 0x3 ;  /* 0x000000040b0b7c11 */ /* 0x000fe4000f8e18ff */
[----:B------:R-:W-:Y:S02]  /*8e40*/  LEA R9, R9, UR4, 0x3 ;  /* 0x0000000409097c11 */ /* 0x000fe4000f8e18ff */
[----:B------:R-:W-:Y:S02]  /*8e50*/  LEA R7, R7, UR4, 0x3 ;  /* 0x0000000407077c11 */ /* 0x000fe4000f8e18ff */
[----:B-1----:R-:W-:-:S05]  /*8e60*/  IADD3 R4, P0, PT, R4, R2, RZ ;  /* 0x0000000204047210 */ /* 0x002fca0007f1e0ff */
[----:B------:R-:W-:Y:S01]  /*8e70*/  IMAD.X R5, RZ, RZ, R5, P0 ;  /* 0x000000ffff057224 */ /* 0x000fe200000e0605 */
[----:B0-----:R-:W-:-:S04]  /*8e80*/  LEA R24, P0, R4, UR8, 0x2 ;  /* 0x0000000804187c11 */ /* 0x001fc8000f8010ff */
[----:B------:R-:W-:-:S05]  /*8e90*/  LEA.HI.X R25, R4, UR9, R5, 0x2, P0 ;  /* 0x0000000904197c11 */ /* 0x000fca00080f1405 */
[----:B------:R-:W-:Y:S01]  /*8ea0*/  STG.E desc[UR6][R24.64], R3 ;  /* 0x0000000318007986 */ /* 0x000fe2000c101906 */
[----:B------:R-:W-:-:S03]  /*8eb0*/  NOP ;  /* 0x0000000000007918 */ /* 0x000fc60000000000 */
[----:B------:R0:W1:Y:S04]  /*8ec0*/  LDS.64 R4, [R26+0x6600] ;  /* 0x006600001a047984 */ /* 0x0000680000000a00 */
[----:B------:R-:W2:Y:S01]  /*8ed0*/  LDS R23, [R22+0x600] ;  /* 0x0006000016177984 */ /* 0x000ea20000000800 */
[----:B0-----:R-:W-:Y:S02]  /*8ee0*/  LEA R26, R18, UR4, 0x3 ;  /* 0x00000004121a7c11 */ /* 0x001fe4000f8e18ff */
[----:B-1----:R-:W-:-:S05]  /*8ef0*/  IADD3 R4, P0, PT, R4, R2, RZ ;  /* 0x0000000204047210 */ /* 0x002fca0007f1e0ff */
[----:B------:R-:W-:Y:S01]  /*8f00*/  IMAD.X R5, RZ, RZ, R5, P0 ;  /* 0x000000ffff057224 */ /* 0x000fe200000e0605 */
[----:B------:R-:W-:-:S04]  /*8f10*/  LEA R20, P0, R4, UR8, 0x2 ;  /* 0x0000000804147c11 */ /* 0x000fc8000f8010ff */
[----:B------:R-:W-:-:S05]  /*8f20*/  LEA.HI.X R21, R4, UR9, R5, 0x2, P0 ;  /* 0x0000000904157c11 */ /* 0x000fca00080f1405 */
[----:B--2---:R-:W-:Y:S01]  /*8f30*/  STG.E desc[UR6][R20.64+0x600], R23 ;  /* 0x0006001714007986 */ /* 0x004fe2000c101906 */
[----:B------:R-:W-:-:S03]  /*8f40*/  NOP ;  /* 0x0000000000007918 */ /* 0x000fc60000000000 */
[----:B------:R-:W0:Y:S04]  /*8f50*/  LDS.64 R4, [R19+0x6600] ;  /* 0x0066000013047984 */ /* 0x000e280000000a00 */
[----:B------:R-:W1:Y:S01]  /*8f60*/  LDS R3, [R22+0xc00] ;  /* 0x000c000016037984 */ /* 0x000e620000000800 */
[----:B0-----:R-:W-:-:S05]  /*8f70*/  IADD3 R4, P0, PT, R4, R2, RZ ;  /* 0x0000000204047210 */ /* 0x001fca0007f1e0ff */
[----:B------:R-:W-:Y:S01]  /*8f80*/  IMAD.X R5, RZ, RZ, R5, P0 ;  /* 0x000000ffff057224 */ /* 0x000fe200000e0605 */
[----:B------:R-:W-:-:S04]  /*8f90*/  LEA R24, P0, R4, UR8, 0x2 ;  /* 0x0000000804187c11 */ /* 0x000fc8000f8010ff */
[----:B------:R-:W-:-:S05]  /*8fa0*/  LEA.HI.X R25, R4, UR9, R5, 0x2, P0 ;  /* 0x0000000904197c11 */ /* 0x000fca00080f1405 */
[----:B-1----:R0:W-:Y:S01]  /*8fb0*/  STG.E desc[UR6][R24.64+0xc00], R3 ;  /* 0x000c000318007986 */ /* 0x0021e2000c101906 */
[----:B------:R-:W-:-:S03]  /*8fc0*/  NOP ;  /* 0x0000000000007918 */ /* 0x000fc60000000000 */
[----:B------:R-:W1:Y:S04]  /*8fd0*/  LDS.64 R4, [R26+0x6600] ;  /* 0x006600001a047984 */ /* 0x000e680000000a00 */
        /* <DEDUP_REMOVED lines=99> */
[----:B-1----:R-:W-:Y:S01]  /*9610*/  STG.E desc[UR6][R10.64+0x5400], R3 ;  /* 0x005400030a007986 */ /* 0x002fe2000c101906 */
[----:B------:R-:W-:-:S03]  /*9620*/  NOP ;  /* 0x0000000000007918 */ /* 0x000fc60000000000 */
[----:B------:R-:W0:Y:S04]  /*9630*/  LDS.64 R4, [R12+0x6600] ;  /* 0x006600000c047984 */ /* 0x000e280000000a00 */
[----:B------:R-:W1:Y:S01]  /*9640*/  LDS R9, [R22+0x5a00] ;  /* 0x005a000016097984 */ /* 0x000e620000000800 */
[----:B0-----:R-:W-:-:S05]  /*9650*/  IADD3 R4, P0, PT, R4, R2, RZ ;  /* 0x0000000204047210 */ /* 0x001fca0007f1e0ff */
[----:B------:R-:W-:Y:S01]  /*9660*/  IMAD.X R5, RZ, RZ, R5, P0 ;  /* 0x000000ffff057224 */ /* 0x000fe200000e0605 */
[----:B------:R-:W-:-:S04]  /*9670*/  LEA R6, P0, R4, UR8, 0x2 ;  /* 0x0000000804067c11 */ /* 0x000fc8000f8010ff */
[----:B------:R-:W-:Y:S02]  /*9680*/  LEA.HI.X R7, R4, UR9, R5, 0x2, P0 ;  /* 0x0000000904077c11 */ /* 0x000fe400080f1405 */
[----:B------:R-:W-:-:S03]  /*9690*/  LEA R4, R0, UR4, 0x3 ;  /* 0x0000000400047c11 */ /* 0x000fc6000f8e18ff */
[----:B-1----:R-:W-:Y:S01]  /*96a0*/  STG.E desc[UR6][R6.64+0x5a00], R9 ;  /* 0x005a000906007986 */ /* 0x002fe2000c101906 */
        /* <DEDUP_REMOVED lines=8> */
[----:B------:R-:W-:Y:S01]  /*9730*/  NOP ;  /* 0x0000000000007918 */ /* 0x000fe20000000000 */
[----:B------:R-:W-:Y:S05]  /*9740*/  EXIT ;  /* 0x000000000000794d */ /* 0x000fea0003800000 */
.L_x_114:
[----:B------:R-:W-:Y:S01]  /*9750*/  LEA R21, R21, UR4, 0x3 ;  /* 0x0000000415157c11 */ /* 0x000fe2000f8e18ff */
[----:B------:R-:W-:Y:S01]  /*9760*/  IMAD R23, R42, -0x1980, R23 ;  /* 0xffffe6802a177824 */ /* 0x000fe200078e0217 */
[----:B-1----:R-:W-:Y:S01]  /*9770*/  LEA R26, R20, UR4, 0x3 ;  /* 0x00000004141a7c11 */ /* 0x002fe2000f8e18ff */
[C---:B------:R-:W-:Y:S01]  /*9780*/  VIADD R20, R2.reuse, 0x180 ;  /* 0x0000018002147836 */ /* 0x040fe20000000000 */
[----:B------:R-:W-:Y:S01]  /*9790*/  LEA R19, R19, UR4, 0x3 ;  /* 0x0000000413137c11 */ /* 0x000fe2000f8e18ff */
[----:B------:R-:W0:Y:S01]  /*97a0*/  LDS.64 R4, [R21+0x6600] ;  /* 0x0066000015047984 */ /* 0x000e220000000a00 */
[----:B------:R-:W-:Y:S02]  /*97b0*/  ISETP.GE.AND P1, PT, R2, R23, PT ;  /* 0x000000170200720c */ /* 0x000fe40003f26270 */
[----:B------:R-:W-:Y:S02]  /*97c0*/  LEA R17, R17, UR4, 0x3 ;  /* 0x0000000411117c11 */ /* 0x000fe4000f8e18ff */
[----:B------:R-:W-:-:S02]  /*97d0*/  LEA R15, R15, UR4, 0x3 ;  /* 0x000000040f0f7c11 */ /* 0x000fc4000f8e18ff */
[----:B------:R-:W-:Y:S02]  /*97e0*/  LEA R13, R13, UR4, 0x3 ;  /* 0x000000040d0d7c11 */ /* 0x000fe4000f8e18ff */
[----:B------:R-:W-:Y:S02]  /*97f0*/  LEA R11, R11, UR4, 0x3 ;  /* 0x000000040b0b7c11 */ /* 0x000fe4000f8e18ff */
[----:B------:R-:W-:Y:S02]  /*9800*/  LEA R9, R9, UR4, 0x3 ;  /* 0x0000000409097c11 */ /* 0x000fe4000f8e18ff */
[----:B------:R-:W-:Y:S01]  /*9810*/  LEA R7, R7, UR4, 0x3 ;  /* 0x0000000407077c11 */ /* 0x000fe2000f8e18ff */
[----:B------:R-:W1:Y:S01]  /*9820*/  @!P1 LDS R3, [R22] ;  /* 0x0000000016039984 */ /* 0x000e620000000800 */
[----:B------:R-:W2:Y:S01]  /*9830*/  @!P1 LDC.64 R24, c[0x0][0x3b0] ;  /* 0x0000ec00ff189b82 */ /* 0x000ea20000000a00 */
[----:B0-----:R-:W-:-:S05]  /*9840*/  @!P1 IADD3 R4, P0, PT, R4, R2, RZ ;  /* 0x0000000204049210 */ /* 0x001fca0007f1e0ff */
[----:B------:R-:W-:Y:S01]  /*9850*/  @!P1 IMAD.X R5, RZ, RZ, R5, P0 ;  /* 0x000000ffff059224 */ /* 0x000fe200000e0605 */
[----:B--2---:R-:W-:-:S04]  /*9860*/  @!P1 LEA R24, P0, R4, R24, 0x2 ;  /* 0x0000001804189211 */ /* 0x004fc800078010ff */
[----:B------:R-:W-:-:S05]  /*9870*/  @!P1 LEA.HI.X R25, R4, R25, R5, 0x2, P0 ;  /* 0x0000001904199211 */ /* 0x000fca00000f1405 */
[----:B-1----:R0:W-:Y:S01]  /*9880*/  @!P1 STG.E desc[UR6][R24.64], R3 ;  /* 0x0000000318009986 */ /* 0x0021e2000c101906 */
[----:B------:R-:W-:-:S03]  /*9890*/  NOP ;  /* 0x0000000000007918 */ /* 0x000fc60000000000 */
[----:B------:R1:W2:Y:S01]  /*98a0*/  LDS.64 R4, [R26+0x6600] ;  /* 0x006600001a047984 */ /* 0x0002a20000000a00 */
[----:B------:R-:W-:Y:S01]  /*98b0*/  ISETP.GE.AND P1, PT, R20, R23, PT ;  /* 0x000000171400720c */ /* 0x000fe20003f26270 */
[----:B0-----:R-:W-:Y:S01]  /*98c0*/  VIADD R24, R2, 0x300 ;  /* 0x0000030002187836 */ /* 0x001fe20000000000 */
[----:B-1----:R-:W-:Y:S01]  /*98d0*/  LEA R26, R18, UR4, 0x3 ;  /* 0x00000004121a7c11 */ /* 0x002fe2000f8e18ff */
[----:B------:R-:W-:-:S10]  /*98e0*/  VIADD R18, R2, 0x480 ;  /* 0x0000048002127836 */ /* 0x000fd40000000000 */
[----:B------:R-:W0:Y:S01]  /*98f0*/  @!P1 LDS R27, [R22+0x600] ;  /* 0x00060000161b9984 */ /* 0x000e220000000800 */
[----:B------:R-:W1:Y:S01]  /*9900*/  @!P1 LDC.64 R20, c[0x0][0x3b0] ;  /* 0x0000ec00ff149b82 */ /* 0x000e620000000a00 */
[----:B--2---:R-:W-:-:S05]  /*9910*/  @!P1 IADD3 R4, P0, PT, R4, R2, RZ ;  /* 0x0000000204049210 */ /* 0x004fca0007f1e0ff */
[----:B------:R-:W-:Y:S01]  /*9920*/  @!P1 IMAD.X R5, RZ, RZ, R5, P0 ;  /* 0x000000ffff059224 */ /* 0x000fe200000e0605 */
[----:B-1----:R-:W-:-:S04]  /*9930*/  @!P1 LEA R20, P0, R4, R20, 0x2 ;  /* 0x0000001404149211 */ /* 0x002fc800078010ff */
[----:B------:R-:W-:-:S05]  /*9940*/  @!P1 LEA.HI.X R21, R4, R21, R5, 0x2, P0 ;  /* 0x0000001504159211 */ /* 0x000fca00000f1405 */
[----:B0-----:R0:W-:Y:S01]  /*9950*/  @!P1 STG.E desc[UR6][R20.64+0x600], R27 ;  /* 0x0006001b14009986 */ /* 0x0011e2000c101906 */
[----:B------:R-:W-:-:S03]  /*9960*/  NOP ;  /* 0x0000000000007918 */ /* 0x000fc60000000000 */
[----:B------:R-:W1:Y:S01]  /*9970*/  LDS.64 R4, [R19+0x6600] ;  /* 0x0066000013047984 */ /* 0x000e620000000a00 */
[----:B------:R-:W-:Y:S01]  /*9980*/  ISETP.GE.AND P1, PT, R24, R23, PT ;  /* 0x000000171800720c */ /* 0x000fe20003f26270 */
[----:B0-----:R-:W-:-:S12]  /*9990*/  VIADD R20, R2, 0x600 ;  /* 0x0000060002147836 */ /* 0x001fd80000000000 */
[----:B------:R-:W0:Y:S01]  /*99a0*/  @!P1 LDS R3, [R22+0xc00] ;  /* 0x000c000016039984 */ /* 0x000e220000000800 */
[----:B------:R-:W2:Y:S01]  /*99b0*/  @!P1 LDC.64 R24, c[0x0][0x3b0] ;  /* 0x0000ec00ff189b82 */ /* 0x000ea20000000a00 */
[----:B-1----:R-:W-:-:S05]  /*99c0*/  @!P1 IADD3 R4, P0, PT, R4, R2, RZ ;  /* 0x0000000204049210 */ /* 0x002fca0007f1e0ff */
[----:B------:R-:W-:Y:S01]  /*99d0*/  @!P1 IMAD.X R5, RZ, RZ, R5, P0 ;  /* 0x000000ffff059224 */ /* 0x000fe200000e0605 */
[----:B--2---:R-:W-:-:S04]  /*99e0*/  @!P1 LEA R24, P0, R4, R24, 0x2 ;  /* 0x0000001804189211 */ /* 0x004fc800078010ff */
[----:B------:R-:W-:-:S05]  /*99f0*/  @!P1 LEA.HI.X R25, R4, R25, R5, 0x2, P0 ;  /* 0x0000001904199211 */ /* 0x000fca00000f1405 */
[----:B0-----:R0:W-:Y:S01]  /*9a00*/  @!P1 STG.E desc[UR6][R24.64+0xc00], R3 ;  /* 0x000c000318009986 */ /* 0x0011e2000c101906 */
[----:B------:R-:W-:-:S03]  /*9a10*/  NOP ;  /* 0x0000000000007918 */ /* 0x000fc60000000000 */
[----:B------:R-:W1:Y:S01]  /*9a20*/  LDS.64 R4, [R26+0x6600] ;  /* 0x006600001a047984 */ /* 0x000e620000000a00 */
[----:B------:R-:W-:Y:S02]  /*9a30*/  ISETP.GE.AND P1, PT, R18, R23, PT ;  /* 0x000000171200720c */ /* 0x000fe40003f26270 */
[----:B0-----:R-:W-:Y:S01]  /*9a40*/  LEA R24, R16, UR4, 0x3 ;  /* 0x0000000410187c11 */ /* 0x001fe2000f8e18ff */
[----:B------:R-:W-:-:S10]  /*9a50*/  VIADD R16, R2, 0x780 ;  /* 0x0000078002107836 */ /* 0x000fd40000000000 */
        /* <DEDUP_REMOVED lines=33> */
[----:B0-----:R-:W-:-:S11]  /*9c70*/  LOP3.LUT R16, R2, 0xc00, RZ, 0xfc, !PT ;  /* 0x00000c0002107812 */ /* 0x001fd600078efcff */
        /* <DEDUP_REMOVED lines=87> */
[----:B0-----:R-:W-:Y:S01]  /*a1f0*/  @!P1 STG.E desc[UR6][R8.64+0x4e00], R15 ;  /* 0x004e000f08009986 */ /* 0x001fe2000c101906 */
[----:B------:R-:W-:-:S03]  /*a200*/  NOP ;  /* 0x0000000000007918 */ /* 0x000fc60000000000 */
[----:B------:R-:W0:Y:S01]  /*a210*/  LDS.64 R4, [R7+0x6600] ;  /* 0x0066000007047984 */ /* 0x000e220000000a00 */
[----:B------:R-:W-:-:S13]  /*a220*/  ISETP.GE.AND P1, PT, R10, R23, PT ;  /* 0x000000170a00720c */ /* 0x000fda0003f26270 */
[----:B------:R-:W1:Y:S01]  /*a230*/  @!P1 LDS R3, [R22+0x5400] ;  /* 0x0054000016039984 */ /* 0x000e620000000800 */
[----:B------:R-:W2:Y:S01]  /*a240*/  @!P1 LDC.64 R10, c[0x0][0x3b0] ;  /* 0x0000ec00ff0a9b82 */ /* 0x000ea20000000a00 */
[----:B0-----:R-:W-:-:S05]  /*a250*/  @!P1 IADD3 R4, P0, PT, R4, R2, RZ ;  /* 0x0000000204049210 */ /* 0x001fca0007f1e0ff */
[----:B------:R-:W-:Y:S01]  /*a260*/  @!P1 IMAD.X R5, RZ, RZ, R5, P0 ;  /* 0x000000ffff059224 */ /* 0x000fe200000e0605 */
[----:B--2---:R-:W-:-:S04]  /*a270*/  @!P1 LEA R10, P0, R4, R10, 0x2 ;  /* 0x0000000a040a9211 */ /* 0x004fc800078010ff */
[----:B------:R-:W-:-:S05]  /*a280*/  @!P1 LEA.HI.X R11, R4, R11, R5, 0x2, P0 ;  /* 0x0000000b040b9211 */ /* 0x000fca00000f1405 */
[----:B-1----:R-:W-:Y:S01]  /*a290*/  @!P1 STG.E desc[UR6][R10.64+0x5400], R3 ;  /* 0x005400030a009986 */ /* 0x002fe2000c101906 */
        /* <DEDUP_REMOVED lines=8> */
[----:B------:R-:W-:Y:S02]  /*a320*/  @!P1 LEA.HI.X R7, R4, R7, R5, 0x2, P0 ;  /* 0x0000000704079211 */ /* 0x000fe400000f1405 */
[----:B------:R-:W-:Y:S02]  /*a330*/  LEA R5, R0, UR4, 0x3 ;  /* 0x0000000400057c11 */ /* 0x000fe4000f8e18ff */
[----:B------:R-:W-:Y:S01]  /*a340*/  LOP3.LUT R0, R2, 0x1800, RZ, 0xfc, !PT ;  /* 0x0000180002007812 */ /* 0x000fe200078efcff */
[----:B-1----:R-:W-:Y:S01]  /*a350*/  @!P1 STG.E desc[UR6][R6.64+0x5a00], R9 ;  /* 0x005a000906009986 */ /* 0x002fe2000c101906 */
[----:B------:R-:W-:-:S03]  /*a360*/  NOP ;  /* 0x0000000000007918 */ /* 0x000fc60000000000 */
[----:B------:R-:W0:Y:S01]  /*a370*/  LDS.64 R4, [R5+0x6600] ;  /* 0x0066000005047984 */ /* 0x000e220000000a00 */
[----:B------:R-:W-:-:S13]  /*a380*/  ISETP.GE.AND P1, PT, R0, R23, PT ;  /* 0x000000170000720c */ /* 0x000fda0003f26270 */
[----:B------:R-:W1:Y:S01]  /*a390*/  @!P1 LDS R11, [R22+0x6000] ;  /* 0x00600000160b9984 */ /* 0x000e620000000800 */
[----:B------:R-:W2:Y:S01]  /*a3a0*/  @!P1 LDC.64 R12, c[0x0][0x3b0] ;  /* 0x0000ec00ff0c9b82 */ /* 0x000ea20000000a00 */
[----:B0-----:R-:W-:-:S05]  /*a3b0*/  IADD3 R0, P0, PT, R4, R2, RZ ;  /* 0x0000000204007210 */ /* 0x001fca0007f1e0ff */
[----:B------:R-:W-:Y:S01]  /*a3c0*/  IMAD.X R4, RZ, RZ, R5, P0 ;  /* 0x000000ffff047224 */ /* 0x000fe200000e0605 */
[----:B--2---:R-:W-:-:S04]  /*a3d0*/  @!P1 LEA R2, P0, R0, R12, 0x2 ;  /* 0x0000000c00029211 */ /* 0x004fc800078010ff */
[----:B------:R-:W-:-:S05]  /*a3e0*/  @!P1 LEA.HI.X R3, R0, R13, R4, 0x2, P0 ;  /* 0x0000000d00039211 */ /* 0x000fca00000f1404 */
[----:B-1----:R-:W-:Y:S01]  /*a3f0*/  @!P1 STG.E desc[UR6][R2.64+0x6000], R11 ;  /* 0x0060000b02009986 */ /* 0x002fe2000c101906 */
[----:B------:R-:W-:Y:S01]  /*a400*/  NOP ;  /* 0x0000000000007918 */ /* 0x000fe20000000000 */
[----:B------:R-:W-:Y:S05]  /*a410*/  EXIT ;  /* 0x000000000000794d */ /* 0x000fea0003800000 */
.L_x_30:
[----:B------:R-:W-:Y:S02]  /*a420*/  IMAD.MOV.U32 R58, RZ, RZ, R39 ;  /* 0x000000ffff3a7224 */ /* 0x000fe400078e0027 */
[----:B------:R-:W-:Y:S02]  /*a430*/  IMAD.MOV.U32 R49, RZ, RZ, 0x1 ;  /* 0x00000001ff317424 */ /* 0x000fe400078e00ff */
[----:B------:R-:W-:Y:S02]  /*a440*/  IMAD.MOV.U32 R60, RZ, RZ, RZ ;  /* 0x000000ffff3c7224 */ /* 0x000fe400078e00ff */
[----:B------:R-:W-:-:S07]  /*a450*/  IMAD.MOV.U32 R47, RZ, RZ, -0x1 ;  /* 0xffffffffff2f7424 */ /* 0x000fce00078e00ff */
[----:B------:R-:W-:Y:S05]  /*a460*/  WARPSYNC.COLLECTIVE R47, `(.L_x_115) ;  /* 0x000000002f087348 */ /* 0x000fea0003c00000 */
[----:B------:R0:W1:Y:S02]  /*a470*/  SHFL.UP P0, R46, R58, R49, R60 ;  /* 0x040000313a2e7389 */ /* 0x000064000000003c */
[----:B01----:R-:W-:Y:S05]  /*a480*/  ENDCOLLECTIVE ;  /* 0x000000000000791b */ /* 0x003fea0003800000 */
.L_x_115:
[----:B------:R-:W-:Y:S02]  /*a490*/  IMAD.MOV.U32 R49, RZ, RZ, 0x2 ;  /* 0x00000002ff317424 */ /* 0x000fe400078e00ff */
[----:B------:R-:W-:-:S04]  /*a4a0*/  IMAD.MOV.U32 R40, RZ, RZ, R46 ;  /* 0x000000ffff287224 */ /* 0x000fc800078e002e */
[----:B------:R-:W-:-:S04]  /*a4b0*/  @P0 IMAD.IADD R40, R39, 0x1, R40 ;  /* 0x0000000127280824 */ /* 0x000fc800078e0228 */
[----:B------:R-:W-:-:S07]  /*a4c0*/  IMAD.MOV.U32 R58, RZ, RZ, R40 ;  /* 0x000000ffff3a7224 */ /* 0x000fce00078e0028 */
[----:B------:R-:W-:Y:S05]  /*a4d0*/  WARPSYNC.COLLECTIVE R47, `(.L_x_116) ;  /* 0x000000002f087348 */ /* 0x000fea0003c00000 */
[----:B------:R0:W1:Y:S02]  /*a4e0*/  SHFL.UP P0, R46, R58, R49, R60 ;  /* 0x040000313a2e7389 */ /* 0x000064000000003c */
[----:B01----:R-:W-:Y:S05]  /*a4f0*/  ENDCOLLECTIVE ;  /* 0x000000000000791b */ /* 0x003fea0003800000 */
.L_x_116:
[----:B------:R-:W-:Y:S02]  /*a500*/  IMAD.MOV.U32 R49, RZ, RZ, 0x4 ;  /* 0x00000004ff317424 */ /* 0x000fe400078e00ff */
[----:B------:R-:W-:-:S04]  /*a510*/  IMAD.MOV.U32 R43, RZ, RZ, R46 ;  /* 0x000000ffff2b7224 */ /* 0x000fc800078e002e */
[----:B------:R-:W-:-:S04]  /*a520*/  @P0 IMAD.IADD R43, R40, 0x1, R43 ;  /* 0x00000001282b0824 */ /* 0x000fc800078e022b */
[----:B------:R-:W-:-:S07]  /*a530*/  IMAD.MOV.U32 R58, RZ, RZ, R43 ;  /* 0x000000ffff3a7224 */ /* 0x000fce00078e002b */
[----:B------:R-:W-:Y:S05]  /*a540*/  WARPSYNC.COLLECTIVE R47, `(.L_x_117) ;  /* 0x000000002f087348 */ /* 0x000fea0003c00000 */
[----:B------:R0:W1:Y:S02]  /*a550*/  SHFL.UP P0, R46, R58, R49, R60 ;  /* 0x040000313a2e7389 */ /* 0x000064000000003c */
[----:B01----:R-:W-:Y:S05]  /*a560*/  ENDCOLLECTIVE ;  /* 0x000000000000791b */ /* 0x003fea0003800000 */
.L_x_117:
[----:B------:R-:W-:Y:S02]  /*a570*/  IMAD.MOV.U32 R49, RZ, RZ, 0x8 ;  /* 0x00000008ff317424 */ /* 0x000fe400078e00ff */
[----:B------:R-:W-:-:S04]  /*a580*/  IMAD.MOV.U32 R44, RZ, RZ, R46 ;  /* 0x000000ffff2c7224 */ /* 0x000fc800078e002e */
[----:B------:R-:W-:-:S04]  /*a590*/  @P0 IMAD.IADD R44, R43, 0x1, R44 ;  /* 0x000000012b2c0824 */ /* 0x000fc800078e022c */
[----:B------:R-:W-:-:S07]  /*a5a0*/  IMAD.MOV.U32 R58, RZ, RZ, R44 ;  /* 0x000000ffff3a7224 */ /* 0x000fce00078e002c */
[----:B------:R-:W-:Y:S05]  /*a5b0*/  WARPSYNC.COLLECTIVE R47, `(.L_x_118) ;  /* 0x000000002f087348 */ /* 0x000fea0003c00000 */
[----:B------:R0:W1:Y:S02]  /*a5c0*/  SHFL.UP P0, R46, R58, R49, R60 ;  /* 0x040000313a2e7389 */ /* 0x000064000000003c */
[----:B01----:R-:W-:Y:S05]  /*a5d0*/  ENDCOLLECTIVE ;  /* 0x000000000000791b */ /* 0x003fea0003800000 */
.L_x_118:
[----:B------:R-:W-:Y:S02]  /*a5e0*/  IMAD.MOV.U32 R49, RZ, RZ, 0x10 ;  /* 0x00000010ff317424 */ /* 0x000fe400078e00ff */
[----:B------:R-:W-:-:S04]  /*a5f0*/  IMAD.MOV.U32 R45, RZ, RZ, R46 ;  /* 0x000000ffff2d7224 */ /* 0x000fc800078e002e */
[----:B------:R-:W-:-:S04]  /*a600*/  @P0 IMAD.IADD R45, R44, 0x1, R45 ;  /* 0x000000012c2d0824 */ /* 0x000fc800078e022d */
[----:B------:R-:W-:-:S07]  /*a610*/  IMAD.MOV.U32 R58, RZ, RZ, R45 ;  /* 0x000000ffff3a7224 */ /* 0x000fce00078e002d */
[----:B------:R-:W-:Y:S05]  /*a620*/  WARPSYNC.COLLECTIVE R47, `(.L_x_119) ;  /* 0x000000002f087348 */ /* 0x000fea0003c00000 */
[----:B------:R0:W1:Y:S02]  /*a630*/  SHFL.UP P0, R46, R58, R49, R60 ;  /* 0x040000313a2e7389 */ /* 0x000064000000003c */
[----:B01----:R-:W-:Y:S05]  /*a640*/  ENDCOLLECTIVE ;  /* 0x000000000000791b */ /* 0x003fea0003800000 */
.L_x_119:
[----:B------:R-:W-:Y:S05]  /*a650*/  BRA `(.L_x_120) ;  /* 0xffffff8400407947 */ /* 0x000fea000383ffff */
.L_x_121:
[----:B------:R-:W-:-:S00]  /*a660*/  BRA `(.L_x_121) ;  /* 0xfffffffc00fc7947 */ /* 0x000fc0000383ffff */
[----:B------:R-:W-:-:S00]  /*a670*/  NOP ;  /* 0x0000000000007918 */ /* 0x000fc00000000000 */
        /* <DEDUP_REMOVED lines=8> */
.L_x_1271:


//--------------------- .text._ZN3cub18CUB_300001_SM_10006detail10radix_sort33DeviceRadixSortExclusiveSumKernelINS1_5radix10policy_hubIiiyE10Policy1000EyEEvPT0_ --------------------------
	.section	.text._ZN3cub18CUB_300001_SM_10006detail10radix_sort33DeviceRadixSortExclusiveSumKernelINS1_5radix10policy_hubIiiyE10Policy1000EyEEvPT0_,"ax",@progbits
	.align	128
        .global         _ZN3cub18CUB_300001_SM_10006detail10radix_sort33DeviceRadixSortExclusiveSumKernelINS1_5radix10policy_hubIiiyE10Policy1000EyEEvPT0_
        .type           _ZN3cub18CUB_300001_SM_10006detail10radix_sort33DeviceRadixSortExclusiveSumKernelINS1_5radix10policy_hubIiiyE10Policy1000EyEEvPT0_,@function
        .size           _ZN3cub18CUB_300001_SM_10006detail10radix_sort33DeviceRadixSortExclusiveSumKernelINS1_5radix10policy_hubIiiyE10Policy1000EyEEvPT0_,(.L_x_1272 - _ZN3cub18CUB_300001_SM_10006detail10radix_sort33DeviceRadixSortExclusiveSumKernelINS1_5radix10policy_hubIiiyE10Policy1000EyEEvPT0_)
        .other          _ZN3cub18CUB_300001_SM_10006detail10radix_sort33DeviceRadixSortExclusiveSumKernelINS1_5radix10policy_hubIiiyE10Policy1000EyEEvPT0_,@"STO_CUDA_ENTRY STV_DEFAULT"
_ZN3cub18CUB_300001_SM_10006detail10radix_sort33DeviceRadixSortExclusiveSumKernelINS1_5radix10policy_hubIiiyE10Policy1000EyEEvPT0_:
.text._ZN3cub18CUB_300001_SM_10006detail10radix_sort33DeviceRadixSortExclusiveSumKernelINS1_5radix10policy_hubIiiyE10Policy1000EyEEvPT0_:
[----:B------:R-:W-:Y:S01]  /*0000*/  LDC R1, c[0x0][0x37c] ;  /* 0x0000df00ff017b82 */ /* 0x000fe20000000800 */
[----:B------:R-:W0:Y:S07]  /*0010*/  S2R R18, SR_TID.X ;  /* 0x0000000000127919 */ /* 0x000e2e0000002100 */
[----:B------:R-:W1:Y:S01]  /*0020*/  LDC.64 R16, c[0x0][0x380] ;  /* 0x0000e000ff107b82 */ /* 0x000e620000000a00 */
[----:B------:R-:W2:Y:S01]  /*0030*/  LDCU.64 UR4, c[0x0][0x358] ;  /* 0x00006b00ff0477ac */ /* 0x000ea20008000a00 */
[----:B------:R-:W3:Y:S01]  /*0040*/  S2R R5, SR_CTAID.X ;  /* 0x0000000000057919 */ /* 0x000ee20000002500 */
[----:B0-----:R-:W-:Y:S01]  /*0050*/  ISETP.GT.U32.AND P1, PT, R18, 0xff, PT ;  /* 0x000000ff1200780c */ /* 0x001fe20003f24070 */
[----:B---3--:R-:W-:-:S04]  /*0060*/  IMAD R5, R5, 0x100, R18 ;  /* 0x0000010005057824 */ /* 0x008fc800078e0212 */
[----:B-1----:R-:W-:-:S08]  /*0070*/  IMAD.WIDE R16, R5, 0x8, R16 ;  /* 0x0000000805107825 */ /* 0x002fd000078e0210 */
[----:B--2---:R-:W2:Y:S01]  /*0080*/  @!P1 LDG.E.64 R2, desc[UR4][R16.64] ;  /* 0x0000000410029981 */ /* 0x004ea2000c1e1b00 */
[----:B------:R-:W-:Y:S02]  /*0090*/  MOV R0, 0x400 ;  /* 0x0000040000007802 */ /* 0x000fe40000000f00 */
[C---:B------:R-:W-:Y:S01]  /*00a0*/  ISETP.GT.U32.AND P0, PT, R18.reuse, 0x1f, PT ;  /* 0x0000001f1200780c */ /* 0x040fe20003f04070 */
[----:B------:R-:W0:Y:S02]  /*00b0*/  S2R R5, SR_CgaCtaId ;  /* 0x0000000000057919 */ /* 0x000e240000008800 */
[----:B0-----:R-:W-:Y:S02]  /*00c0*/  LEA R5, R5, R0, 0x18 ;  /* 0x0000000005057211 */ /* 0x001fe400078ec0ff */
[----:B------:R-:W-:-:S05]  /*00d0*/  LEA.HI R0, R18, R18, RZ, 0x1d ;  /* 0x0000001212007211 */ /* 0x000fca00078fe8ff */
[----:B------:R-:W-:-:S05]  /*00e0*/  IMAD R0, R0, 0x8, R5 ;  /* 0x0000000800007824 */ /* 0x000fca00078e0205 */
[----:B--2---:R0:W-:Y:S01]  /*00f0*/  STS.64 [R0+0x10], R2 ;  /* 0x0000100200007388 */ /* 0x0041e20000000a00 */
[----:B------:R-:W-:Y:S06]  /*0100*/  BAR.SYNC.DEFER_BLOCKING 0x0 ;  /* 0x0000000000007b1d */ /* 0x000fec0000010000 */
[----:B------:R-:W-:Y:S05]  /*0110*/  @P0 BRA `(.L_x_122) ;  /* 0x0000000400240947 */ /* 0x000fea0003800000 */
[----:B------:R-:W-:Y:S01]  /*0120*/  IMAD R18, R18, 0x48, R5 ;  /* 0x0000004812127824 */ /* 0x000fe200078e0205 */
[----:B------:R-:W-:-:S04]  /*0130*/  UMOV UR6, 0xffffffff ;  /* 0xffffffff00067882 */ /* 0x000fc80000000000 */
[----:B------:R-:W-:Y:S04]  /*0140*/  LDS.64 R14, [R18+0x10] ;  /* 0x00001000120e7984 */ /* 0x000fe80000000a00 */
[----:B------:R-:W-:Y:S04]  /*0150*/  LDS.64 R12, [R18+0x18] ;  /* 0x00001800120c7984 */ /* 0x000fe80000000a00 */
[----:B------:R-:W1:Y:S04]  /*0160*/  LDS.64 R10, [R18+0x20] ;  /* 0x00002000120a7984 */ /* 0x000e680000000a00 */
[----:B------:R-:W-:Y:S04]  /*0170*/  LDS.64 R8, [R18+0x28] ;  /* 0x0000280012087984 */ /* 0x000fe80000000a00 */
[----:B------:R-:W2:Y:S04]  /*0180*/  LDS.64 R6, [R18+0x30] ;  /* 0x0000300012067984 */ /* 0x000ea80000000a00 */
[----:B------:R-:W-:Y:S04]  /*0190*/  LDS.64 R4, [R18+0x38] ;  /* 0x0000380012047984 */ /* 0x000fe80000000a00 */
[----:B0-----:R-:W0:Y:S04]  /*01a0*/  LDS.64 R2, [R18+0x40] ;  /* 0x0000400012027984 */ /* 0x001e280000000a00 */
[----:B------:R-:W3:Y:S01]  /*01b0*/  LDS.64 R20, [R18+0x48] ;  /* 0x0000480012147984 */ /* 0x000ee20000000a00 */
[----:B-1----:R-:W-:-:S04]  /*01c0*/  IADD3 R19, P3, P4, R10, R12, R14 ;  /* 0x0000000c0a137210 */ /* 0x002fc80007c7e00e */
[----:B------:R-:W-:Y:S02]  /*01d0*/  IADD3.X R23, PT, PT, R11, R13, R15, P3, P4 ;  /* 0x0000000d0b177210 */ /* 0x000fe40001fe840f */
[----:B--2---:R-:W-:-:S04]  /*01e0*/  IADD3 R19, P0, P2, R6, R19, R8 ;  /* 0x0000001306137210 */ /* 0x004fc80007a1e008 */
[----:B------:R-:W-:Y:S02]  /*01f0*/  IADD3.X R23, PT, PT, R7, R23, R9, P0, P2 ;  /* 0x0000001707177210 */ /* 0x000fe400007e4409 */
[----:B0-----:R-:W-:-:S04]  /*0200*/  IADD3 R19, P3, P4, R2, R19, R4 ;  /* 0x0000001302137210 */ /* 0x001fc80007c7e004 */
[----:B---3--:R-:W-:Y:S02]  /*0210*/  IADD3 R20, P0, PT, R20, R19, RZ ;  /* 0x0000001314147210 */ /* 0x008fe40007f1e0ff */
[----:B------:R-:W-:-:S05]  /*0220*/  IADD3.X R19, PT, PT, R3, R23, R5, P3, P4 ;  /* 0x0000001703137210 */ /* 0x000fca0001fe8405 */
[----:B------:R-:W-:Y:S01]  /*0230*/  IMAD.X R19, R21, 0x1, R19, P0 ;  /* 0x0000000115137824 */ /* 0x000fe200000e0613 */
[----:B------:R-:W-:Y:S06]  /*0240*/  BRA.DIV UR6, `(.L_x_123) ;  /* 0x0000000206f07947 */ /* 0x000fec000b800000 */
[----:B------:R-:W0:Y:S04]  /*0250*/  SHFL.UP PT, R27, R20, 0x1, RZ ;  /* 0x04200000141b7989 */ /* 0x000e2800000e00ff */
[----:B------:R-:W1:Y:S01]  /*0260*/  SHFL.UP P0, R25, R19, 0x1, RZ ;  /* 0x0420000013197989 */ /* 0x000e6200000000ff */
[----:B0-----:R-:W-:-:S04]  /*0270*/  IADD3 R22, P2, PT, R27, R20, RZ ;  /* 0x000000141b167210 */ /* 0x001fc80007f5e0ff */
[----:B-1----:R-:W-:Y:S01]  /*0280*/  SEL R27, R22, R27, P0 ;  /* 0x0000001b161b7207 */ /* 0x002fe20000000000 */
[----:B------:R-:W-:-:S04]  /*0290*/  IMAD.X R26, R25, 0x1, R19, P2 ;  /* 0x00000001191a7824 */ /* 0x000fc800010e0613 */
[----:B------:R-:W0:Y:S01]  /*02a0*/  SHFL.UP PT, R28, R27, 0x2, RZ ;  /* 0x044000001b1c7989 */ /* 0x000e2200000e00ff */
[----:B------:R-:W-:-:S05]  /*02b0*/  SEL R26, R26, R25, P0 ;  /* 0x000000191a1a7207 */ /* 0x000fca0000000000 */
[----:B------:R-:W1:Y:S01]  /*02c0*/  SHFL.UP P0, R25, R26, 0x2, RZ ;  /* 0x044000001a197989 */ /* 0x000e6200000000ff */
[----:B0-----:R-:W-:-:S05]  /*02d0*/  IADD3 R21, P2, PT, R28, R27, RZ ;  /* 0x0000001b1c157210 */ /* 0x001fca0007f5e0ff */
[----:B-1----:R-:W-:Y:S01]  /*02e0*/  IMAD.X R22, R25, 0x1, R26, P2 ;  /* 0x0000000119167824 */ /* 0x002fe200010e061a */
[----:B------:R-:W-:-:S04]  /*02f0*/  SEL R28, R21, R28, P0 ;  /* 0x0000001c151c7207 */ /* 0x000fc80000000000 */
[----:B------:R-:W-:Y:S01]  /*0300*/  SEL R29, R22, R25, P0 ;  /* 0x00000019161d7207 */ /* 0x000fe20000000000 */
        /* <DEDUP_REMOVED lines=12> */
[----:B------:R0:W1:Y:S04]  /*03d0*/  SHFL.UP PT, R28, R27, 0x10, RZ ;  /* 0x060000001b1c7989 */ /* 0x00006800000e00ff */
[----:B------:R0:W2:Y:S02]  /*03e0*/  SHFL.UP P0, R25, R26, 0x10, RZ ;  /* 0x060000001a197989 */ /* 0x0000a400000000ff */
.L_x_134:
[----:B-1----:R-:W-:-:S04]  /*03f0*/  IADD3 R21, P2, PT, R28, R27, RZ ;  /* 0x0000001b1c157210 */ /* 0x002fc80007f5e0ff */
[----:B--2---:R-:W-:Y:S01]  /*0400*/  SEL R21, R21, R28, P0 ;  /* 0x0000001c15157207 */ /* 0x004fe20000000000 */
[----:B------:R-:W-:-:S05]  /*0410*/  IMAD.X R22, R25, 0x1, R26, P2 ;  /* 0x0000000119167824 */ /* 0x000fca00010e061a */
[----:B------:R-:W-:Y:S02]  /*0420*/  SEL R22, R22, R25, P0 ;  /* 0x0000001916167207 */ /* 0x000fe40000000000 */
[----:B------:R-:W-:-:S05]  /*0430*/  IADD3 R20, P0, PT, R21, -R20, RZ ;  /* 0x8000001415147210 */ /* 0x000fca0007f1e0ff */
[----:B------:R-:W-:Y:S01]  /*0440*/  IMAD.X R21, R22, 0x1, ~R19, P0 ;  /* 0x0000000116157824 */ /* 0x000fe200000e0e13 */
[----:B------:R-:W-:-:S04]  /*0450*/  IADD3 R14, P0, PT, R14, R20, RZ ;  /* 0x000000140e0e7210 */ /* 0x000fc80007f1e0ff */
[----:B------:R1:W-:Y:S01]  /*0460*/  STS.64 [R18+0x10], R20 ;  /* 0x0000101412007388 */ /* 0x0003e20000000a00 */
[----:B------:R-:W-:Y:S01]  /*0470*/  IMAD.X R15, R15, 0x1, R21, P0 ;  /* 0x000000010f0f7824 */ /* 0x000fe200000e0615 */
        /* <DEDUP_REMOVED lines=17> */
[----:B------:R-:W-:-:S05]  /*0590*/  IMAD.X R3, R3, 0x1, R5, P0 ;  /* 0x0000000103037824 */ /* 0x000fca00000e0605 */
[----:B------:R1:W-:Y:S03]  /*05a0*/  STS.64 [R18+0x48], R2 ;  /* 0x0000480212007388 */ /* 0x0003e60000000a00 */
.L_x_122:
[----:B------:R-:W-:Y:S05]  /*05b0*/  WARPSYNC.ALL ;  /* 0x0000000000007948 */ /* 0x000fea0003800000 */
[----:B------:R-:W-:Y:S06]  /*05c0*/  BAR.SYNC.DEFER_BLOCKING 0x0 ;  /* 0x0000000000007b1d */ /* 0x000fec0000010000 */
[----:B------:R-:W-:Y:S05]  /*05d0*/  @P1 EXIT ;  /* 0x000000000000194d */ /* 0x000fea0003800000 */
[----:B01----:R-:W0:Y:S04]  /*05e0*/  LDS.64 R2, [R0+0x10] ;  /* 0x0000100000027984 */ /* 0x003e280000000a00 */
[----:B0-----:R-:W-:Y:S01]  /*05f0*/  STG.E.64 desc[UR4][R16.64], R2 ;  /* 0x0000000210007986 */ /* 0x001fe2000c101b04 */
[----:B------:R-:W-:Y:S05]  /*0600*/  EXIT ;  /* 0x000000000000794d */ /* 0x000fea0003800000 */
.L_x_123:
[----:B------:R-:W-:Y:S02]  /*0610*/  IMAD.MOV.U32 R24, RZ, RZ, R20 ;  /* 0x000000ffff187224 */ /* 0x000fe400078e0014 */
[----:B------:R-:W-:Y:S02]  /*0620*/  IMAD.MOV.U32 R23, RZ, RZ, 0x1 ;  /* 0x00000001ff177424 */ /* 0x000fe400078e00ff */
[----:B------:R-:W-:Y:S02]  /*0630*/  IMAD.MOV.U32 R22, RZ, RZ, RZ ;  /* 0x000000ffff167224 */ /* 0x000fe400078e00ff */
[----:B------:R-:W-:-:S07]  /*0640*/  IMAD.MOV.U32 R21, RZ, RZ, -0x1 ;  /* 0xffffffffff157424 */ /* 0x000fce00078e00ff */
[----:B------:R-:W-:Y:S05]  /*0650*/  WARPSYNC.COLLECTIVE R21, `(.L_x_124) ;  /* 0x0000000015087348 */ /* 0x000fea0003c00000 */
[----:B------:R0:W1:Y:S02]  /*0660*/  SHFL.UP P0, R25, R24, R23, R22 ;  /* 0x0400001718197389 */ /* 0x0000640000000016 */
[----:B01----:R-:W-:Y:S05]  /*0670*/  ENDCOLLECTIVE ;  /* 0x000000000000791b */ /* 0x003fea0003800000 */
.L_x_124:
[----:B------:R-:W-:Y:S02]  /*0680*/  IMAD.MOV.U32 R24, RZ, RZ, R19 ;  /* 0x000000ffff187224 */ /* 0x000fe400078e0013 */
[----:B------:R-:W-:-:S07]  /*0690*/  IMAD.MOV.U32 R27, RZ, RZ, R25 ;  /* 0x000000ffff1b7224 */ /* 0x000fce00078e0019 */
[----:B------:R-:W-:Y:S05]  /*06a0*/  WARPSYNC.COLLECTIVE R21, `(.L_x_125) ;  /* 0x0000000015087348 */ /* 0x000fea0003c00000 */
[----:B------:R0:W1:Y:S02]  /*06b0*/  SHFL.UP P0, R25, R24, R23, R22 ;  /* 0x0400001718197389 */ /* 0x0000640000000016 */
[----:B01----:R-:W-:Y:S05]  /*06c0*/  ENDCOLLECTIVE ;  /* 0x000000000000791b */ /* 0x003fea0003800000 */
.L_x_125:
[----:B------:R-:W-:Y:S01]  /*06d0*/  IADD3 R26, P2, PT, R27, R20, RZ ;  /* 0x000000141b1a7210 */ /* 0x000fe20007f5e0ff */
[----:B------:R-:W-:-:S03]  /*06e0*/  IMAD.MOV.U32 R23, RZ, RZ, 0x2 ;  /* 0x00000002ff177424 */ /* 0x000fc600078e00ff */
[----:B------:R-:W-:Y:S01]  /*06f0*/  SEL R27, R26, R27, P0 ;  /* 0x0000001b1a1b7207 */ /* 0x000fe20000000000 */
[----:B------:R-:W-:-:S04]  /*0700*/  IMAD.X R26, R25, 0x1, R19, P2 ;  /* 0x00000001191a7824 */ /* 0x000fc800010e0613 */
[----:B------:R-:W-:Y:S01]  /*0710*/  IMAD.MOV.U32 R24, RZ, RZ, R27 ;  /* 0x000000ffff187224 */ /* 0x000fe200078e001b */
[----:B------:R-:W-:-:S07]  /*0720*/  SEL R26, R26, R25, P0 ;  /* 0x000000191a1a7207 */ /* 0x000fce0000000000 */
[----:B------:R-:W-:Y:S05]  /*0730*/  WARPSYNC.COLLECTIVE R21, `(.L_x_126) ;  /* 0x0000000015087348 */ /* 0x000fea0003c00000 */
[----:B------:R0:W1:Y:S02]  /*0740*/  SHFL.UP P0, R25, R24, R23, R22 ;  /* 0x0400001718197389 */ /* 0x0000640000000016 */
[----:B01----:R-:W-:Y:S05]  /*0750*/  ENDCOLLECTIVE ;  /* 0x000000000000791b */ /* 0x003fea0003800000 */
.L_x_126:
[----:B------:R-:W-:Y:S02]  /*0760*/  IMAD.MOV.U32 R24, RZ, RZ, R26 ;  /* 0x000000ffff187224 */ /* 0x000fe400078e001a */
[----:B------:R-:W-:-:S07]  /*0770*/  IMAD.MOV.U32 R28, RZ, RZ, R25 ;  /* 0x000000ffff1c7224 */ /* 0x000fce00078e0019 */
[----:B------:R-:W-:Y:S05]  /*0780*/  WARPSYNC.COLLECTIVE R21, `(.L_x_127) ;  /* 0x0000000015087348 */ /* 0x000fea0003c00000 */
[----:B------:R0:W1:Y:S02]  /*0790*/  SHFL.UP P0, R25, R24, R23, R22 ;  /* 0x0400001718197389 */ /* 0x0000640000000016 */
[----:B01----:R-:W-:Y:S05]  /*07a0*/  ENDCOLLECTIVE ;  /* 0x000000000000791b */ /* 0x003fea0003800000 */
.L_x_127:
        /* <DEDUP_REMOVED lines=9> */
.L_x_128:
[----:B------:R-:W-:Y:S02]  /*0840*/  IMAD.MOV.U32 R24, RZ, RZ, R29 ;  /* 0x000000ffff187224 */ /* 0x000fe400078e001d */
[----:B------:R-:W-:-:S07]  /*0850*/  IMAD.MOV.U32 R27, RZ, RZ, R25 ;  /* 0x000000ffff1b7224 */ /* 0x000fce00078e0019 */
[----:B------:R-:W-:Y:S05]  /*0860*/  WARPSYNC.COLLECTIVE R21, `(.L_x_129) ;  /* 0x0000000015087348 */ /* 0x000fea0003c00000 */
[----:B------:R0:W1:Y:S02]  /*0870*/  SHFL.UP P0, R25, R24, R23, R22 ;  /* 0x0400001718197389 */ /* 0x0000640000000016 */
[----:B01----:R-:W-:Y:S05]  /*0880*/  ENDCOLLECTIVE ;  /* 0x000000000000791b */ /* 0x003fea0003800000 */
.L_x_129:
        /* <DEDUP_REMOVED lines=9> */
.L_x_130:
[----:B------:R-:W-:Y:S02]  /*0920*/  IMAD.MOV.U32 R24, RZ, RZ, R29 ;  /* 0x000000ffff187224 */ /* 0x000fe400078e001d */
[----:B------:R-:W-:-:S07]  /*0930*/  IMAD.MOV.U32 R27, RZ, RZ, R25 ;  /* 0x000000ffff1b7224 */ /* 0x000fce00078e0019 */
[----:B------:R-:W-:Y:S05]  /*0940*/  WARPSYNC.COLLECTIVE R21, `(.L_x_131) ;  /* 0x0000000015087348 */ /* 0x000fea0003c00000 */
[----:B------:R0:W1:Y:S02]  /*0950*/  SHFL.UP P0, R25, R24, R23, R22 ;  /* 0x0400001718197389 */ /* 0x0000640000000016 */
[----:B01----:R-:W-:Y:S05]  /*0960*/  ENDCOLLECTIVE ;  /* 0x000000000000791b */ /* 0x003fea0003800000 */
.L_x_131:
        /* <DEDUP_REMOVED lines=9> */
.L_x_132:
[----:B------:R-:W-:Y:S02]  /*0a00*/  IMAD.MOV.U32 R24, RZ, RZ, R26 ;  /* 0x000000ffff187224 */ /* 0x000fe400078e001a */
[----:B------:R-:W-:-:S07]  /*0a10*/  IMAD.MOV.U32 R28, RZ, RZ, R25 ;  /* 0x000000ffff1c7224 */ /* 0x000fce00078e0019 */
[----:B------:R-:W-:Y:S05]  /*0a20*/  WARPSYNC.COLLECTIVE R21, `(.L_x_133) ;  /* 0x0000000015087348 */ /* 0x000fea0003c00000 */
[----:B------:R0:W1:Y:S02]  /*0a30*/  SHFL.UP P0, R25, R24, R23, R22 ;  /* 0x0400001718197389 */ /* 0x0000640000000016 */
[----:B01----:R-:W-:Y:S05]  /*0a40*/  ENDCOLLECTIVE ;  /* 0x000000000000791b */ /* 0x003fea0003800000 */
.L_x_133:
[----:B------:R-:W-:Y:S05]  /*0a50*/  BRA `(.L_x_134) ;  /* 0xfffffff800647947 */ /* 0x000fea000383ffff */
.L_x_135:
        /* <DEDUP_REMOVED lines=10> */
.L_x_1272:


//--------------------- .text._ZN3cub18CUB_300001_SM_10006detail10radix_sort30DeviceRadixSortHistogramKernelINS1_5radix10policy_hubIiiyE10Policy1000ELNS0_9SortOrderE0EiyNS1_21identity_decomposer_tEEEvPT2_PKT1_SA_iiT3_ --------------------------
	.section	.text._ZN3cub18CUB_300001_SM_10006detail10radix_sort30DeviceRadixSortHistogramKernelINS1_5radix10policy_hubIiiyE10Policy1000ELNS0_9SortOrderE0EiyNS1_21identity_decomposer_tEEEvPT2_PKT1_SA_iiT3_,"ax",@progbits
	.align	128
        .global         _ZN3cub18CUB_300001_SM_10006detail10radix_sort30DeviceRadixSortHistogramKernelINS1_5radix10policy_hubIiiyE10Policy1000ELNS0_9SortOrderE0EiyNS1_21identity_decomposer_tEEEvPT2_PKT1_SA_iiT3_
        .type           _ZN3cub18CUB_300001_SM_10006detail10radix_sort30DeviceRadixSortHistogramKernelINS1_5radix10policy_hubIiiyE10Policy1000ELNS0_9SortOrderE0EiyNS1_21identity_decomposer_tEEEvPT2_PKT1_SA_iiT3_,@function
        .size           _ZN3cub18CUB_300001_SM_10006detail10radix_sort30DeviceRadixSortHistogramKernelINS1_5radix10policy_hubIiiyE10Policy1000ELNS0_9SortOrderE0EiyNS1_21identity_decomposer_tEEEvPT2_PKT1_SA_iiT3_,(.L_x_1273 - _ZN3cub18CUB_300001_SM_10006detail10radix_sort30DeviceRadixSortHistogramKernelINS1_5radix10policy_hubIiiyE10Policy1000ELNS0_9SortOrderE0EiyNS1_21identity_decomposer_tEEEvPT2_PKT1_SA_iiT3_)
        .other          _ZN3cub18CUB_300001_SM_10006detail10radix_sort30DeviceRadixSortHistogramKernelINS1_5radix10policy_hubIiiyE10Policy1000ELNS0_9SortOrderE0EiyNS1_21identity_decomposer_tEEEvPT2_PKT1_SA_iiT3_,@"STO_CUDA_ENTRY STV_DEFAULT"
_ZN3cub18CUB_300001_SM_10006detail10radix_sort30DeviceRadixSortHistogramKernelINS1_5radix10policy_hubIiiyE10Policy1000ELNS0_9SortOrderE0EiyNS1_21identity_decomposer_tEEEvPT2_PKT1_SA_iiT3_:
.text._ZN3cub18CUB_300001_SM_10006detail10radix_sort30DeviceRadixSortHistogramKernelINS1_5radix10policy_hubIiiyE10Policy1000ELNS0_9SortOrderE0EiyNS1_21identity_decomposer_tEEEvPT2_PKT1_SA_iiT3_:
[----:B------:R-:W-:Y:S01]  /*0000*/  LDC R1, c[0x0][0x37c] ;  /* 0x0000df00ff017b82 */ /* 0x000fe20000000800 */
[----:B------:R-:W0:Y:S02]  /*0010*/  LDCU.64 UR14, c[0x0][0x390] ;  /* 0x00007200ff0e77ac */ /* 0x000e240008000a00 */
[----:B0-----:R-:W-:-:S04]  /*0020*/  ISETP.NE.U32.AND P0, PT, RZ, UR14, PT ;  /* 0x0000000eff007c0c */ /* 0x001fc8000bf05070 */
[----:B------:R-:W-:-:S13]  /*0030*/  ISETP.NE.AND.EX P0, PT, RZ, UR15, PT, P0 ;  /* 0x0000000fff007c0c */ /* 0x000fda000bf05300 */
[----:B------:R-:W-:Y:S05]  /*0040*/  @!P0 EXIT ;  /* 0x000000000000894d */ /* 0x000fea0003800000 */
[----:B------:R-:W-:Y:S01]  /*0050*/  UIADD3 UR11, UP0, UPT, UR14, -0x1, URZ ;  /* 0xffffffff0e0b7890 */ /* 0x000fe2000ff1e0ff */
[----:B------:R-:W0:Y:S01]  /*0060*/  S2R R4, SR_TID.X ;  /* 0x0000000000047919 */ /* 0x000e220000002100 */
[----:B------:R-:W1:Y:S01]  /*0070*/  LDCU.64 UR4, c[0x0][0x398] ;  /* 0x00007300ff0477ac */ /* 0x000e620008000a00 */
[----:B------:R-:W2:Y:S01]  /*0080*/  S2UR UR7, SR_CgaCtaId ;  /* 0x00000000000779c3 */ /* 0x000ea20000008800 */
[----:B------:R-:W-:Y:S01]  /*0090*/  UIADD3.X UR12, UPT, UPT, UR15, -0x1, URZ, UP0, !UPT ;  /* 0xffffffff0f0c7890 */ /* 0x000fe200087fe4ff */
[----:B------:R-:W-:Y:S01]  /*00a0*/  UMOV UR6, 0x400 ;  /* 0x0000040000067882 */ /* 0x000fe20000000000 */
[----:B------:R-:W3:Y:S05]  /*00b0*/  LDCU.64 UR20, c[0x0][0x358] ;  /* 0x00006b00ff1477ac */ /* 0x000eea0008000a00 */
[----:B------:R-:W4:Y:S01]  /*00c0*/  S2UR UR8, SR_CTAID.X ;  /* 0x00000000000879c3 */ /* 0x000f220000002500 */
[----:B------:R-:W-:Y:S01]  /*00d0*/  USHF.R.U64 UR11, UR11, 0x1e, UR12 ;  /* 0x0000001e0b0b7899 */ /* 0x000fe2000800120c */
[----:B------:R-:W0:Y:S03]  /*00e0*/  LDCU UR28, c[0x0][0x370] ;  /* 0x00006e00ff1c77ac */ /* 0x000e260008000800 */
[----:B------:R-:W-:-:S02]  /*00f0*/  UIADD3 UR11, UP0, UPT, UR11, 0x1, URZ ;  /* 0x000000010b0b7890 */ /* 0x000fc4000ff1e0ff */
[----:B-1----:R-:W-:Y:S02]  /*0100*/  UIADD3 UR4, UPT, UPT, UR5, 0x7, -UR4 ;  /* 0x0000000705047890 */ /* 0x002fe4000fffe804 */
[----:B------:R-:W-:Y:S02]  /*0110*/  ULEA.HI.X UR12, UR12, URZ, URZ, 0x2, UP0 ;  /* 0x000000ff0c0c7291 */ /* 0x000fe400080f14ff */
[----:B------:R-:W-:Y:S02]  /*0120*/  UISETP.LT.U32.AND UP0, UPT, UR11, UR14, UPT ;  /* 0x0000000e0b00728c */ /* 0x000fe4000bf01070 */
[----:B------:R-:W-:Y:S02]  /*0130*/  USHF.R.S32.HI UR5, URZ, 0x1f, UR4 ;  /* 0x0000001fff057899 */ /* 0x000fe40008011404 */
[----:B------:R-:W-:Y:S02]  /*0140*/  UISETP.LT.U32.AND.EX UP0, UPT, UR12, UR15, UPT, UP0 ;  /* 0x0000000f0c00728c */ /* 0x000fe4000bf01100 */
[----:B------:R-:W-:-:S02]  /*0150*/  ULEA.HI UR5, UR5, UR4, URZ, 0x3 ;  /* 0x0000000405057291 */ /* 0x000fc4000f8f18ff */
[----:B------:R-:W-:Y:S01]  /*0160*/  USEL UR11, UR11, UR14, UP0 ;  /* 0x0000000e0b0b7287 */ /* 0x000fe20008000000 */
[C---:B0-----:R-:W-:Y:S01]  /*0170*/  VIADD R21, R4.reuse, 0x780 ;  /* 0x0000078004157836 */ /* 0x041fe20000000000 */
[----:B------:R-:W-:Y:S02]  /*0180*/  USEL UR12, UR12, UR15, UP0 ;  /* 0x0000000f0c0c7287 */ /* 0x000fe40008000000 */
[----:B------:R-:W-:Y:S02]  /*0190*/  UISETP.GE.AND UP0, UPT, UR4, 0x8, UPT ;  /* 0x000000080400788c */ /* 0x000fe4000bf06270 */
[----:B--2---:R-:W-:Y:S02]  /*01a0*/  ULEA UR6, UR7, UR6, 0x18 ;  /* 0x0000000607067291 */ /* 0x004fe4000f8ec0ff */
[----:B------:R-:W-:Y:S02]  /*01b0*/  USHF.R.S32.HI UR5, URZ, 0x3, UR5 ;  /* 0x00000003ff057899 */ /* 0x000fe40008011405 */
[----:B------:R-:W-:Y:S01]  /*01c0*/  PLOP3.LUT P0, PT, PT, PT, UP0, 0x80, 0x8 ;  /* 0x000000000008781c */ /* 0x000fe20003f0f008 */
[----:B----4-:R-:W-:Y:S01]  /*01d0*/  USHF.L.U32 UR8, UR8, 0xb, URZ ;  /* 0x0000000b08087899 */ /* 0x010fe200080006ff */
[C---:B------:R-:W-:Y:S01]  /*01e0*/  LEA R0, R4.reuse, UR6, 0x2 ;  /* 0x0000000604007c11 */ /* 0x040fe2000f8e10ff */
[----:B------:R-:W-:Y:S01]  /*01f0*/  UIADD3 UR22, UPT, UPT, UR5, -0x1, URZ ;  /* 0xffffffff05167890 */ /* 0x000fe2000fffe0ff */
[----:B------:R-:W-:Y:S01]  /*0200*/  ISETP.GT.U32.OR P0, PT, R4, 0xff, !P0 ;  /* 0x000000ff0400780c */ /* 0x000fe20004704470 */
[----:B------:R-:W-:-:S02]  /*0210*/  ULOP3.LUT UR23, UR5, 0xf, URZ, 0xc0, !UPT ;  /* 0x0000000f05177892 */ /* 0x000fc4000f8ec0ff */
[----:B------:R-:W-:Y:S01]  /*0220*/  ULOP3.LUT UR24, UR5, 0x7, URZ, 0xc0, !UPT ;  /* 0x0000000705187892 */ /* 0x000fe2000f8ec0ff */
[----:B------:R-:W-:Y:S01]  /*0230*/  P2R R20, PR, RZ, 0x1 ;  /* 0x00000001ff147803 */ /* 0x000fe20000000000 */
[----:B------:R-:W-:Y:S02]  /*0240*/  ULOP3.LUT UR25, UR5, 0x3, URZ, 0xc0, !UPT ;  /* 0x0000000305197892 */ /* 0x000fe4000f8ec0ff */
[----:B------:R-:W-:Y:S02]  /*0250*/  ULOP3.LUT UR26, UR5, 0xffffff0, URZ, 0xc0, !UPT ;  /* 0x0ffffff0051a7892 */ /* 0x000fe4000f8ec0ff */
[----:B------:R-:W-:Y:S02]  /*0260*/  ULOP3.LUT UR27, UR5, 0xffffff8, URZ, 0xc0, !UPT ;  /* 0x0ffffff8051b7892 */ /* 0x000fe4000f8ec0ff */
[----:B------:R-:W-:Y:S01]  /*0270*/  ULOP3.LUT UR9, UR5, 0x1, URZ, 0xc0, !UPT ;  /* 0x0000000105097892 */ /* 0x000fe2000f8ec0ff */
[----:B------:R-:W-:Y:S01]  /*0280*/  UMOV UR6, URZ ;  /* 0x000000ff00067c82 */ /* 0x000fe20008000000 */
[----:B---3--:R-:W-:-:S10]  /*0290*/  UMOV UR7, URZ ;  /* 0x000000ff00077c82 */ /* 0x008fd40008000000 */
.L_x_219:
[----:B------:R-:W-:Y:S01]  /*02a0*/  ISETP.NE.AND P0, PT, R20, RZ, PT ;  /* 0x000000ff1400720c */ /* 0x000fe20003f05270 */
[----:B------:R-:W-:-:S12]  /*02b0*/  BSSY.RECONVERGENT B0, `(.L_x_136) ;  /* 0x000007c000007945 */ /* 0x000fd80003800200 */
[----:B012345:R-:W-:Y:S05]  /*02c0*/  @P0 BRA `(.L_x_137) ;  /* 0x0000000400e80947 */ /* 0x03ffea0003800000 */
[----:B------:R-:W-:Y:S02]  /*02d0*/  IMAD.U32 R2, RZ, RZ, UR22 ;  /* 0x00000016ff027e24 */ /* 0x000fe4000f8e00ff */
[----:B------:R-:W-:-:S03]  /*02e0*/  IMAD.MOV.U32 R3, RZ, RZ, RZ ;  /* 0x000000ffff037224 */ /* 0x000fc600078e00ff */
[----:B------:R-:W-:-:S13]  /*02f0*/  ISETP.GE.U32.AND P1, PT, R2, 0xf, PT ;  /* 0x0000000f0200780c */ /* 0x000fda0003f26070 */
[----:B------:R-:W-:Y:S05]  /*0300*/  @!P1 BRA `(.L_x_138) ;  /* 0x00000000005c9947 */ /* 0x000fea0003800000 */
[----:B------:R-:W-:Y:S01]  /*0310*/  VIADD R2, R0, 0x2000 ;  /* 0x0000200000027836 */ /* 0x000fe20000000000 */
[----:B------:R-:W-:-:S12]  /*0320*/  UIADD3 UR4, UPT, UPT, -UR26, URZ, URZ ;  /* 0x000000ff1a047290 */ /* 0x000fd8000fffe1ff */
.L_x_139:
[----:B------:R-:W-:Y:S01]  /*0330*/  UIADD3 UR4, UPT, UPT, UR4, 0x10, URZ ;  /* 0x0000001004047890 */ /* 0x000fe2000fffe0ff */
[----:B------:R-:W-:Y:S03]  /*0340*/  STS [R2+-0x2000], RZ ;  /* 0xffe000ff02007388 */ /* 0x000fe60000000800 */
[----:B------:R-:W-:Y:S01]  /*0350*/  UISETP.NE.AND UP0, UPT, UR4, URZ, UPT ;  /* 0x000000ff0400728c */ /* 0x000fe2000bf05270 */
        /* <DEDUP_REMOVED lines=16> */
[----:B------:R-:W-:Y:S06]  /*0460*/  BRA.U UP0, `(.L_x_139) ;  /* 0xfffffffd00b07547 */ /* 0x000fec000b83ffff */
[----:B------:R-:W-:-:S07]  /*0470*/  IMAD.U32 R3, RZ, RZ, UR26 ;  /* 0x0000001aff037e24 */ /* 0x000fce000f8e00ff */
.L_x_138:
[----:B------:R-:W-:Y:S01]  /*0480*/  ISETP.NE.AND P0, PT, RZ, UR23, PT ;  /* 0x00000017ff007c0c */ /* 0x000fe2000bf05270 */
[----:B------:R-:W-:Y:S01]  /*0490*/  IMAD.U32 R6, RZ, RZ, UR24 ;  /* 0x00000018ff067e24 */ /* 0x000fe2000f8e00ff */
[----:B------:R-:W-:-:S03]  /*04a0*/  MOV R2, UR23 ;  /* 0x0000001700027c02 */ /* 0x000fc60008000f00 */
[----:B------:R-:W-:Y:S02]  /*04b0*/  VIADD R6, R6, 0xffffffff ;  /* 0xffffffff06067836 */ /* 0x000fe40000000000 */
[----:B------:R-:W-:-:S06]  /*04c0*/  VIADD R2, R2, 0xffffffff ;  /* 0xffffffff02027836 */ /* 0x000fcc0000000000 */
[----:B------:R-:W-:Y:S05]  /*04d0*/  @!P0 BRA `(.L_x_140) ;  /* 0x00000000007c8947 */ /* 0x000fea0003800000 */
[----:B------:R-:W-:Y:S01]  /*04e0*/  ISETP.GE.U32.AND P2, PT, R2, 0x7, PT ;  /* 0x000000070200780c */ /* 0x000fe20003f46070 */
[----:B------:R-:W-:-:S12]  /*04f0*/  UISETP.NE.AND UP0, UPT, UR24, URZ, UPT ;  /* 0x000000ff1800728c */ /* 0x000fd8000bf05270 */
[----:B------:R-:W-:Y:S05]  /*0500*/  @!P2 BRA `(.L_x_141) ;  /* 0x000000000028a947 */ /* 0x000fea0003800000 */
        /* <DEDUP_REMOVED lines=10> */
.L_x_141:
[----:B------:R-:W-:Y:S05]  /*05b0*/  BRA.U !UP0, `(.L_x_140) ;  /* 0x0000000108447547 */ /* 0x000fea000b800000 */
[----:B------:R-:W-:Y:S01]  /*05c0*/  ISETP.GE.U32.AND P2, PT, R6, 0x3, PT ;  /* 0x000000030600780c */ /* 0x000fe20003f46070 */
[----:B------:R-:W-:-:S12]  /*05d0*/  UISETP.NE.AND UP0, UPT, UR25, URZ, UPT ;  /* 0x000000ff1900728c */ /* 0x000fd8000bf05270 */
[C---:B0-----:R-:W-:Y:S02]  /*05e0*/  @P2 IMAD R5, R3.reuse, 0x400, R0 ;  /* 0x0000040003052824 */ /* 0x041fe400078e0200 */
[----:B------:R-:W-:-:S03]  /*05f0*/  @P2 VIADD R3, R3, 0x4 ;  /* 0x0000000403032836 */ /* 0x000fc60000000000 */
[----:B------:R1:W-:Y:S04]  /*0600*/  @P2 STS [R5], RZ ;  /* 0x000000ff05002388 */ /* 0x0003e80000000800 */
[----:B------:R1:W-:Y:S04]  /*0610*/  @P2 STS [R5+0x400], RZ ;  /* 0x000400ff05002388 */ /* 0x0003e80000000800 */
[----:B------:R1:W-:Y:S04]  /*0620*/  @P2 STS [R5+0x800], RZ ;  /* 0x000800ff05002388 */ /* 0x0003e80000000800 */
[----:B------:R1:W-:Y:S01]  /*0630*/  @P2 STS [R5+0xc00], RZ ;  /* 0x000c00ff05002388 */ /* 0x0003e20000000800 */
[----:B------:R-:W-:Y:S05]  /*0640*/  BRA.U !UP0, `(.L_x_140) ;  /* 0x0000000108207547 */ /* 0x000fea000b800000 */
[----:B------:R-:W-:Y:S01]  /*0650*/  IMAD R3, R3, 0x400, R0 ;  /* 0x0000040003037824 */ /* 0x000fe200078e0200 */
[----:B------:R-:W-:-:S04]  /*0660*/  UISETP.NE.AND UP0, UPT, UR25, 0x1, UPT ;  /* 0x000000011900788c */ /* 0x000fc8000bf05270 */
[----:B------:R2:W-:Y:S05]  /*0670*/  STS [R3], RZ ;  /* 0x000000ff03007388 */ /* 0x0005ea0000000800 */
[----:B------:R-:W-:Y:S05]  /*0680*/  BRA.U !UP0, `(.L_x_140) ;  /* 0x0000000108107547 */ /* 0x000fea000b800000 */
[----:B------:R-:W-:Y:S01]  /*0690*/  UISETP.NE.AND UP0, UPT, UR25, 0x2, UPT ;  /* 0x000000021900788c */ /* 0x000fe2000bf05270 */
[----:B------:R3:W-:Y:S05]  /*06a0*/  STS [R3+0x400], RZ ;  /* 0x000400ff03007388 */ /* 0x0007ea0000000800 */
[----:B------:R-:W-:-:S13]  /*06b0*/  PLOP3.LUT P2, PT, PT, PT, UP0, 0x80, 0x8 ;  /* 0x000000000008781c */ /* 0x000fda0003f4f008 */
[----:B------:R3:W-:Y:S02]  /*06c0*/  @P2 STS [R3+0x800], RZ ;  /* 0x000800ff03002388 */ /* 0x0007e40000000800 */
.L_x_140:
[----:B------:R-:W-:-:S13]  /*06d0*/  ISETP.GT.U32.AND P2, PT, R4, 0x7f, PT ;  /* 0x0000007f0400780c */ /* 0x000fda0003f44070 */
[----:B------:R-:W-:Y:S05]  /*06e0*/  @P2 BRA `(.L_x_137) ;  /* 0x0000000000e02947 */ /* 0x000fea0003800000 */
[----:B--23--:R-:W-:Y:S01]  /*06f0*/  HFMA2 R3, -RZ, RZ, 0, 0 ;  /* 0x00000000ff037431 */ /* 0x00cfe200000001ff */
[----:B------:R-:W-:Y:S06]  /*0700*/  @!P1 BRA `(.L_x_142) ;  /* 0x0000000000589947 */ /* 0x000fec0003800000 */
[----:B------:R-:W-:-:S07]  /*0710*/  IMAD.MOV.U32 R3, RZ, RZ, RZ ;  /* 0x000000ffff037224 */ /* 0x000fce00078e00ff */
.L_x_143:
[C---:B012---:R-:W-:Y:S02]  /*0720*/  IMAD R5, R3.reuse, 0x400, R0 ;  /* 0x0000040003057824 */ /* 0x047fe400078e0200 */
[----:B------:R-:W-:-:S03]  /*0730*/  VIADD R3, R3, 0x10 ;  /* 0x0000001003037836 */ /* 0x000fc60000000000 */
[----:B------:R2:W-:Y:S02]  /*0740*/  STS [R5+0x200], RZ ;  /* 0x000200ff05007388 */ /* 0x0005e40000000800 */
[----:B------:R-:W-:Y:S02]  /*0750*/  ISETP.NE.AND P1, PT, R3, UR26, PT ;  /* 0x0000001a03007c0c */ /* 0x000fe4000bf25270 */
[----:B------:R2:W-:Y:S04]  /*0760*/  STS [R5+0x600], RZ ;  /* 0x000600ff05007388 */ /* 0x0005e80000000800 */
        /* <DEDUP_REMOVED lines=13> */
[----:B------:R2:W-:Y:S01]  /*0840*/  STS [R5+0x3e00], RZ ;  /* 0x003e00ff05007388 */ /* 0x0005e20000000800 */
[----:B------:R-:W-:Y:S05]  /*0850*/  @P1 BRA `(.L_x_143) ;  /* 0xfffffffc00b01947 */ /* 0x000fea000383ffff */
[----:B------:R-:W-:-:S07]  /*0860*/  IMAD.U32 R3, RZ, RZ, UR26 ;  /* 0x0000001aff037e24 */ /* 0x000fce000f8e00ff */
.L_x_142:
[----:B------:R-:W-:Y:S05]  /*0870*/  @!P0 BRA `(.L_x_137) ;  /* 0x00000000007c8947 */ /* 0x000fea0003800000 */
[----:B------:R-:W-:Y:S01]  /*0880*/  ISETP.GE.U32.AND P0, PT, R2, 0x7, PT ;  /* 0x000000070200780c */ /* 0x000fe20003f06070 */
[----:B------:R-:W-:-:S12]  /*0890*/  UISETP.NE.AND UP0, UPT, UR24, URZ, UPT ;  /* 0x000000ff1800728c */ /* 0x000fd8000bf05270 */
[----:B------:R-:W-:Y:S05]  /*08a0*/  @!P0 BRA `(.L_x_144) ;  /* 0x0000000000288947 */ /* 0x000fea0003800000 */
[C---:B------:R-:W-:Y:S02]  /*08b0*/  IMAD R2, R3.reuse, 0x400, R0 ;  /* 0x0000040003027824 */ /* 0x040fe400078e0200 */
[----:B------:R-:W-:-:S03]  /*08c0*/  VIADD R3, R3, 0x8 ;  /* 0x0000000803037836 */ /* 0x000fc60000000000 */
[----:B------:R3:W-:Y:S04]  /*08d0*/  STS [R2+0x200], RZ ;  /* 0x000200ff02007388 */ /* 0x0007e80000000800 */
[----:B------:R3:W-:Y:S04]  /*08e0*/  STS [R2+0x600], RZ ;  /* 0x000600ff02007388 */ /* 0x0007e80000000800 */
[----:B------:R3:W-:Y:S04]  /*08f0*/  STS [R2+0xa00], RZ ;  /* 0x000a00ff02007388 */ /* 0x0007e80000000800 */
[----:B------:R3:W-:Y:S04]  /*0900*/  STS [R2+0xe00], RZ ;  /* 0x000e00ff02007388 */ /* 0x0007e80000000800 */
[----:B------:R3:W-:Y:S04]  /*0910*/  STS [R2+0x1200], RZ ;  /* 0x001200ff02007388 */ /* 0x0007e80000000800 */
[----:B------:R3:W-:Y:S04]  /*0920*/  STS [R2+0x1600], RZ ;  /* 0x001600ff02007388 */ /* 0x0007e80000000800 */
[----:B------:R3:W-:Y:S04]  /*0930*/  STS [R2+0x1a00], RZ ;  /* 0x001a00ff02007388 */ /* 0x0007e80000000800 */
[----:B------:R3:W-:Y:S02]  /*0940*/  STS [R2+0x1e00], RZ ;  /* 0x001e00ff02007388 */ /* 0x0007e40000000800 */
.L_x_144:
[----:B------:R-:W-:Y:S05]  /*0950*/  BRA.U !UP0, `(.L_x_137) ;  /* 0x0000000108447547 */ /* 0x000fea000b800000 */
[----:B------:R-:W-:Y:S01]  /*0960*/  ISETP.GE.U32.AND P0, PT, R6, 0x3, PT ;  /* 0x000000030600780c */ /* 0x000fe20003f06070 */
[----:B------:R-:W-:-:S12]  /*0970*/  UISETP.NE.AND UP0, UPT, UR25, URZ, UPT ;  /* 0x000000ff1900728c */ /* 0x000fd8000bf05270 */
[C---:B---3--:R-:W-:Y:S01]  /*0980*/  @P0 IMAD R2, R3.reuse, 0x400, R0 ;  /* 0x0000040003020824 */ /* 0x048fe200078e0200 */
[----:B------:R-:W-:-:S04]  /*0990*/  @P0 IADD3 R3, PT, PT, R3, 0x4, RZ ;  /* 0x0000000403030810 */ /* 0x000fc80007ffe0ff */
[----:B------:R4:W-:Y:S04]  /*09a0*/  @P0 STS [R2+0x200], RZ ;  /* 0x000200ff02000388 */ /* 0x0009e80000000800 */
[----:B------:R4:W-:Y:S04]  /*09b0*/  @P0 STS [R2+0x600], RZ ;  /* 0x000600ff02000388 */ /* 0x0009e80000000800 */
[----:B------:R4:W-:Y:S04]  /*09c0*/  @P0 STS [R2+0xa00], RZ ;  /* 0x000a00ff02000388 */ /* 0x0009e80000000800 */
[----:B------:R4:W-:Y:S01]  /*09d0*/  @P0 STS [R2+0xe00], RZ ;  /* 0x000e00ff02000388 */ /* 0x0009e20000000800 */
[----:B------:R-:W-:Y:S05]  /*09e0*/  BRA.U !UP0, `(.L_x_137) ;  /* 0x0000000108207547 */ /* 0x000fea000b800000 */
[----:B------:R-:W-:Y:S01]  /*09f0*/  IMAD R3, R3, 0x400, R0 ;  /* 0x0000040003037824 */ /* 0x000fe200078e0200 */
[----:B------:R-:W-:-:S04]  /*0a00*/  UISETP.NE.AND UP0, UPT, UR25, 0x1, UPT ;  /* 0x000000011900788c */ /* 0x000fc8000bf05270 */
[----:B------:R3:W-:Y:S05]  /*0a10*/  STS [R3+0x200], RZ ;  /* 0x000200ff03007388 */ /* 0x0007ea0000000800 */
[----:B------:R-:W-:Y:S05]  /*0a20*/  BRA.U !UP0, `(.L_x_137) ;  /* 0x0000000108107547 */ /* 0x000fea000b800000 */
[----:B------:R-:W-:Y:S01]  /*0a30*/  UISETP.NE.AND UP0, UPT, UR25, 0x2, UPT ;  /* 0x000000021900788c */ /* 0x000fe2000bf05270 */
[----:B------:R0:W-:Y:S05]  /*0a40*/  STS [R3+0x600], RZ ;  /* 0x000600ff03007388 */ /* 0x0001ea0000000800 */
[----:B------:R-:W-:-:S13]  /*0a50*/  PLOP3.LUT P0, PT, PT, PT, UP0, 0x80, 0x8 ;  /* 0x000000000008781c */ /* 0x000fda0003f0f008 */
[----:B------:R0:W-:Y:S02]  /*0a60*/  @P0 STS [R3+0xa00], RZ ;  /* 0x000a00ff03000388 */ /* 0x0001e40000000800 */
.L_x_137:
[----:B------:R-:W-:Y:S05]  /*0a70*/  BSYNC.RECONVERGENT B0 ;  /* 0x0000000000007941 */ /* 0x000fea0003800200 */
.L_x_136:
[----:B------:R-:W5:Y:S01]  /*0a80*/  LDCU.64 UR14, c[0x0][0x390] ;  /* 0x00007200ff0e77ac */ /* 0x000f620008000a00 */
[----:B------:R-:W-:Y:S02]  /*0a90*/  USHF.L.U32 UR4, UR6, 0x1e, URZ ;  /* 0x0000001e06047899 */ /* 0x000fe400080006ff */
[----:B------:R-:W-:Y:S02]  /*0aa0*/  USHF.L.U64.HI UR5, UR6, 0x1e, UR7 ;  /* 0x0000001e06057899 */ /* 0x000fe40008010207 */
[----:B-----5:R-:W-:-:S04]  /*0ab0*/  UIADD3 UR4, UP0, UPT, -UR4, UR14, URZ ;  /* 0x0000000e04047290 */ /* 0x020fc8000ff1e1ff */
[----:B------:R-:W-:Y:S02]  /*0ac0*/  UIADD3.X UR5, UPT, UPT, ~UR5, UR15, URZ, UP0, !UPT ;  /* 0x0000000f05057290 */ /* 0x000fe400087fe5ff */
[----:B------:R-:W-:-:S04]  /*0ad0*/  UISETP.LT.U32.AND UP0, UPT, UR4, 0x40000000, UPT ;  /* 0x400000000400788c */ /* 0x000fc8000bf01070 */
[----:B------:R-:W-:-:S04]  /*0ae0*/  UISETP.LT.U32.AND.EX UP0, UPT, UR5, URZ, UPT, UP0 ;  /* 0x000000ff0500728c */ /* 0x000fc8000bf01100 */
[----:B------:R-:W-:Y:S02]  /*0af0*/  USEL UR13, UR4, 0x40000000, UP0 ;  /* 0x40000000040d7887 */ /* 0x000fe40008000000 */
[----:B------:R-:W-:Y:S02]  /*0b00*/  USEL UR14, UR5, URZ, UP0 ;  /* 0x000000ff050e7287 */ /* 0x000fe40008000000 */
[----:B------:R-:W-:-:S04]  /*0b10*/  UISETP.GT.U32.AND UP0, UPT, UR13, UR8, UPT ;  /* 0x000000080d00728c */ /* 0x000fc8000bf04070 */
[----:B------:R-:W-:Y:S01]  /*0b20*/  UISETP.GT.U32.AND.EX UP0, UPT, UR14, URZ, UPT, UP0 ;  /* 0x000000ff0e00728c */ /* 0x000fe2000bf04100 */
[----:B------:R-:W-:Y:S08]  /*0b30*/  BAR.SYNC.DEFER_BLOCKING 0x0 ;  /* 0x0000000000007b1d */ /* 0x000ff00000010000 */
[----:B------:R-:W-:Y:S06]  /*0b40*/  BAR.SYNC.DEFER_BLOCKING 0x0 ;  /* 0x0000000000007b1d */ /* 0x000fec0000010000 */
[----:B------:R-:W-:Y:S05]  /*0b50*/  BRA.U !UP0, `(.L_x_145) ;  /* 0x0000000d082c7547 */ /* 0x000fea000b800000 */
[----:B------:R-:W-:Y:S01]  /*0b60*/  UMOV UR10, UR8 ;  /* 0x00000008000a7c82 */ /* 0x000fe20008000000 */
[----:B------:R-:W-:-:S05]  /*0b70*/  UMOV UR5, URZ ;  /* 0x000000ff00057c82 */ /* 0x000fca0008000000 */
.L_x_150:
[----:B-----5:R-:W5:Y:S01]  /*0b80*/  LDCU.64 UR18, c[0x0][0x390] ;  /* 0x00007200ff1277ac */ /* 0x020f620008000a00 */
[----:B------:R-:W-:Y:S02]  /*0b90*/  USHF.L.U32 UR15, UR6, 0x1e, URZ ;  /* 0x0000001e060f7899 */ /* 0x000fe400080006ff */
[----:B------:R-:W-:Y:S02]  /*0ba0*/  USHF.L.U64.HI UR16, UR6, 0x1e, UR7 ;  /* 0x0000001e06107899 */ /* 0x000fe40008010207 */
[----:B------:R-:W-:-:S04]  /*0bb0*/  UIADD3 UR15, UP0, UPT, UR10, UR15, URZ ;  /* 0x0000000f0a0f7290 */ /* 0x000fc8000ff1e0ff */
[----:B------:R-:W-:Y:S02]  /*0bc0*/  UIADD3.X UR16, UPT, UPT, UR5, UR16, URZ, UP0, !UPT ;  /* 0x0000001005107290 */ /* 0x000fe400087fe4ff */
[----:B------:R-:W-:Y:S02]  /*0bd0*/  ULEA UR10, UP0, UR28, UR10, 0xb ;  /* 0x0000000a1c0a7291 */ /* 0x000fe4000f8058ff */
[----:B-----5:R-:W-:Y:S02]  /*0be0*/  UIADD3 UR17, UP1, UPT, -UR15, UR18, URZ ;  /* 0x000000120f117290 */ /* 0x020fe4000ff3e1ff */
[----:B------:R-:W-:Y:S02]  /*0bf0*/  UIADD3.X UR5, UPT, UPT, URZ, UR5, URZ, UP0, !UPT ;  /* 0x00000005ff057290 */ /* 0x000fe400087fe4ff */
[----:B------:R-:W-:Y:S02]  /*0c00*/  UIADD3.X UR4, UPT, UPT, ~UR16, UR19, URZ, UP1, !UPT ;  /* 0x0000001310047290 */ /* 0x000fe40008ffe5ff */
[----:B------:R-:W-:-:S02]  /*0c10*/  UISETP.GE.U32.AND UP1, UPT, UR17, 0x800, UPT ;  /* 0x000008001100788c */ /* 0x000fc4000bf26070 */
[----:B------:R-:W-:Y:S02]  /*0c20*/  UISETP.GE.U32.AND UP0, UPT, UR10, UR13, UPT ;  /* 0x0000000d0a00728c */ /* 0x000fe4000bf06070 */
[----:B------:R-:W-:Y:S02]  /*0c30*/  UISETP.GE.U32.AND.EX UP1, UPT, UR4, URZ, UPT, UP1 ;  /* 0x000000ff0400728c */ /* 0x000fe4000bf26110 */
[----:B------:R-:W-:-:S07]  /*0c40*/  UISETP.GE.U32.AND.EX UP0, UPT, UR5, UR14, UPT, UP0 ;  /* 0x0000000e0500728c */ /* 0x000fce000bf06100 */
[----:B0-----:R-:W-:Y:S05]  /*0c50*/  BRA.U !UP1, `(.L_x_146) ;  /* 0x0000000109587547 */ /* 0x001fea000b800000 */
[----:B------:R-:W4:Y:S01]  /*0c60*/  LDCU.64 UR18, c[0x0][0x388] ;  /* 0x00007100ff1277ac */ /* 0x000f220008000a00 */
[----:B0-23--:R-:W-:-:S05]  /*0c70*/  IADD3 R3, P0, PT, R4, UR15, RZ ;  /* 0x0000000f04037c10 */ /* 0x00dfca000ff1e0ff */
[----:B------:R-:W-:Y:S01]  /*0c80*/  IMAD.X R6, RZ, RZ, UR16, P0 ;  /* 0x00000010ff067e24 */ /* 0x000fe200080e06ff */
[----:B----4-:R-:W-:-:S04]  /*0c90*/  LEA R2, P0, R3, UR18, 0x2 ;  /* 0x0000001203027c11 */ /* 0x010fc8000f8010ff */
        /* <DEDUP_REMOVED lines=18> */
.L_x_146:
[----:B------:R-:W4:Y:S01]  /*0dc0*/  LDCU.64 UR18, c[0x0][0x388] ;  /* 0x00007100ff1277ac */ /* 0x000f220008000a00 */
[C---:B012---:R-:W-:Y:S01]  /*0dd0*/  VIADD R5, R4.reuse, 0x100 ;  /* 0x0000010004057836 */ /* 0x047fe20000000000 */
[C---:B---3--:R-:W-:Y:S01]  /*0de0*/  IADD3 R3, P0, PT, R4.reuse, UR15, RZ ;  /* 0x0000000f04037c10 */ /* 0x048fe2000ff1e0ff */
[C---:B----4-:R-:W-:Y:S01]  /*0df0*/  VIADD R2, R4.reuse, 0x80 ;  /* 0x0000008004027836 */ /* 0x050fe20000000000 */
[C---:B------:R-:W-:Y:S01]  /*0e00*/  ISETP.GE.AND P1, PT, R4.reuse, UR17, PT ;  /* 0x0000001104007c0c */ /* 0x040fe2000bf26270 */
[----:B------:R-:W-:Y:S01]  /*0e10*/  VIADD R7, R4, 0x180 ;  /* 0x0000018004077836 */ /* 0x000fe20000000000 */
[----:B------:R-:W-:Y:S01]  /*0e20*/  ISETP.GE.AND P3, PT, R5, UR17, PT ;  /* 0x0000001105007c0c */ /* 0x000fe2000bf66270 */
[----:B------:R-:W-:Y:S01]  /*0e30*/  IMAD.X R6, RZ, RZ, UR16, P0 ;  /* 0x00000010ff067e24 */ /* 0x000fe200080e06ff */
[----:B------:R-:W-:Y:S01]  /*0e40*/  ISETP.GE.AND P2, PT, R2, UR17, PT ;  /* 0x0000001102007c0c */ /* 0x000fe2000bf46270 */
[----:B------:R-:W-:Y:S01]  /*0e50*/  VIADD R5, R4, 0x200 ;  /* 0x0000020004057836 */ /* 0x000fe20000000000 */
[----:B------:R-:W-:Y:S01]  /*0e60*/  ISETP.GE.AND P4, PT, R7, UR17, PT ;  /* 0x0000001107007c0c */ /* 0x000fe2000bf86270 */
[----:B------:R-:W-:-:S03]  /*0e70*/  IMAD.MOV.U32 R12, RZ, RZ, 0x7fffffff ;  /* 0x7fffffffff0c7424 */ /* 0x000fc600078e00ff */
[----:B------:R-:W-:Y:S01]  /*0e80*/  ISETP.GE.AND P5, PT, R5, UR17, PT ;  /* 0x0000001105007c0c */ /* 0x000fe2000bfa6270 */
[----:B------:R-:W-:Y:S01]  /*0e90*/  VIADD R5, R4, 0x300 ;  /* 0x0000030004057836 */ /* 0x000fe20000000000 */
[----:B------:R-:W-:-:S04]  /*0ea0*/  LEA R2, P0, R3, UR18, 0x2 ;  /* 0x0000001203027c11 */ /* 0x000fc8000f8010ff */
[----:B------:R-:W-:Y:S01]  /*0eb0*/  LEA.HI.X R3, R3, UR19, R6, 0x2, P0 ;  /* 0x0000001303037c11 */ /* 0x000fe200080f1406 */
[----:B------:R-:W-:Y:S01]  /*0ec0*/  IMAD.MOV.U32 R11, RZ, RZ, 0x7fffffff ;  /* 0x7fffffffff0b7424 */ /* 0x000fe200078e00ff */
[----:B------:R-:W-:-:S03]  /*0ed0*/  IADD3 R6, PT, PT, R4, 0x280, RZ ;  /* 0x0000028004067810 */ /* 0x000fc60007ffe0ff */
[----:B------:R1:W5:Y:S01]  /*0ee0*/  @!P1 LDG.E R12, desc[UR20][R2.64] ;  /* 0x00000014020c9981 */ /* 0x000362000c1e1900 */
[----:B------:R-:W-:Y:S01]  /*0ef0*/  ISETP.GE.AND P1, PT, R5, UR17, PT ;  /* 0x0000001105007c0c */ /* 0x000fe2000bf26270 */
[----:B------:R-:W-:Y:S01]  /*0f00*/  VIADD R5, R4, 0x380 ;  /* 0x0000038004057836 */ /* 0x000fe20000000000 */
[----:B------:R-:W-:Y:S01]  /*0f10*/  ISETP.GE.AND P0, PT, R6, UR17, PT ;  /* 0x0000001106007c0c */ /* 0x000fe2000bf06270 */
[----:B------:R-:W-:Y:S01]  /*0f20*/  IMAD.MOV.U32 R9, RZ, RZ, 0x7fffffff ;  /* 0x7fffffffff097424 */ /* 0x000fe200078e00ff */
[----:B------:R1:W5:Y:S02]  /*0f30*/  @!P2 LDG.E R11, desc[UR20][R2.64+0x200] ;  /* 0x00020014020ba981 */ /* 0x000364000c1e1900 */
[----:B------:R-:W-:Y:S01]  /*0f40*/  ISETP.GE.AND P2, PT, R5, UR17, PT ;  /* 0x0000001105007c0c */ /* 0x000fe2000bf46270 */
[----:B------:R-:W-:Y:S02]  /*0f50*/  VIADD R5, R4, 0x480 ;  /* 0x0000048004057836 */ /* 0x000fe40000000000 */
[----:B------:R-:W-:Y:S01]  /*0f60*/  IMAD.MOV.U32 R10, RZ, RZ, 0x7fffffff ;  /* 0x7fffffffff0a7424 */ /* 0x000fe200078e00ff */
[----:B------:R1:W5:Y:S01]  /*0f70*/  @!P4 LDG.E R9, desc[UR20][R2.64+0x600] ;  /* 0x000600140209c981 */ /* 0x000362000c1e1900 */
[----:B------:R-:W-:-:S02]  /*0f80*/  MOV R8, 0x7fffffff ;  /* 0x7fffffff00087802 */ /* 0x000fc40000000f00 */
[C---:B------:R-:W-:Y:S02]  /*0f90*/  LOP3.LUT R6, R4.reuse, 0x400, RZ, 0xfc, !PT ;  /* 0x0000040004067812 */ /* 0x040fe400078efcff */
[----:B------:R-:W-:Y:S01]  /*0fa0*/  ISETP.GE.AND P4, PT, R5, UR17, PT ;  /* 0x0000001105007c0c */ /* 0x000fe2000bf86270 */
[----:B------:R-:W-:Y:S01]  /*0fb0*/  VIADD R5, R4, 0x500 ;  /* 0x0000050004057836 */ /* 0x000fe20000000000 */
[----:B------:R1:W5:Y:S01]  /*0fc0*/  @!P3 LDG.E R10, desc[UR20][R2.64+0x400] ;  /* 0x00040014020ab981 */ /* 0x000362000c1e1900 */
[----:B------:R-:W-:Y:S01]  /*0fd0*/  ISETP.GE.AND P3, PT, R6, UR17, PT ;  /* 0x0000001106007c0c */ /* 0x000fe2000bf66270 */
[----:B------:R-:W-:Y:S02]  /*0fe0*/  IMAD.MOV.U32 R6, RZ, RZ, 0x7fffffff ;  /* 0x7fffffffff067424 */ /* 0x000fe400078e00ff */
[----:B------:R1:W5:Y:S01]  /*0ff0*/  @!P5 LDG.E R8, desc[UR20][R2.64+0x800] ;  /* 0x000800140208d981 */ /* 0x000362000c1e1900 */
[----:B------:R-:W-:Y:S01]  /*1000*/  ISETP.GE.AND P5, PT, R5, UR17, PT ;  /* 0x0000001105007c0c */ /* 0x000fe2000bfa6270 */
[----:B------:R-:W-:-:S02]  /*1010*/  VIADD R5, R4, 0x600 ;  /* 0x0000060004057836 */ /* 0x000fc40000000000 */
[----:B------:R-:W-:Y:S01]  /*1020*/  IMAD.MOV.U32 R7, RZ, RZ, 0x7fffffff ;  /* 0x7fffffffff077424 */ /* 0x000fe200078e00ff */
[----:B------:R1:W5:Y:S01]  /*1030*/  @!P1 LDG.E R6, desc[UR20][R2.64+0xc00] ;  /* 0x000c001402069981 */ /* 0x000362000c1e1900 */
[C---:B------:R-:W-:Y:S01]  /*1040*/  VIADD R13, R4.reuse, 0x580 ;  /* 0x00000580040d7836 */ /* 0x040fe20000000000 */
[----:B------:R-:W-:Y:S01]  /*1050*/  ISETP.GE.AND P1, PT, R5, UR17, PT ;  /* 0x0000001105007c0c */ /* 0x000fe2000bf26270 */
[----:B------:R-:W-:Y:S02]  /*1060*/  IMAD.MOV.U32 R5, RZ, RZ, 0x7fffffff ;  /* 0x7fffffffff057424 */ /* 0x000fe400078e00ff */
[----:B------:R-:W-:Y:S01]  /*1070*/  IMAD.MOV.U32 R19, RZ, RZ, 0x7fffffff ;  /* 0x7fffffffff137424 */ /* 0x000fe200078e00ff */
[----:B------:R1:W5:Y:S01]  /*1080*/  @!P0 LDG.E R7, desc[UR20][R2.64+0xa00] ;  /* 0x000a001402078981 */ /* 0x000362000c1e1900 */
[----:B------:R-:W-:Y:S01]  /*1090*/  IMAD.MOV.U32 R18, RZ, RZ, 0x7fffffff ;  /* 0x7fffffffff127424 */ /* 0x000fe200078e00ff */
[----:B------:R-:W-:Y:S01]  /*10a0*/  ISETP.GE.AND P0, PT, R13, UR17, PT ;  /* 0x000000110d007c0c */ /* 0x000fe2000bf06270 */
[C---:B------:R-:W-:Y:S01]  /*10b0*/  VIADD R14, R4.reuse, 0x700 ;  /* 0x00000700040e7836 */ /* 0x040fe20000000000 */
[----:B------:R-:W-:Y:S01]  /*10c0*/  IADD3 R13, PT, PT, R4, 0x680, RZ ;  /* 0x00000680040d7810 */ /* 0x000fe20007ffe0ff */
[----:B------:R1:W5:Y:S03]  /*10d0*/  @!P2 LDG.E R5, desc[UR20][R2.64+0xe00] ;  /* 0x000e00140205a981 */ /* 0x000366000c1e1900 */
[----:B------:R-:W-:Y:S01]  /*10e0*/  ISETP.GE.AND P2, PT, R13, UR17, PT ;  /* 0x000000110d007c0c */ /* 0x000fe2000bf46270 */
[----:B------:R1:W5:Y:S01]  /*10f0*/  @!P3 LDG.E R19, desc[UR20][R2.64+0x1000] ;  /* 0x001000140213b981 */ /* 0x000362000c1e1900 */
[----:B------:R-:W-:-:S03]  /*1100*/  ISETP.GE.AND P3, PT, R14, UR17, PT ;  /* 0x000000110e007c0c */ /* 0x000fc6000bf66270 */
[----:B------:R1:W5:Y:S01]  /*1110*/  @!P4 LDG.E R18, desc[UR20][R2.64+0x1200] ;  /* 0x001200140212c981 */ /* 0x000362000c1e1900 */
[----:B------:R-:W-:Y:S01]  /*1120*/  ISETP.GE.AND P4, PT, R21, UR17, PT ;  /* 0x0000001115007c0c */ /* 0x000fe2000bf86270 */
[----:B------:R-:W-:Y:S01]  /*1130*/  IMAD.MOV.U32 R17, RZ, RZ, 0x7fffffff ;  /* 0x7fffffffff117424 */ /* 0x000fe200078e00ff */
[----:B------:R-:W-:Y:S01]  /*1140*/  MOV R14, 0x7fffffff ;  /* 0x7fffffff000e7802 */ /* 0x000fe20000000f00 */
[----:B------:R-:W-:Y:S02]  /*1150*/  IMAD.MOV.U32 R16, RZ, RZ, 0x7fffffff ;  /* 0x7fffffffff107424 */ /* 0x000fe400078e00ff */
[----:B------:R-:W-:Y:S02]  /*1160*/  IMAD.MOV.U32 R22, RZ, RZ, 0x7fffffff ;  /* 0x7fffffffff167424 */ /* 0x000fe400078e00ff */
        /* <DEDUP_REMOVED lines=8> */
.L_x_147:
[----:B01----:R-:W0:Y:S02]  /*11f0*/  LDC.64 R2, c[0x0][0x398] ;  /* 0x0000e600ff027b82 */ /* 0x003e240000000a00 */
[----:B0-----:R-:W-:-:S13]  /*1200*/  ISETP.GT.AND P0, PT, R3, R2, PT ;  /* 0x000000020300720c */ /* 0x001fda0003f04270 */
[----:B------:R-:W-:Y:S05]  /*1210*/  @!P0 BRA `(.L_x_148) ;  /* 0x0000000400788947 */ /* 0x000fea0003800000 */
[----:B------:R-:W0:Y:S01]  /*1220*/  S2UR UR15, SR_CgaCtaId ;  /* 0x00000000000f79c3 */ /* 0x000e220000008800 */
[----:B-----5:R-:W-:Y:S01]  /*1230*/  LOP3.LUT R15, R15, 0x80000000, RZ, 0x3c, !PT ;  /* 0x800000000f0f7812 */ /* 0x020fe200078e3cff */
[----:B------:R-:W-:Y:S01]  /*1240*/  UMOV UR4, 0x400 ;  /* 0x0000040000047882 */ /* 0x000fe20000000000 */
[----:B------:R-:W-:Y:S01]  /*1250*/  LOP3.LUT R14, R14, 0x80000000, RZ, 0x3c, !PT ;  /* 0x800000000e0e7812 */ /* 0x000fe200078e3cff */
[----:B------:R-:W1:Y:S01]  /*1260*/  LDCU UR16, c[0x0][0x398] ;  /* 0x00007300ff1077ac */ /* 0x000e620008000800 */
[----:B------:R-:W-:Y:S02]  /*1270*/  LOP3.LUT R13, R13, 0x80000000, RZ, 0x3c, !PT ;  /* 0x800000000d0d7812 */ /* 0x000fe400078e3cff */
[----:B------:R-:W-:Y:S02]  /*1280*/  LOP3.LUT R2, R22, 0x80000000, RZ, 0x3c, !PT ;  /* 0x8000000016027812 */ /* 0x000fe400078e3cff */
[----:B------:R-:W-:Y:S02]  /*1290*/  LOP3.LUT R16, R16, 0x80000000, RZ, 0x3c, !PT ;  /* 0x8000000010107812 */ /* 0x000fe400078e3cff */
[----:B------:R-:W-:-:S02]  /*12a0*/  LOP3.LUT R17, R17, 0x80000000, RZ, 0x3c, !PT ;  /* 0x8000000011117812 */ /* 0x000fc400078e3cff */
[----:B------:R-:W-:Y:S02]  /*12b0*/  LOP3.LUT R18, R18, 0x80000000, RZ, 0x3c, !PT ;  /* 0x8000000012127812 */ /* 0x000fe400078e3cff */
[----:B------:R-:W-:Y:S02]  /*12c0*/  LOP3.LUT R19, R19, 0x80000000, RZ, 0x3c, !PT ;  /* 0x8000000013137812 */ /* 0x000fe400078e3cff */
[----:B------:R-:W-:Y:S02]  /*12d0*/  LOP3.LUT R5, R5, 0x80000000, RZ, 0x3c, !PT ;  /* 0x8000000005057812 */ /* 0x000fe400078e3cff */
[----:B------:R-:W-:Y:S02]  /*12e0*/  LOP3.LUT R6, R6, 0x80000000, RZ, 0x3c, !PT ;  /* 0x8000000006067812 */ /* 0x000fe400078e3cff */
[----:B------:R-:W-:Y:S02]  /*12f0*/  LOP3.LUT R7, R7, 0x80000000, RZ, 0x3c, !PT ;  /* 0x8000000007077812 */ /* 0x000fe400078e3cff */
[----:B------:R-:W-:Y:S01]  /*1300*/  LOP3.LUT R8, R8, 0x80000000, RZ, 0x3c, !PT ;  /* 0x8000000008087812 */ /* 0x000fe200078e3cff */
[----:B0-----:R-:W-:Y:S01]  /*1310*/  ULEA UR15, UR15, UR4, 0x18 ;  /* 0x000000040f0f7291 */ /* 0x001fe2000f8ec0ff */
[----:B------:R-:W-:-:S02]  /*1320*/  LOP3.LUT R9, R9, 0x80000000, RZ, 0x3c, !PT ;  /* 0x8000000009097812 */ /* 0x000fc400078e3cff */
[----:B------:R-:W-:Y:S01]  /*1330*/  LOP3.LUT R10, R10, 0x80000000, RZ, 0x3c, !PT ;  /* 0x800000000a0a7812 */ /* 0x000fe200078e3cff */
[----:B------:R-:W-:Y:S01]  /*1340*/  UMOV UR4, URZ ;  /* 0x000000ff00047c82 */ /* 0x000fe20008000000 */
[----:B------:R-:W-:Y:S02]  /*1350*/  LOP3.LUT R11, R11, 0x80000000, RZ, 0x3c, !PT ;  /* 0x800000000b0b7812 */ /* 0x000fe400078e3cff */
[----:B-1----:R-:W-:-:S07]  /*1360*/  LOP3.LUT R12, R12, 0x80000000, RZ, 0x3c, !PT ;  /* 0x800000000c0c7812 */ /* 0x002fce00078e3cff */
.L_x_149:
[----:B------:R-:W-:Y:S01]  /*1370*/  IMAD R22, RZ, RZ, -UR16 ;  /* 0x80000010ff167e24 */ /* 0x000fe2000f8e02ff */
[----:B0-----:R-:W-:Y:S01]  /*1380*/  SHF.R.U32.HI R23, RZ, UR16, R12 ;  /* 0x00000010ff177c19 */ /* 0x001fe2000801160c */
[----:B------:R-:W-:Y:S01]  /*1390*/  IMAD.MOV.U32 R25, RZ, RZ, -0x1 ;  /* 0xffffffffff197424 */ /* 0x000fe200078e00ff */
[----:B------:R-:W-:Y:S01]  /*13a0*/  ULEA UR17, UR4, UR15, 0xa ;  /* 0x0000000f04117291 */ /* 0x000fe2000f8e50ff */
[----:B------:R-:W-:Y:S01]  /*13b0*/  SHF.R.U32.HI R27, RZ, UR16, R10 ;  /* 0x00000010ff1b7c19 */ /* 0x000fe2000801160a */
[----:B------:R-:W-:Y:S01]  /*13c0*/  UIADD3 UR4, UPT, UPT, UR4, 0x1, URZ ;  /* 0x0000000104047890 */ /* 0x000fe2000fffe0ff */
[----:B------:R-:W-:Y:S02]  /*13d0*/  VIADDMNMX R22, R22, R3, 0x8, PT ;  /* 0x0000000816167446 */ /* 0x000fe40003800103 */
[----:B------:R-:W-:Y:S02]  /*13e0*/  SHF.R.U32.HI R29, RZ, UR16, R9 ;  /* 0x00000010ff1d7c19 */ /* 0x000fe40008011609 */
[----:B------:R-:W-:-:S02]  /*13f0*/  SHF.L.U32 R22, R25, R22, RZ ;  /* 0x0000001619167219 */ /* 0x000fc400000006ff */
[----:B------:R-:W-:Y:S02]  /*1400*/  SHF.R.U32.HI R25, RZ, UR16, R11 ;  /* 0x00000010ff197c19 */ /* 0x000fe4000801160b */
[-C--:B------:R-:W-:Y:S02]  /*1410*/  LOP3.LUT R23, R23, R22.reuse, RZ, 0x30, !PT ;  /* 0x0000001617177212 */ /* 0x080fe400078e30ff */
[-C--:B------:R-:W-:Y:S02]  /*1420*/  LOP3.LUT R25, R25, R22.reuse, RZ, 0x30, !PT ;  /* 0x0000001619197212 */ /* 0x080fe400078e30ff */
[----:B------:R-:W-:Y:S02]  /*1430*/  LOP3.LUT R27, R27, R22, RZ, 0x30, !PT ;  /* 0x000000161b1b7212 */ /* 0x000fe400078e30ff */
[----:B------:R-:W-:Y:S02]  /*1440*/  LEA R23, R23, UR17, 0x2 ;  /* 0x0000001117177c11 */ /* 0x000fe4000f8e10ff */
[----:B------:R-:W-:-:S02]  /*1450*/  LEA R25, R25, UR17, 0x2 ;  /* 0x0000001119197c11 */ /* 0x000fc4000f8e10ff */
[----:B------:R-:W-:Y:S01]  /*1460*/  LEA R27, R27, UR17, 0x2 ;  /* 0x000000111b1b7c11 */ /* 0x000fe2000f8e10ff */
[----:B------:R0:W-:Y:S01]  /*1470*/  ATOMS.POPC.INC.32 RZ, [R23+URZ] ;  /* 0x0000000017ff7f8c */ /* 0x0001e2000d8000ff */
[----:B------:R-:W-:Y:S02]  /*1480*/  SHF.R.U32.HI R24, RZ, UR16, R8 ;  /* 0x00000010ff187c19 */ /* 0x000fe40008011608 */
[----:B------:R-:W-:Y:S01]  /*1490*/  SHF.R.U32.HI R26, RZ, UR16, R7 ;  /* 0x00000010ff1a7c19 */ /* 0x000fe20008011607 */
[----:B------:R1:W-:Y:S01]  /*14a0*/  ATOMS.POPC.INC.32 RZ, [R25+URZ] ;  /* 0x0000000019ff7f8c */ /* 0x0003e2000d8000ff */
[-C--:B------:R-:W-:Y:S02]  /*14b0*/  LOP3.LUT R29, R29, R22.reuse, RZ, 0x30, !PT ;  /* 0x000000161d1d7212 */ /* 0x080fe400078e30ff */
[----:B------:R-:W-:Y:S01]  /*14c0*/  LOP3.LUT R24, R24, R22, RZ, 0x30, !PT ;  /* 0x0000001618187212 */ /* 0x000fe200078e30ff */
[----:B------:R2:W-:Y:S01]  /*14d0*/  ATOMS.POPC.INC.32 RZ, [R27+URZ] ;  /* 0x000000001bff7f8c */ /* 0x0005e2000d8000ff */
[----:B0-----:R-:W-:-:S02]  /*14e0*/  SHF.R.U32.HI R23, RZ, UR16, R6 ;  /* 0x00000010ff177c19 */ /* 0x001fc40008011606 */
[-C--:B------:R-:W-:Y:S02]  /*14f0*/  LOP3.LUT R26, R26, R22.reuse, RZ, 0x30, !PT ;  /* 0x000000161a1a7212 */ /* 0x080fe400078e30ff */
[----:B-1----:R-:W-:Y:S02]  /*1500*/  SHF.R.U32.HI R25, RZ, UR16, R5 ;  /* 0x00000010ff197c19 */ /* 0x002fe40008011605 */
[-C--:B------:R-:W-:Y:S02]  /*1510*/  LOP3.LUT R23, R23, R22.reuse, RZ, 0x30, !PT ;  /* 0x0000001617177212 */ /* 0x080fe400078e30ff */
[----:B--2---:R-:W-:Y:S02]  /*1520*/  SHF.R.U32.HI R27, RZ, UR16, R19 ;  /* 0x00000010ff1b7c19 */ /* 0x004fe40008011613 */
[----:B------:R-:W-:Y:S02]  /*1530*/  LEA R29, R29, UR17, 0x2 ;  /* 0x000000111d1d7c11 */ /* 0x000fe4000f8e10ff */
[----:B------:R-:W-:-:S02]  /*1540*/  LOP3.LUT R25, R25, R22, RZ, 0x30, !PT ;  /* 0x0000001619197212 */ /* 0x000fc400078e30ff */
[----:B------:R-:W-:Y:S01]  /*1550*/  LEA R24, R24, UR17, 0x2 ;  /* 0x0000001118187c11 */ /* 0x000fe2000f8e10ff */
[----:B------:R0:W-:Y:S01]  /*1560*/  ATOMS.POPC.INC.32 RZ, [R29+URZ] ;  /* 0x000000001dff7f8c */ /* 0x0001e2000d8000ff */
[----:B------:R-:W-:Y:S02]  /*1570*/  LOP3.LUT R27, R27, R22, RZ, 0x30, !PT ;  /* 0x000000161b1b7212 */ /* 0x000fe400078e30ff */
[----:B------:R-:W-:Y:S01]  /*1580*/  LEA R26, R26, UR17, 0x2 ;  /* 0x000000111a1a7c11 */ /* 0x000fe2000f8e10ff */
[----:B------:R1:W-:Y:S01]  /*1590*/  ATOMS.POPC.INC.32 RZ, [R24+URZ] ;  /* 0x0000000018ff7f8c */ /* 0x0003e2000d8000ff */
[----:B------:R-:W-:Y:S02]  /*15a0*/  LEA R23, R23, UR17, 0x2 ;  /* 0x0000001117177c11 */ /* 0x000fe4000f8e10ff */
[----:B------:R-:W-:Y:S01]  /*15b0*/  LEA R25, R25, UR17, 0x2 ;  /* 0x0000001119197c11 */ /* 0x000fe2000f8e10ff */
[----:B------:R2:W-:Y:S01]  /*15c0*/  ATOMS.POPC.INC.32 RZ, [R26+URZ] ;  /* 0x000000001aff7f8c */ /* 0x0005e2000d8000ff */
[----:B------:R-:W-:-:S02]  /*15d0*/  LEA R27, R27, UR17, 0x2 ;  /* 0x000000111b1b7c11 */ /* 0x000fc4000f8e10ff */
[----:B0-----:R-:W-:Y:S01]  /*15e0*/  SHF.R.U32.HI R29, RZ, UR16, R18 ;  /* 0x00000010ff1d7c19 */ /* 0x001fe20008011612 */
[----:B------:R0:W-:Y:S01]  /*15f0*/  ATOMS.POPC.INC.32 RZ, [R23+URZ] ;  /* 0x0000000017ff7f8c */ /* 0x0001e2000d8000ff */
[----:B-1----:R-:W-:Y:S02]  /*1600*/  SHF.R.U32.HI R24, RZ, UR16, R17 ;  /* 0x00000010ff187c19 */ /* 0x002fe40008011611 */
[----:B------:R-:W-:Y:S01]  /*1610*/  SHF.R.U32.HI R28, RZ, UR16, R15 ;  /* 0x00000010ff1c7c19 */ /* 0x000fe2000801160f */
[----:B------:R1:W-:Y:S01]  /*1620*/  ATOMS.POPC.INC.32 RZ, [R25+URZ] ;  /* 0x0000000019ff7f8c */ /* 0x0003e2000d8000ff */
[----:B--2---:R-:W-:Y:S02]  /*1630*/  SHF.R.U32.HI R26, RZ, UR16, R16 ;  /* 0x00000010ff1a7c19 */ /* 0x004fe40008011610 */
[----:B------:R-:W-:Y:S01]  /*1640*/  LOP3.LUT R29, R29, R22, RZ, 0x30, !PT ;  /* 0x000000161d1d7212 */ /* 0x000fe200078e30ff */
[----:B------:R2:W-:Y:S01]  /*1650*/  ATOMS.POPC.INC.32 RZ, [R27+URZ] ;  /* 0x000000001bff7f8c */ /* 0x0005e2000d8000ff */
[----:B0-----:R-:W-:-:S02]  /*1660*/  SHF.R.U32.HI R23, RZ, UR16, R2 ;  /* 0x00000010ff177c19 */ /* 0x001fc40008011602 */
[-C--:B------:R-:W-:Y:S02]  /*1670*/  LOP3.LUT R24, R24, R22.reuse, RZ, 0x30, !PT ;  /* 0x0000001618187212 */ /* 0x080fe400078e30ff */
[----:B-1----:R-:W-:Y:S02]  /*1680*/  SHF.R.U32.HI R25, RZ, UR16, R13 ;  /* 0x00000010ff197c19 */ /* 0x002fe4000801160d */
[-C--:B------:R-:W-:Y:S02]  /*1690*/  LOP3.LUT R26, R26, R22.reuse, RZ, 0x30, !PT ;  /* 0x000000161a1a7212 */ /* 0x080fe400078e30ff */
[----:B--2---:R-:W-:Y:S01]  /*16a0*/  SHF.R.U32.HI R27, RZ, UR16, R14 ;  /* 0x00000010ff1b7c19 */ /* 0x004fe2000801160e */
[----:B------:R-:W-:Y:S01]  /*16b0*/  UIADD3 UR16, UPT, UPT, UR16, 0x8, URZ ;  /* 0x0000000810107890 */ /* 0x000fe2000fffe0ff */
[----:B------:R-:W-:Y:S02]  /*16c0*/  LOP3.LUT R23, R23, R22, RZ, 0x30, !PT ;  /* 0x0000001617177212 */ /* 0x000fe400078e30ff */
[----:B------:R-:W-:-:S02]  /*16d0*/  LEA R29, R29, UR17, 0x2 ;  /* 0x000000111d1d7c11 */ /* 0x000fc4000f8e10ff */
[-C--:B------:R-:W-:Y:S02]  /*16e0*/  LOP3.LUT R25, R25, R22.reuse, RZ, 0x30, !PT ;  /* 0x0000001619197212 */ /* 0x080fe400078e30ff */
[----:B------:R-:W-:Y:S01]  /*16f0*/  ISETP.LE.AND P0, PT, R3, UR16, PT ;  /* 0x0000001003007c0c */ /* 0x000fe2000bf03270 */
[----:B------:R0:W-:Y:S01]  /*1700*/  ATOMS.POPC.INC.32 RZ, [R29+URZ] ;  /* 0x000000001dff7f8c */ /* 0x0001e2000d8000ff */
[----:B------:R-:W-:Y:S02]  /*1710*/  LEA R24, R24, UR17, 0x2 ;  /* 0x0000001118187c11 */ /* 0x000fe4000f8e10ff */
[-C--:B------:R-:W-:Y:S02]  /*1720*/  LOP3.LUT R27, R27, R22.reuse, RZ, 0x30, !PT ;  /* 0x000000161b1b7212 */ /* 0x080fe400078e30ff */
[----:B------:R-:W-:Y:S01]  /*1730*/  LEA R26, R26, UR17, 0x2 ;  /* 0x000000111a1a7c11 */ /* 0x000fe2000f8e10ff */
[----:B------:R0:W-:Y:S01]  /*1740*/  ATOMS.POPC.INC.32 RZ, [R24+URZ] ;  /* 0x0000000018ff7f8c */ /* 0x0001e2000d8000ff */
[----:B------:R-:W-:-:S02]  /*1750*/  LOP3.LUT R28, R28, R22, RZ, 0x30, !PT ;  /* 0x000000161c1c7212 */ /* 0x000fc400078e30ff */
[----:B------:R-:W-:Y:S01]  /*1760*/  LEA R23, R23, UR17, 0x2 ;  /* 0x0000001117177c11 */ /* 0x000fe2000f8e10ff */
[----:B------:R0:W-:Y:S01]  /*1770*/  ATOMS.POPC.INC.32 RZ, [R26+URZ] ;  /* 0x000000001aff7f8c */ /* 0x0001e2000d8000ff */
[----:B------:R-:W-:Y:S02]  /*1780*/  LEA R25, R25, UR17, 0x2 ;  /* 0x0000001119197c11 */ /* 0x000fe4000f8e10ff */
[----:B------:R-:W-:Y:S01]  /*1790*/  LEA R27, R27, UR17, 0x2 ;  /* 0x000000111b1b7c11 */ /* 0x000fe2000f8e10ff */
[----:B------:R0:W-:Y:S01]  /*17a0*/  ATOMS.POPC.INC.32 RZ, [R23+URZ] ;  /* 0x0000000017ff7f8c */ /* 0x0001e2000d8000ff */
[----:B------:R-:W-:-:S03]  /*17b0*/  LEA R28, R28, UR17, 0x2 ;  /* 0x000000111c1c7c11 */ /* 0x000fc6000f8e10ff */
[----:B------:R0:W-:Y:S04]  /*17c0*/  ATOMS.POPC.INC.32 RZ, [R25+URZ] ;  /* 0x0000000019ff7f8c */ /* 0x0001e8000d8000ff */
[----:B------:R0:W-:Y:S04]  /*17d0*/  ATOMS.POPC.INC.32 RZ, [R27+URZ] ;  /* 0x000000001bff7f8c */ /* 0x0001e8000d8000ff */
[----:B------:R0:W-:Y:S01]  /*17e0*/  ATOMS.POPC.INC.32 RZ, [R28+URZ] ;  /* 0x000000001cff7f8c */ /* 0x0001e2000d8000ff */
[----:B------:R-:W-:Y:S05]  /*17f0*/  @!P0 BRA `(.L_x_149) ;  /* 0xfffffff800dc8947 */ /* 0x000fea000383ffff */
.L_x_148:
[----:B------:R-:W-:Y:S05]  /*1800*/  BRA.U !UP0, `(.L_x_150) ;  /* 0xfffffff108dc7547 */ /* 0x000fea000b83ffff */
.L_x_145:
[----:B------:R-:W-:Y:S01]  /*1810*/  BAR.SYNC.DEFER_BLOCKING 0x0 ;  /* 0x0000000000007b1d */ /* 0x000fe20000010000 */
[----:B------:R-:W-:-:S05]  /*1820*/  ISETP.NE.AND P0, PT, R20, RZ, PT ;  /* 0x000000ff1400720c */ /* 0x000fca0003f05270 */
[----:B------:R-:W-:Y:S08]  /*1830*/  BSSY.RECONVERGENT B0, `(.L_x_151) ;  /* 0x0000164000007945 */ /* 0x000ff00003800200 */
[----:B------:R-:W-:Y:S05]  /*1840*/  @P0 BRA `(.L_x_152) ;  /* 0x0000001400880947 */ /* 0x000fea0003800000 */
[----:B------:R-:W-:Y:S01]  /*1850*/  UISETP.GE.U32.AND UP0, UPT, UR22, 0x7, UPT ;  /* 0x000000071600788c */ /* 0x000fe2000bf06070 */
[----:B0-23--:R-:W-:-:S08]  /*1860*/  IMAD.MOV.U32 R3, RZ, RZ, RZ ;  /* 0x000000ffff037224 */ /* 0x00dfd000078e00ff */
[----:B------:R-:W-:Y:S05]  /*1870*/  BRA.U !UP0, `(.L_x_153) ;  /* 0x00000005085c7547 */ /* 0x000fea000b800000 */
[----:B----4-:R-:W0:Y:S01]  /*1880*/  LDC.64 R2, c[0x0][0x380] ;  /* 0x0000e000ff027b82 */ /* 0x010e220000000a00 */
[----:B-1---5:R-:W-:-:S07]  /*1890*/  IMAD.MOV.U32 R5, RZ, RZ, RZ ;  /* 0x000000ffff057224 */ /* 0x022fce00078e00ff */
.L_x_170:
[----:B----4-:R-:W-:Y:S01]  /*18a0*/  IMAD R7, R5, 0x400, R0 ;  /* 0x0000040005077824 */ /* 0x010fe200078e0200 */
[----:B------:R-:W-:Y:S04]  /*18b0*/  BSSY.RECONVERGENT B1, `(.L_x_154) ;  /* 0x000000f000017945 */ /* 0x000fe80003800200 */
[----:B01----:R-:W1:Y:S04]  /*18c0*/  LDS R18, [R7] ;  /* 0x0000000007127984 */ /* 0x003e680000000800 */
[----:B--23--:R2:W3:Y:S04]  /*18d0*/  LDS R9, [R7+0x400] ;  /* 0x0004000007097984 */ /* 0x00c4e80000000800 */
[----:B------:R2:W4:Y:S04]  /*18e0*/  LDS R22, [R7+0x800] ;  /* 0x0008000007167984 */ /* 0x0005280000000800 */
[----:B------:R2:W0:Y:S04]  /*18f0*/  LDS R14, [R7+0xc00] ;  /* 0x000c0000070e7984 */ /* 0x0004280000000800 */
[----:B------:R2:W0:Y:S04]  /*1900*/  LDS R12, [R7+0x1000] ;  /* 0x00100000070c7984 */ /* 0x0004280000000800 */
[----:B------:R2:W0:Y:S04]  /*1910*/  LDS R6, [R7+0x1400] ;  /* 0x0014000007067984 */ /* 0x0004280000000800 */
[----:B------:R2:W0:Y:S04]  /*1920*/  LDS R8, [R7+0x1800] ;  /* 0x0018000007087984 */ /* 0x0004280000000800 */
[----:B------:R2:W0:Y:S01]  /*1930*/  LDS R10, [R7+0x1c00] ;  /* 0x001c0000070a7984 */ /* 0x0004220000000800 */
[----:B-1----:R-:W-:-:S13]  /*1940*/  ISETP.NE.AND P0, PT, R18, RZ, PT ;  /* 0x000000ff1200720c */ /* 0x002fda0003f05270 */
[----:B--234-:R-:W-:Y:S05]  /*1950*/  @!P0 BRA `(.L_x_155) ;  /* 0x0000000000108947 */ /* 0x01cfea0003800000 */
[----:B------:R-:W-:Y:S01]  /*1960*/  LEA R17, R5, R4, 0x8 ;  /* 0x0000000405117211 */ /* 0x000fe200078e40ff */
[----:B------:R-:W-:-:S04]  /*1970*/  IMAD.MOV.U32 R19, RZ, RZ, RZ ;  /* 0x000000ffff137224 */ /* 0x000fc800078e00ff */
[----:B0-----:R-:W-:-:S05]  /*1980*/  IMAD.WIDE.U32 R16, R17, 0x8, R2 ;  /* 0x0000000811107825 */ /* 0x001fca00078e0002 */
[----:B------:R1:W-:Y:S02]  /*1990*/  REDG.E.ADD.64.STRONG.GPU desc[UR20][R16.64], R18 ;  /* 0x000000121000798e */ /* 0x0003e4000c12e514 */
.L_x_155:
[----:B------:R-:W-:Y:S05]  /*19a0*/  BSYNC.RECONVERGENT B1 ;  /* 0x0000000000017941 */ /* 0x000fea0003800200 */
.L_x_154:
[----:B------:R-:W-:Y:S01]  /*19b0*/  ISETP.NE.AND P6, PT, R9, RZ, PT ;  /* 0x000000ff0900720c */ /* 0x000fe20003fc5270 */
[----:B------:R-:W-:Y:S01]  /*19c0*/  BSSY.RECONVERGENT B1, `(.L_x_156) ;  /* 0x000000e000017945 */ /* 0x000fe20003800200 */
[----:B------:R-:W-:Y:S02]  /*19d0*/  ISETP.NE.AND P0, PT, R22, RZ, PT ;  /* 0x000000ff1600720c */ /* 0x000fe40003f05270 */
[----:B0-----:R-:W-:Y:S02]  /*19e0*/  ISETP.NE.AND P1, PT, R14, RZ, PT ;  /* 0x000000ff0e00720c */ /* 0x001fe40003f25270 */
[----:B------:R-:W-:Y:S02]  /*19f0*/  ISETP.NE.AND P2, PT, R12, RZ, PT ;  /* 0x000000ff0c00720c */ /* 0x000fe40003f45270 */
[----:B------:R-:W-:Y:S02]  /*1a00*/  ISETP.NE.AND P3, PT, R6, RZ, PT ;  /* 0x000000ff0600720c */ /* 0x000fe40003f65270 */
[----:B------:R-:W-:-:S02]  /*1a10*/  ISETP.NE.AND P4, PT, R8, RZ, PT ;  /* 0x000000ff0800720c */ /* 0x000fc40003f85270 */
[----:B------:R-:W-:Y:S01]  /*1a20*/  ISETP.NE.AND P5, PT, R10, RZ, PT ;  /* 0x000000ff0a00720c */ /* 0x000fe20003fa5270 */
[----:B------:R-:W-:-:S12]  /*1a30*/  @!P6 BRA `(.L_x_157) ;  /* 0x000000000018e947 */ /* 0x000fd80003800000 */
[----:B-1----:R-:W-:Y:S02]  /*1a40*/  IMAD R17, R5, 0x100, R4 ;  /* 0x0000010005117824 */ /* 0x002fe400078e0204 */
[----:B------:R-:W-:Y:S02]  /*1a50*/  IMAD.MOV.U32 R18, RZ, RZ, R9 ;  /* 0x000000ffff127224 */ /* 0x000fe400078e0009 */
[----:B------:R-:W-:Y:S02]  /*1a60*/  VIADD R17, R17, 0x100 ;  /* 0x0000010011117836 */ /* 0x000fe40000000000 */
[----:B------:R-:W-:Y:S02]  /*1a70*/  IMAD.MOV.U32 R19, RZ, RZ, RZ ;  /* 0x000000ffff137224 */ /* 0x000fe400078e00ff */
[----:B------:R-:W-:-:S05]  /*1a80*/  IMAD.WIDE.U32 R16, R17, 0x8, R2 ;  /* 0x0000000811107825 */ /* 0x000fca00078e0002 */
[----:B------:R0:W-:Y:S02]  /*1a90*/  REDG.E.ADD.64.STRONG.GPU desc[UR20][R16.64], R18 ;  /* 0x000000121000798e */ /* 0x0001e4000c12e514 */
.L_x_157:
[----:B------:R-:W-:Y:S05]  /*1aa0*/  BSYNC.RECONVERGENT B1 ;  /* 0x0000000000017941 */ /* 0x000fea0003800200 */
.L_x_156:
[----:B------:R-:W-:Y:S04]  /*1ab0*/  BSSY.RECONVERGENT B1, `(.L_x_158) ;  /* 0x0000007000017945 */ /* 0x000fe80003800200 */
[----:B------:R-:W-:Y:S05]  /*1ac0*/  @!P0 BRA `(.L_x_159) ;  /* 0x0000000000148947 */ /* 0x000fea0003800000 */
[----:B01----:R-:W-:Y:S02]  /*1ad0*/  IMAD R17, R5, 0x100, R4 ;  /* 0x0000010005117824 */ /* 0x003fe400078e0204 */
[----:B------:R-:W-:-:S03]  /*1ae0*/  IMAD.MOV.U32 R23, RZ, RZ, RZ ;  /* 0x000000ffff177224 */ /* 0x000fc600078e00ff */
[----:B------:R-:W-:-:S05]  /*1af0*/  IADD3 R17, PT, PT, R17, 0x200, RZ ;  /* 0x0000020011117810 */ /* 0x000fca0007ffe0ff */
[----:B------:R-:W-:-:S05]  /*1b00*/  IMAD.WIDE.U32 R16, R17, 0x8, R2 ;  /* 0x0000000811107825 */ /* 0x000fca00078e0002 */
[----:B------:R2:W-:Y:S02]  /*1b10*/  REDG.E.ADD.64.STRONG.GPU desc[UR20][R16.64], R22 ;  /* 0x000000161000798e */ /* 0x0005e4000c12e514 */
.L_x_159:
[----:B------:R-:W-:Y:S05]  /*1b20*/  BSYNC.RECONVERGENT B1 ;  /* 0x0000000000017941 */ /* 0x000fea0003800200 */
.L_x_158:
[----:B------:R-:W-:Y:S04]  /*1b30*/  BSSY.RECONVERGENT B1, `(.L_x_160) ;  /* 0x0000007000017945 */ /* 0x000fe80003800200 */
[----:B------:R-:W-:Y:S05]  /*1b40*/  @!P1 BRA `(.L_x_161) ;  /* 0x0000000000149947 */ /* 0x000fea0003800000 */
[----:B012---:R-:W-:Y:S02]  /*1b50*/  IMAD R17, R5, 0x100, R4 ;  /* 0x0000010005117824 */ /* 0x007fe400078e0204 */
[----:B------:R-:W-:Y:S02]  /*1b60*/  IMAD.MOV.U32 R15, RZ, RZ, RZ ;  /* 0x000000ffff0f7224 */ /* 0x000fe400078e00ff */
[----:B------:R-:W-:-:S04]  /*1b70*/  VIADD R17, R17, 0x300 ;  /* 0x0000030011117836 */ /* 0x000fc80000000000 */
[----:B------:R-:W-:-:S05]  /*1b80*/  IMAD.WIDE.U32 R16, R17, 0x8, R2 ;  /* 0x0000000811107825 */ /* 0x000fca00078e0002 */
[----:B------:R3:W-:Y:S02]  /*1b90*/  REDG.E.ADD.64.STRONG.GPU desc[UR20][R16.64], R14 ;  /* 0x0000000e1000798e */ /* 0x0007e4000c12e514 */
.L_x_161:
[----:B------:R-:W-:Y:S05]  /*1ba0*/  BSYNC.RECONVERGENT B1 ;  /* 0x0000000000017941 */ /* 0x000fea0003800200 */
.L_x_160:
[----:B------:R-:W-:Y:S04]  /*1bb0*/  BSSY.RECONVERGENT B1, `(.L_x_162) ;  /* 0x0000007000017945 */ /* 0x000fe80003800200 */
[----:B------:R-:W-:Y:S05]  /*1bc0*/  @!P2 BRA `(.L_x_163) ;  /* 0x000000000014a947 */ /* 0x000fea0003800000 */
[----:B---3--:R-:W-:Y:S02]  /*1bd0*/  IMAD R15, R5, 0x100, R4 ;  /* 0x00000100050f7824 */ /* 0x008fe400078e0204 */
[----:B------:R-:W-:Y:S02]  /*1be0*/  HFMA2 R13, -RZ, RZ, 0, 0 ;  /* 0x00000000ff0d7431 */ /* 0x000fe400000001ff */
[----:B------:R-:W-:-:S04]  /*1bf0*/  VIADD R15, R15, 0x400 ;  /* 0x000004000f0f7836 */ /* 0x000fc80000000000 */
[----:B------:R-:W-:-:S05]  /*1c00*/  IMAD.WIDE.U32 R14, R15, 0x8, R2 ;  /* 0x000000080f0e7825 */ /* 0x000fca00078e0002 */
[----:B------:R4:W-:Y:S02]  /*1c10*/  REDG.E.ADD.64.STRONG.GPU desc[UR20][R14.64], R12 ;  /* 0x0000000c0e00798e */ /* 0x0009e4000c12e514 */
.L_x_163:
[----:B------:R-:W-:Y:S05]  /*1c20*/  BSYNC.RECONVERGENT B1 ;  /* 0x0000000000017941 */ /* 0x000fea0003800200 */
.L_x_162:
[----:B------:R-:W-:Y:S04]  /*1c30*/  BSSY.RECONVERGENT B1, `(.L_x_164) ;  /* 0x0000007000017945 */ /* 0x000fe80003800200 */
[----:B------:R-:W-:Y:S05]  /*1c40*/  @!P3 BRA `(.L_x_165) ;  /* 0x000000000014b947 */ /* 0x000fea0003800000 */
[----:B----4-:R-:W-:Y:S02]  /*1c50*/  IMAD R13, R5, 0x100, R4 ;  /* 0x00000100050d7824 */ /* 0x010fe400078e0204 */
[----:B------:R-:W-:Y:S02]  /*1c60*/  IMAD.MOV.U32 R7, RZ, RZ, RZ ;  /* 0x000000ffff077224 */ /* 0x000fe400078e00ff */
[----:B------:R-:W-:-:S04]  /*1c70*/  VIADD R13, R13, 0x500 ;  /* 0x000005000d0d7836 */ /* 0x000fc80000000000 */
[----:B------:R-:W-:-:S05]  /*1c80*/  IMAD.WIDE.U32 R12, R13, 0x8, R2 ;  /* 0x000000080d0c7825 */ /* 0x000fca00078e0002 */
[----:B------:R4:W-:Y:S02]  /*1c90*/  REDG.E.ADD.64.STRONG.GPU desc[UR20][R12.64], R6 ;  /* 0x000000060c00798e */ /* 0x0009e4000c12e514 */
.L_x_165:
[----:B------:R-:W-:Y:S05]  /*1ca0*/  BSYNC.RECONVERGENT B1 ;  /* 0x0000000000017941 */ /* 0x000fea0003800200 */
.L_x_164:
[----:B------:R-:W-:Y:S04]  /*1cb0*/  BSSY.RECONVERGENT B1, `(.L_x_166) ;  /* 0x0000007000017945 */ /* 0x000fe80003800200 */
[----:B------:R-:W-:Y:S05]  /*1cc0*/  @!P4 BRA `(.L_x_167) ;  /* 0x000000000014c947 */ /* 0x000fea0003800000 */
[----:B----4-:R-:W-:Y:S02]  /*1cd0*/  IMAD R7, R5, 0x100, R4 ;  /* 0x0000010005077824 */ /* 0x010fe400078e0204 */
[----:B------:R-:W-:Y:S02]  /*1ce0*/  IMAD.MOV.U32 R9, RZ, RZ, RZ ;  /* 0x000000ffff097224 */ /* 0x000fe400078e00ff */
[----:B------:R-:W-:-:S04]  /*1cf0*/  VIADD R7, R7, 0x600 ;  /* 0x0000060007077836 */ /* 0x000fc80000000000 */
[----:B------:R-:W-:-:S05]  /*1d00*/  IMAD.WIDE.U32 R6, R7, 0x8, R2 ;  /* 0x0000000807067825 */ /* 0x000fca00078e0002 */
[----:B------:R4:W-:Y:S02]  /*1d10*/  REDG.E.ADD.64.STRONG.GPU desc[UR20][R6.64], R8 ;  /* 0x000000080600798e */ /* 0x0009e4000c12e514 */
.L_x_167:
[----:B------:R-:W-:Y:S05]  /*1d20*/  BSYNC.RECONVERGENT B1 ;  /* 0x0000000000017941 */ /* 0x000fea0003800200 */
.L_x_166:
[----:B------:R-:W-:Y:S04]  /*1d30*/  BSSY.RECONVERGENT B1, `(.L_x_168) ;  /* 0x0000007000017945 */ /* 0x000fe80003800200 */
[----:B------:R-:W-:Y:S05]  /*1d40*/  @!P5 BRA `(.L_x_169) ;  /* 0x000000000014d947 */ /* 0x000fea0003800000 */
[----:B----4-:R-:W-:Y:S01]  /*1d50*/  LEA R7, R5, R4, 0x8 ;  /* 0x0000000405077211 */ /* 0x010fe200078e40ff */
[----:B------:R-:W-:-:S04]  /*1d60*/  IMAD.MOV.U32 R11, RZ, RZ, RZ ;  /* 0x000000ffff0b7224 */ /* 0x000fc800078e00ff */
[----:B------:R-:W-:-:S04]  /*1d70*/  VIADD R7, R7, 0x700 ;  /* 0x0000070007077836 */ /* 0x000fc80000000000 */
[----:B------:R-:W-:-:S05]  /*1d80*/  IMAD.WIDE.U32 R6, R7, 0x8, R2 ;  /* 0x0000000807067825 */ /* 0x000fca00078e0002 */
[----:B------:R4:W-:Y:S02]  /*1d90*/  REDG.E.ADD.64.STRONG.GPU desc[UR20][R6.64], R10 ;  /* 0x0000000a0600798e */ /* 0x0009e4000c12e514 */
.L_x_169:
[----:B------:R-:W-:Y:S05]  /*1da0*/  BSYNC.RECONVERGENT B1 ;  /* 0x0000000000017941 */ /* 0x000fea0003800200 */
.L_x_168:
[----:B------:R-:W-:-:S05]  /*1db0*/  VIADD R5, R5, 0x8 ;  /* 0x0000000805057836 */ /* 0x000fca0000000000 */
[----:B------:R-:W-:-:S13]  /*1dc0*/  ISETP.NE.AND P0, PT, R5, UR27, PT ;  /* 0x0000001b05007c0c */ /* 0x000fda000bf05270 */
[----:B------:R-:W-:Y:S05]  /*1dd0*/  @P0 BRA `(.L_x_170) ;  /* 0xfffffff800b00947 */ /* 0x000fea000383ffff */
[----:B------:R-:W-:-:S07]  /*1de0*/  IMAD.U32 R3, RZ, RZ, UR27 ;  /* 0x0000001bff037e24 */ /* 0x000fce000f8e00ff */
.L_x_153:
[----:B------:R-:W-:Y:S02]  /*1df0*/  UISETP.NE.AND UP0, UPT, UR24, URZ, UPT ;  /* 0x000000ff1800728c */ /* 0x000fe4000bf05270 */
[----:B----45:R-:W-:Y:S02]  /*1e00*/  IMAD.U32 R8, RZ, RZ, UR24 ;  /* 0x00000018ff087e24 */ /* 0x030fe4000f8e00ff */
[----:B-1----:R-:W-:-:S03]  /*1e10*/  IMAD.U32 R5, RZ, RZ, UR25 ;  /* 0x00000019ff057e24 */ /* 0x002fc6000f8e00ff */
[----:B------:R-:W-:Y:S01]  /*1e20*/  IADD3 R8, PT, PT, R8, -0x1, RZ ;  /* 0xffffffff08087810 */ /* 0x000fe20007ffe0ff */
[----:B------:R-:W-:Y:S01]  /*1e30*/  VIADD R5, R5, 0xffffffff ;  /* 0xffffffff05057836 */ /* 0x000fe20000000000 */
[----:B------:R-:W-:Y:S06]  /*1e40*/  BRA.U !UP0, `(.L_x_171) ;  /* 0x0000000508707547 */ /* 0x000fec000b800000 */
[----:B------:R-:W-:-:S13]  /*1e50*/  ISETP.GE.U32.AND P0, PT, R8, 0x3, PT ;  /* 0x000000030800780c */ /* 0x000fda0003f06070 */
[----:B------:R-:W-:Y:S05]  /*1e60*/  @!P0 BRA `(.L_x_172) ;  /* 0x0000000000bc8947 */ /* 0x000fea0003800000 */
[----:B------:R-:W-:Y:S01]  /*1e70*/  IMAD R7, R3, 0x400, R0 ;  /* 0x0000040003077824 */ /* 0x000fe200078e0200 */
[----:B------:R-:W-:Y:S04]  /*1e80*/  BSSY.RECONVERGENT B1, `(.L_x_173) ;  /* 0x000000f000017945 */ /* 0x000fe80003800200 */
[----:B------:R-:W1:Y:S04]  /*1e90*/  LDS R12, [R7] ;  /* 0x00000000070c7984 */ /* 0x000e680000000800 */
[----:B------:R-:W4:Y:S04]  /*1ea0*/  LDS R9, [R7+0x400] ;  /* 0x0004000007097984 */ /* 0x000f280000000800 */
[----:B------:R-:W5:Y:S04]  /*1eb0*/  LDS R6, [R7+0x800] ;  /* 0x0008000007067984 */ /* 0x000f680000000800 */
[----:B------:R-:W0:Y:S01]  /*1ec0*/  LDS R2, [R7+0xc00] ;  /* 0x000c000007027984 */ /* 0x000e220000000800 */
[----:B-1----:R-:W-:-:S02]  /*1ed0*/  ISETP.NE.AND P0, PT, R12, RZ, PT ;  /* 0x000000ff0c00720c */ /* 0x002fc40003f05270 */
[----:B----4-:R-:W-:Y:S02]  /*1ee0*/  ISETP.NE.AND P1, PT, R9, RZ, PT ;  /* 0x000000ff0900720c */ /* 0x010fe40003f25270 */
[----:B-----5:R-:W-:Y:S02]  /*1ef0*/  ISETP.NE.AND P2, PT, R6, RZ, PT ;  /* 0x000000ff0600720c */ /* 0x020fe40003f45270 */
[----:B0-----:R-:W-:-:S07]  /*1f00*/  ISETP.NE.AND P3, PT, R2, RZ, PT ;  /* 0x000000ff0200720c */ /* 0x001fce0003f65270 */
[----:B------:R-:W-:Y:S06]  /*1f10*/  @!P0 BRA `(.L_x_174) ;  /* 0x0000000000148947 */ /* 0x000fec0003800000 */
[----:B------:R-:W0:Y:S01]  /*1f20*/  LDC.64 R10, c[0x0][0x380] ;  /* 0x0000e000ff0a7b82 */ /* 0x000e220000000a00 */
[----:B------:R-:W-:Y:S02]  /*1f30*/  IMAD R7, R3, 0x100, R4 ;  /* 0x0000010003077824 */ /* 0x000fe400078e0204 */
[----:B------:R-:W-:Y:S02]  /*1f40*/  IMAD.MOV.U32 R13, RZ, RZ, RZ ;  /* 0x000000ffff0d7224 */ /* 0x000fe400078e00ff */
[----:B0-----:R-:W-:-:S05]  /*1f50*/  IMAD.WIDE.U32 R10, R7, 0x8, R10 ;  /* 0x00000008070a7825 */ /* 0x001fca00078e000a */
[----:B------:R0:W-:Y:S02]  /*1f60*/  REDG.E.ADD.64.STRONG.GPU desc[UR20][R10.64], R12 ;  /* 0x0000000c0a00798e */ /* 0x0001e4000c12e514 */
.L_x_174:
[----:B------:R-:W-:Y:S05]  /*1f70*/  BSYNC.RECONVERGENT B1 ;  /* 0x0000000000017941 */ /* 0x000fea0003800200 */
.L_x_173:
[----:B------:R-:W-:Y:S04]  /*1f80*/  BSSY.RECONVERGENT B1, `(.L_x_175) ;  /* 0x0000009000017945 */ /* 0x000fe80003800200 */
[----:B------:R-:W-:Y:S05]  /*1f90*/  @!P1 BRA `(.L_x_176) ;  /* 0x00000000001c9947 */ /* 0x000fea0003800000 */
[----:B0-----:R-:W0:Y:S01]  /*1fa0*/  LDC.64 R10, c[0x0][0x380] ;  /* 0x0000e000ff0a7b82 */ /* 0x001e220000000a00 */
[----:B------:R-:W-:Y:S01]  /*1fb0*/  IMAD R7, R3, 0x100, R4 ;  /* 0x0000010003077824 */ /* 0x000fe200078e0204 */
[----:B------:R-:W-:Y:S01]  /*1fc0*/  MOV R12, R9 ;  /* 0x00000009000c7202 */ /* 0x000fe20000000f00 */
[----:B------:R-:W-:Y:S02]  /*1fd0*/  IMAD.MOV.U32 R13, RZ, RZ, RZ ;  /* 0x000000ffff0d7224 */ /* 0x000fe400078e00ff */
[----:B------:R-:W-:-:S04]  /*1fe0*/  VIADD R7, R7, 0x100 ;  /* 0x0000010007077836 */ /* 0x000fc80000000000 */
[----:B0-----:R-:W-:-:S05]  /*1ff0*/  IMAD.WIDE.U32 R10, R7, 0x8, R10 ;  /* 0x00000008070a7825 */ /* 0x001fca00078e000a */
[----:B------:R1:W-:Y:S02]  /*2000*/  REDG.E.ADD.64.STRONG.GPU desc[UR20][R10.64], R12 ;  /* 0x0000000c0a00798e */ /* 0x0003e4000c12e514 */
.L_x_176:
[----:B------:R-:W-:Y:S05]  /*2010*/  BSYNC.RECONVERGENT B1 ;  /* 0x0000000000017941 */ /* 0x000fea0003800200 */
.L_x_175:
[----:B------:R-:W-:Y:S04]  /*2020*/  BSSY.RECONVERGENT B1, `(.L_x_177) ;  /* 0x0000008000017945 */ /* 0x000fe80003800200 */
[----:B------:R-:W-:Y:S05]  /*2030*/  @!P2 BRA `(.L_x_178) ;  /* 0x000000000018a947 */ /* 0x000fea0003800000 */
[----:B01----:R-:W0:Y:S01]  /*2040*/  LDC.64 R10, c[0x0][0x380] ;  /* 0x0000e000ff0a7b82 */ /* 0x003e220000000a00 */
[----:B------:R-:W-:-:S04]  /*2050*/  IMAD R7, R3, 0x100, R4 ;  /* 0x0000010003077824 */ /* 0x000fc800078e0204 */
[----:B------:R-:W-:-:S04]  /*2060*/  VIADD R7, R7, 0x200 ;  /* 0x0000020007077836 */ /* 0x000fc80000000000 */
[----:B0-----:R-:W-:-:S04]  /*2070*/  IMAD.WIDE.U32 R10, R7, 0x8, R10 ;  /* 0x00000008070a7825 */ /* 0x001fc800078e000a */
[----:B------:R-:W-:-:S05]  /*2080*/  IMAD.MOV.U32 R7, RZ, RZ, RZ ;  /* 0x000000ffff077224 */ /* 0x000fca00078e00ff */
[----:B------:R4:W-:Y:S02]  /*2090*/  REDG.E.ADD.64.STRONG.GPU desc[UR20][R10.64], R6 ;  /* 0x000000060a00798e */ /* 0x0009e4000c12e514 */
.L_x_178:
[----:B------:R-:W-:Y:S05]  /*20a0*/  BSYNC.RECONVERGENT B1 ;  /* 0x0000000000017941 */ /* 0x000fea0003800200 */
.L_x_177:
[----:B------:R-:W-:Y:S04]  /*20b0*/  BSSY.RECONVERGENT B1, `(.L_x_179) ;  /* 0x0000009000017945 */ /* 0x000fe80003800200 */
[----:B------:R-:W-:Y:S05]  /*20c0*/  @!P3 BRA `(.L_x_180) ;  /* 0x00000000001cb947 */ /* 0x000fea0003800000 */
[----:B----4-:R-:W4:Y:S01]  /*20d0*/  LDC.64 R6, c[0x0][0x380] ;  /* 0x0000e000ff067b82 */ /* 0x010f220000000a00 */
[----:B------:R-:W-:Y:S01]  /*20e0*/  IMAD R9, R3, 0x100, R4 ;  /* 0x0000010003097824 */ /* 0x000fe200078e0204 */
[----:B01----:R-:W-:Y:S01]  /*20f0*/  MOV R10, R2 ;  /* 0x00000002000a7202 */ /* 0x003fe20000000f00 */
[----:B------:R-:W-:Y:S02]  /*2100*/  IMAD.MOV.U32 R11, RZ, RZ, RZ ;  /* 0x000000ffff0b7224 */ /* 0x000fe400078e00ff */
[----:B------:R-:W-:-:S04]  /*2110*/  VIADD R9, R9, 0x300 ;  /* 0x0000030009097836 */ /* 0x000fc80000000000 */
[----:B----4-:R-:W-:-:S05]  /*2120*/  IMAD.WIDE.U32 R6, R9, 0x8, R6 ;  /* 0x0000000809067825 */ /* 0x010fca00078e0006 */
[----:B------:R0:W-:Y:S02]  /*2130*/  REDG.E.ADD.64.STRONG.GPU desc[UR20][R6.64], R10 ;  /* 0x0000000a0600798e */ /* 0x0001e4000c12e514 */
.L_x_180:
[----:B------:R-:W-:Y:S05]  /*2140*/  BSYNC.RECONVERGENT B1 ;  /* 0x0000000000017941 */ /* 0x000fea0003800200 */
.L_x_179:
[----:B------:R-:W-:-:S07]  /*2150*/  VIADD R3, R3, 0x4 ;  /* 0x0000000403037836 */ /* 0x000fce0000000000 */
.L_x_172:
[----:B------:R-:W-:Y:S01]  /*2160*/  UISETP.NE.AND UP0, UPT, UR25, URZ, UPT ;  /* 0x000000ff1900728c */ /* 0x000fe2000bf05270 */
[----:B------:R-:W-:Y:S08]  /*2170*/  BSSY.RECONVERGENT B1, `(.L_x_171) ;  /* 0x0000029000017945 */ /* 0x000ff00003800200 */
[----:B------:R-:W-:Y:S05]  /*2180*/  BRA.U !UP0, `(.L_x_181) ;  /* 0x00000001089c7547 */ /* 0x000fea000b800000 */
[----:B------:R-:W-:-:S13]  /*2190*/  ISETP.NE.AND P0, PT, R5, RZ, PT ;  /* 0x000000ff0500720c */ /* 0x000fda0003f05270 */
[----:B------:R-:W-:Y:S05]  /*21a0*/  @!P0 BRA `(.L_x_182) ;  /* 0x0000000000648947 */ /* 0x000fea0003800000 */
[----:B0---4-:R-:W-:Y:S01]  /*21b0*/  IMAD R6, R3, 0x400, R0 ;  /* 0x0000040003067824 */ /* 0x011fe200078e0200 */
[----:B------:R-:W-:Y:S04]  /*21c0*/  BSSY.RECONVERGENT B2, `(.L_x_183) ;  /* 0x000000c000027945 */ /* 0x000fe80003800200 */
[----:B------:R-:W0:Y:S04]  /*21d0*/  LDS R2, [R6] ;  /* 0x0000000006027984 */ /* 0x000e280000000800 */
[----:B------:R-:W4:Y:S01]  /*21e0*/  LDS R9, [R6+0x400] ;  /* 0x0004000006097984 */ /* 0x000f220000000800 */
[----:B0-----:R-:W-:-:S02]  /*21f0*/  ISETP.NE.AND P0, PT, R2, RZ, PT ;  /* 0x000000ff0200720c */ /* 0x001fc40003f05270 */
[----:B----4-:R-:W-:-:S11]  /*2200*/  ISETP.NE.AND P1, PT, R9, RZ, PT ;  /* 0x000000ff0900720c */ /* 0x010fd60003f25270 */
[----:B------:R-:W-:Y:S05]  /*2210*/  @!P0 BRA `(.L_x_184) ;  /* 0x0000000000188947 */ /* 0x000fea0003800000 */
[----:B------:R-:W0:Y:S01]  /*2220*/  LDC.64 R6, c[0x0][0x380] ;  /* 0x0000e000ff067b82 */ /* 0x000e220000000a00 */
[----:B-1----:R-:W-:-:S04]  /*2230*/  IMAD R11, R3, 0x100, R4 ;  /* 0x00000100030b7824 */ /* 0x002fc800078e0204 */
[----:B0-----:R-:W-:-:S04]  /*2240*/  IMAD.WIDE.U32 R10, R11, 0x8, R6 ;  /* 0x000000080b0a7825 */ /* 0x001fc800078e0006 */
[----:B------:R-:W-:Y:S02]  /*2250*/  IMAD.MOV.U32 R6, RZ, RZ, R2 ;  /* 0x000000ffff067224 */ /* 0x000fe400078e0002 */
[----:B------:R-:W-:-:S05]  /*2260*/  IMAD.MOV.U32 R7, RZ, RZ, RZ ;  /* 0x000000ffff077224 */ /* 0x000fca00078e00ff */
[----:B------:R0:W-:Y:S02]  /*2270*/  REDG.E.ADD.64.STRONG.GPU desc[UR20][R10.64], R6 ;  /* 0x000000060a00798e */ /* 0x0001e4000c12e514 */
.L_x_184:
[----:B------:R-:W-:Y:S05]  /*2280*/  BSYNC.RECONVERGENT B2 ;  /* 0x0000000000027941 */ /* 0x000fea0003800200 */
.L_x_183:
[----:B------:R-:W-:Y:S04]  /*2290*/  BSSY.RECONVERGENT B2, `(.L_x_185) ;  /* 0x0000009000027945 */ /* 0x000fe80003800200 */
[----:B------:R-:W-:Y:S05]  /*22a0*/  @!P1 BRA `(.L_x_186) ;  /* 0x00000000001c9947 */ /* 0x000fea0003800000 */
[----:B0-----:R-:W0:Y:S01]  /*22b0*/  LDC.64 R6, c[0x0][0x380] ;  /* 0x0000e000ff067b82 */ /* 0x001e220000000a00 */
[----:B------:R-:W-:-:S05]  /*22c0*/  LEA R2, R3, R4, 0x8 ;  /* 0x0000000403027211 */ /* 0x000fca00078e40ff */
[----:B-1----:R-:W-:-:S04]  /*22d0*/  VIADD R11, R2, 0x100 ;  /* 0x00000100020b7836 */ /* 0x002fc80000000000 */
[----:B0-----:R-:W-:-:S04]  /*22e0*/  IMAD.WIDE.U32 R10, R11, 0x8, R6 ;  /* 0x000000080b0a7825 */ /* 0x001fc800078e0006 */
[----:B------:R-:W-:Y:S02]  /*22f0*/  IMAD.MOV.U32 R6, RZ, RZ, R9 ;  /* 0x000000ffff067224 */ /* 0x000fe400078e0009 */
[----:B------:R-:W-:-:S05]  /*2300*/  IMAD.MOV.U32 R7, RZ, RZ, RZ ;  /* 0x000000ffff077224 */ /* 0x000fca00078e00ff */
[----:B------:R4:W-:Y:S02]  /*2310*/  REDG.E.ADD.64.STRONG.GPU desc[UR20][R10.64], R6 ;  /* 0x000000060a00798e */ /* 0x0009e4000c12e514 */
.L_x_186:
[----:B------:R-:W-:Y:S05]  /*2320*/  BSYNC.RECONVERGENT B2 ;  /* 0x0000000000027941 */ /* 0x000fea0003800200 */
.L_x_185:
[----:B------:R-:W-:-:S07]  /*2330*/  VIADD R3, R3, 0x2 ;  /* 0x0000000203037836 */ /* 0x000fce0000000000 */
.L_x_182:
[----:B------:R-:W-:-:S09]  /*2340*/  UISETP.NE.AND UP0, UPT, UR9, URZ, UPT ;  /* 0x000000ff0900728c */ /* 0x000fd2000bf05270 */
[----:B------:R-:W-:Y:S05]  /*2350*/  BRA.U !UP0, `(.L_x_181) ;  /* 0x0000000108287547 */ /* 0x000fea000b800000 */
[----:B------:R-:W-:-:S05]  /*2360*/  IMAD R2, R3, 0x400, R0 ;  /* 0x0000040003027824 */ /* 0x000fca00078e0200 */
[----:B------:R-:W5:Y:S02]  /*2370*/  LDS R9, [R2] ;  /* 0x0000000002097984 */ /* 0x000f640000000800 */
[----:B-----5:R-:W-:-:S13]  /*2380*/  ISETP.NE.AND P0, PT, R9, RZ, PT ;  /* 0x000000ff0900720c */ /* 0x020fda0003f05270 */
[----:B------:R-:W-:Y:S05]  /*2390*/  @!P0 BRA `(.L_x_181) ;  /* 0x0000000000188947 */ /* 0x000fea0003800000 */
[----:B0---4-:R-:W0:Y:S01]  /*23a0*/  LDC.64 R6, c[0x0][0x380] ;  /* 0x0000e000ff067b82 */ /* 0x011e220000000a00 */
[----:B------:R-:W-:-:S04]  /*23b0*/  IMAD R3, R3, 0x100, R4 ;  /* 0x0000010003037824 */ /* 0x000fc800078e0204 */
[----:B0-----:R-:W-:Y:S01]  /*23c0*/  IMAD.WIDE.U32 R2, R3, 0x8, R6 ;  /* 0x0000000803027825 */ /* 0x001fe200078e0006 */
[----:B------:R-:W-:-:S03]  /*23d0*/  MOV R6, R9 ;  /* 0x0000000900067202 */ /* 0x000fc60000000f00 */
[----:B------:R-:W-:-:S05]  /*23e0*/  IMAD.MOV.U32 R7, RZ, RZ, RZ ;  /* 0x000000ffff077224 */ /* 0x000fca00078e00ff */
[----:B------:R0:W-:Y:S02]  /*23f0*/  REDG.E.ADD.64.STRONG.GPU desc[UR20][R2.64], R6 ;  /* 0x000000060200798e */ /* 0x0001e4000c12e514 */
.L_x_181:
[----:B------:R-:W-:Y:S05]  /*2400*/  BSYNC.RECONVERGENT B1 ;  /* 0x0000000000017941 */ /* 0x000fea0003800200 */
.L_x_171:
[----:B------:R-:W-:-:S13]  /*2410*/  ISETP.GT.U32.AND P0, PT, R4, 0x7f, PT ;  /* 0x0000007f0400780c */ /* 0x000fda0003f04070 */
[----:B------:R-:W-:Y:S05]  /*2420*/  @P0 BRA `(.L_x_152) ;  /* 0x0000000800900947 */ /* 0x000fea0003800000 */
[----:B------:R-:W-:Y:S01]  /*2430*/  UISETP.GE.U32.AND UP0, UPT, UR22, 0x7, UPT ;  /* 0x000000071600788c */ /* 0x000fe2000bf06070 */
[----:B0-----:R-:W-:-:S08]  /*2440*/  IMAD.MOV.U32 R3, RZ, RZ, RZ ;  /* 0x000000ffff037224 */ /* 0x001fd000078e00ff */
[----:B------:R-:W-:Y:S05]  /*2450*/  BRA.U !UP0, `(.L_x_187) ;  /* 0x0000000508147547 */ /* 0x000fea000b800000 */
[----:B------:R-:W0:Y:S01]  /*2460*/  LDC.64 R2, c[0x0][0x380] ;  /* 0x0000e000ff027b82 */ /* 0x000e220000000a00 */
[----:B------:R-:W-:-:S07]  /*2470*/  IMAD.MOV.U32 R9, RZ, RZ, RZ ;  /* 0x000000ffff097224 */ /* 0x000fce00078e00ff */
.L_x_204:
[C---:B01--4-:R-:W-:Y:S01]  /*2480*/  IMAD R11, R9.reuse, 0x400, R0 ;  /* 0x00000400090b7824 */ /* 0x053fe200078e0200 */
[----:B------:R-:W-:Y:S01]  /*2490*/  BSSY.RECONVERGENT B1, `(.L_x_188) ;  /* 0x0000011000017945 */ /* 0x000fe20003800200 */
[C---:B--23--:R-:W-:Y:S02]  /*24a0*/  IMAD R7, R9.reuse, 0x100, R4 ;  /* 0x0000010009077824 */ /* 0x04cfe400078e0204 */
[----:B------:R-:W-:Y:S01]  /*24b0*/  VIADD R9, R9, 0x8 ;  /* 0x0000000809097836 */ /* 0x000fe20000000000 */
[----:B---3--:R-:W1:Y:S01]  /*24c0*/  LDS R14, [R11+0x200] ;  /* 0x000200000b0e7984 */ /* 0x008e620000000800 */
[----:B0-----:R-:W-:-:S03]  /*24d0*/  IMAD.WIDE.U32 R6, R7, 0x8, R2 ;  /* 0x0000000807067825 */ /* 0x001fc600078e0002 */
[----:B------:R-:W0:Y:S04]  /*24e0*/  LDS R13, [R11+0x600] ;  /* 0x000600000b0d7984 */ /* 0x000e280000000800 */
[----:B--2---:R2:W3:Y:S04]  /*24f0*/  LDS R17, [R11+0xa00] ;  /* 0x000a00000b117984 */ /* 0x0044e80000000800 */
[----:B------:R2:W4:Y:S04]  /*2500*/  LDS R18, [R11+0xe00] ;  /* 0x000e00000b127984 */ /* 0x0005280000000800 */
[----:B------:R2:W2:Y:S04]  /*2510*/  LDS R19, [R11+0x1200] ;  /* 0x001200000b137984 */ /* 0x0004a80000000800 */
[----:B------:R0:W2:Y:S04]  /*2520*/  LDS R16, [R11+0x1600] ;  /* 0x001600000b107984 */ /* 0x0000a80000000800 */
[----:B------:R0:W2:Y:S04]  /*2530*/  LDS R12, [R11+0x1a00] ;  /* 0x001a00000b0c7984 */ /* 0x0000a80000000800 */
[----:B------:R0:W2:Y:S01]  /*2540*/  LDS R10, [R11+0x1e00] ;  /* 0x001e00000b0a7984 */ /* 0x0000a20000000800 */
[----:B-1----:R-:W-:-:S02]  /*2550*/  ISETP.NE.AND P0, PT, R14, RZ, PT ;  /* 0x000000ff0e00720c */ /* 0x002fc40003f05270 */
[----:B0-----:R-:W-:-:S11]  /*2560*/  ISETP.NE.AND P1, PT, R13, RZ, PT ;  /* 0x000000ff0d00720c */ /* 0x001fd60003f25270 */
[----:B---34-:R-:W-:Y:S05]  /*2570*/  @!P0 BRA `(.L_x_189) ;  /* 0x0000000000088947 */ /* 0x018fea0003800000 */
[----:B------:R-:W-:-:S05]  /*2580*/  HFMA2 R15, -RZ, RZ, 0, 0 ;  /* 0x00000000ff0f7431 */ /* 0x000fca00000001ff */
[----:B------:R0:W-:Y:S02]  /*2590*/  REDG.E.ADD.64.STRONG.GPU desc[UR20][R6.64+0x400], R14 ;  /* 0x0004000e0600798e */ /* 0x0001e4000c12e514 */
.L_x_189:
[----:B------:R-:W-:Y:S05]  /*25a0*/  BSYNC.RECONVERGENT B1 ;  /* 0x0000000000017941 */ /* 0x000fea0003800200 */
.L_x_188:
[----:B------:R-:W-:Y:S04]  /*25b0*/  BSSY.RECONVERGENT B1, `(.L_x_190) ;  /* 0x0000005000017945 */ /* 0x000fe80003800200 */
[----:B------:R-:W-:Y:S05]  /*25c0*/  @!P1 BRA `(.L_x_191) ;  /* 0x00000000000c9947 */ /* 0x000fea0003800000 */
[----:B0-----:R-:W-:Y:S02]  /*25d0*/  IMAD.MOV.U32 R14, RZ, RZ, R13 ;  /* 0x000000ffff0e7224 */ /* 0x001fe400078e000d */
[----:B------:R-:W-:-:S05]  /*25e0*/  IMAD.MOV.U32 R15, RZ, RZ, RZ ;  /* 0x000000ffff0f7224 */ /* 0x000fca00078e00ff */
[----:B------:R1:W-:Y:S02]  /*25f0*/  REDG.E.ADD.64.STRONG.GPU desc[UR20][R6.64+0xc00], R14 ;  /* 0x000c000e0600798e */ /* 0x0003e4000c12e514 */
.L_x_191:
[----:B------:R-:W-:Y:S05]  /*2600*/  BSYNC.RECONVERGENT B1 ;  /* 0x0000000000017941 */ /* 0x000fea0003800200 */
.L_x_190:
[----:B------:R-:W-:Y:S01]  /*2610*/  ISETP.NE.AND P6, PT, R17, RZ, PT ;  /* 0x000000ff1100720c */ /* 0x000fe20003fc5270 */
[----:B------:R-:W-:Y:S01]  /*2620*/  BSSY.RECONVERGENT B1, `(.L_x_192) ;  /* 0x000000b000017945 */ /* 0x000fe20003800200 */
[----:B------:R-:W-:Y:S02]  /*2630*/  ISETP.NE.AND P0, PT, R9, UR27, PT ;  /* 0x0000001b09007c0c */ /* 0x000fe4000bf05270 */
[----:B------:R-:W-:Y:S02]  /*2640*/  ISETP.NE.AND P1, PT, R18, RZ, PT ;  /* 0x000000ff1200720c */ /* 0x000fe40003f25270 */
[----:B--2---:R-:W-:Y:S02]  /*2650*/  ISETP.NE.AND P2, PT, R19, RZ, PT ;  /* 0x000000ff1300720c */ /* 0x004fe40003f45270 */
[----:B------:R-:W-:Y:S02]  /*2660*/  ISETP.NE.AND P3, PT, R16, RZ, PT ;  /* 0x000000ff1000720c */ /* 0x000fe40003f65270 */
[----:B------:R-:W-:-:S02]  /*2670*/  ISETP.NE.AND P4, PT, R12, RZ, PT ;  /* 0x000000ff0c00720c */ /* 0x000fc40003f85270 */
[----:B------:R-:W-:Y:S01]  /*2680*/  ISETP.NE.AND P5, PT, R10, RZ, PT ;  /* 0x000000ff0a00720c */ /* 0x000fe20003fa5270 */
[----:B------:R-:W-:-:S12]  /*2690*/  @!P6 BRA `(.L_x_193) ;  /* 0x00000000000ce947 */ /* 0x000fd80003800000 */
[----:B01----:R-:W-:Y:S02]  /*26a0*/  IMAD.MOV.U32 R14, RZ, RZ, R17 ;  /* 0x000000ffff0e7224 */ /* 0x003fe400078e0011 */
[----:B------:R-:W-:-:S05]  /*26b0*/  IMAD.MOV.U32 R15, RZ, RZ, RZ ;  /* 0x000000ffff0f7224 */ /* 0x000fca00078e00ff */
[----:B------:R2:W-:Y:S02]  /*26c0*/  REDG.E.ADD.64.STRONG.GPU desc[UR20][R6.64+0x1400], R14 ;  /* 0x0014000e0600798e */ /* 0x0005e4000c12e514 */
.L_x_193:
[----:B------:R-:W-:Y:S05]  /*26d0*/  BSYNC.RECONVERGENT B1 ;  /* 0x0000000000017941 */ /* 0x000fea0003800200 */
.L_x_192:
[----:B------:R-:W-:Y:S04]  /*26e0*/  BSSY.RECONVERGENT B1, `(.L_x_194) ;  /* 0x0000005000017945 */ /* 0x000fe80003800200 */
[----:B------:R-:W-:Y:S05]  /*26f0*/  @!P1 BRA `(.L_x_195) ;  /* 0x00000000000c9947 */ /* 0x000fea0003800000 */
[----:B012---:R-:W-:Y:S02]  /*2700*/  IMAD.MOV.U32 R14, RZ, RZ, R18 ;  /* 0x000000ffff0e7224 */ /* 0x007fe400078e0012 */
[----:B------:R-:W-:-:S05]  /*2710*/  IMAD.MOV.U32 R15, RZ, RZ, RZ ;  /* 0x000000ffff0f7224 */ /* 0x000fca00078e00ff */
[----:B------:R3:W-:Y:S02]  /*2720*/  REDG.E.ADD.64.STRONG.GPU desc[UR20][R6.64+0x1c00], R14 ;  /* 0x001c000e0600798e */ /* 0x0007e4000c12e514 */
.L_x_195:
[----:B------:R-:W-:Y:S05]  /*2730*/  BSYNC.RECONVERGENT B1 ;  /* 0x0000000000017941 */ /* 0x000fea0003800200 */
.L_x_194:
[----:B------:R-:W-:Y:S04]  /*2740*/  BSSY.RECONVERGENT B1, `(.L_x_196) ;  /* 0x0000005000017945 */ /* 0x000fe80003800200 */
[----:B------:R-:W-:Y:S05]  /*2750*/  @!P2 BRA `(.L_x_197) ;  /* 0x00000000000ca947 */ /* 0x000fea0003800000 */
[----:B0123--:R-:W-:Y:S01]  /*2760*/  MOV R14, R19 ;  /* 0x00000013000e7202 */ /* 0x00ffe20000000f00 */
[----:B------:R-:W-:-:S05]  /*2770*/  IMAD.MOV.U32 R15, RZ, RZ, RZ ;  /* 0x000000ffff0f7224 */ /* 0x000fca00078e00ff */
[----:B------:R4:W-:Y:S02]  /*2780*/  REDG.E.ADD.64.STRONG.GPU desc[UR20][R6.64+0x2400], R14 ;  /* 0x0024000e0600798e */ /* 0x0009e4000c12e514 */
.L_x_197:
[----:B------:R-:W-:Y:S05]  /*2790*/  BSYNC.RECONVERGENT B1 ;  /* 0x0000000000017941 */ /* 0x000fea0003800200 */
.L_x_196:
[----:B------:R-:W-:Y:S04]  /*27a0*/  BSSY.RECONVERGENT B1, `(.L_x_198) ;  /* 0x0000004000017945 */ /* 0x000fe80003800200 */
[----:B------:R-:W-:Y:S05]  /*27b0*/  @!P3 BRA `(.L_x_199) ;  /* 0x000000000008b947 */ /* 0x000fea0003800000 */
[----:B------:R-:W-:-:S05]  /*27c0*/  IMAD.MOV.U32 R17, RZ, RZ, RZ ;  /* 0x000000ffff117224 */ /* 0x000fca00078e00ff */
[----:B------:R0:W-:Y:S02]  /*27d0*/  REDG.E.ADD.64.STRONG.GPU desc[UR20][R6.64+0x2c00], R16 ;  /* 0x002c00100600798e */ /* 0x0001e4000c12e514 */
.L_x_199:
[----:B------:R-:W-:Y:S05]  /*27e0*/  BSYNC.RECONVERGENT B1 ;  /* 0x0000000000017941 */ /* 0x000fea0003800200 */
.L_x_198:
[----:B------:R-:W-:Y:S04]  /*27f0*/  BSSY.RECONVERGENT B1, `(.L_x_200) ;  /* 0x0000004000017945 */ /* 0x000fe80003800200 */
[----:B------:R-:W-:Y:S05]  /*2800*/  @!P4 BRA `(.L_x_201) ;  /* 0x000000000008c947 */ /* 0x000fea0003800000 */
[----:B------:R-:W-:-:S05]  /*2810*/  IMAD.MOV.U32 R13, RZ, RZ, RZ ;  /* 0x000000ffff0d7224 */ /* 0x000fca00078e00ff */
[----:B------:R0:W-:Y:S02]  /*2820*/  REDG.E.ADD.64.STRONG.GPU desc[UR20][R6.64+0x3400], R12 ;  /* 0x0034000c0600798e */ /* 0x0001e4000c12e514 */
.L_x_201:
[----:B------:R-:W-:Y:S05]  /*2830*/  BSYNC.RECONVERGENT B1 ;  /* 0x0000000000017941 */ /* 0x000fea0003800200 */
.L_x_200:
[----:B------:R-:W-:Y:S04]  /*2840*/  BSSY.RECONVERGENT B1, `(.L_x_202) ;  /* 0x0000004000017945 */ /* 0x000fe80003800200 */
[----:B------:R-:W-:Y:S05]  /*2850*/  @!P5 BRA `(.L_x_203) ;  /* 0x000000000008d947 */ /* 0x000fea0003800000 */
[----:B------:R-:W-:-:S05]  /*2860*/  IMAD.MOV.U32 R11, RZ, RZ, RZ ;  /* 0x000000ffff0b7224 */ /* 0x000fca00078e00ff */
[----:B------:R0:W-:Y:S02]  /*2870*/  REDG.E.ADD.64.STRONG.GPU desc[UR20][R6.64+0x3c00], R10 ;  /* 0x003c000a0600798e */ /* 0x0001e4000c12e514 */
.L_x_203:
[----:B------:R-:W-:Y:S05]  /*2880*/  BSYNC.RECONVERGENT B1 ;  /* 0x0000000000017941 */ /* 0x000fea0003800200 */
.L_x_202:
[----:B------:R-:W-:Y:S05]  /*2890*/  @P0 BRA `(.L_x_204) ;  /* 0xfffffff800f80947 */ /* 0x000fea000383ffff */
[----:B------:R-:W-:-:S07]  /*28a0*/  IMAD.U32 R3, RZ, RZ, UR27 ;  /* 0x0000001bff037e24 */ /* 0x000fce000f8e00ff */
.L_x_187:
[----:B------:R-:W-:-:S09]  /*28b0*/  UISETP.NE.AND UP0, UPT, UR24, URZ, UPT ;  /* 0x000000ff1800728c */ /* 0x000fd2000bf05270 */
[----:B------:R-:W-:Y:S05]  /*28c0*/  BRA.U !UP0, `(.L_x_152) ;  /* 0x0000000508687547 */ /* 0x000fea000b800000 */
[----:B------:R-:W-:-:S13]  /*28d0*/  ISETP.GE.U32.AND P0, PT, R8, 0x3, PT ;  /* 0x000000030800780c */ /* 0x000fda0003f06070 */
[----:B------:R-:W-:Y:S05]  /*28e0*/  @!P0 BRA `(.L_x_205) ;  /* 0x0000000000bc8947 */ /* 0x000fea0003800000 */
[----:B01234-:R-:W-:Y:S01]  /*28f0*/  IMAD R7, R3, 0x400, R0 ;  /* 0x0000040003077824 */ /* 0x01ffe200078e0200 */
[----:B------:R-:W-:Y:S04]  /*2900*/  BSSY.RECONVERGENT B1, `(.L_x_206) ;  /* 0x000000f000017945 */ /* 0x000fe80003800200 */
[----:B------:R-:W0:Y:S04]  /*2910*/  LDS R10, [R7+0x200] ;  /* 0x00020000070a7984 */ /* 0x000e280000000800 */
[----:B------:R-:W1:Y:S04]  /*2920*/  LDS R12, [R7+0x600] ;  /* 0x00060000070c7984 */ /* 0x000e680000000800 */
[----:B------:R-:W2:Y:S04]  /*2930*/  LDS R6, [R7+0xa00] ;  /* 0x000a000007067984 */ /* 0x000ea80000000800 */
[----:B------:R-:W3:Y:S01]  /*2940*/  LDS R2, [R7+0xe00] ;  /* 0x000e000007027984 */ /* 0x000ee20000000800 */
[----:B0-----:R-:W-:-:S02]  /*2950*/  ISETP.NE.AND P0, PT, R10, RZ, PT ;  /* 0x000000ff0a00720c */ /* 0x001fc40003f05270 */
[----:B-1----:R-:W-:Y:S02]  /*2960*/  ISETP.NE.AND P1, PT, R12, RZ, PT ;  /* 0x000000ff0c00720c */ /* 0x002fe40003f25270 */
[----:B--2---:R-:W-:Y:S02]  /*2970*/  ISETP.NE.AND P2, PT, R6, RZ, PT ;  /* 0x000000ff0600720c */ /* 0x004fe40003f45270 */
[----:B---3--:R-:W-:-:S07]  /*2980*/  ISETP.NE.AND P3, PT, R2, RZ, PT ;  /* 0x000000ff0200720c */ /* 0x008fce0003f65270 */
[----:B------:R-:W-:Y:S06]  /*2990*/  @!P0 BRA `(.L_x_207) ;  /* 0x0000000000148947 */ /* 0x000fec0003800000 */
[----:B------:R-:W0:Y:S01]  /*29a0*/  LDC.64 R8, c[0x0][0x380] ;  /* 0x0000e000ff087b82 */ /* 0x000e220000000a00 */
[----:B------:R-:W-:Y:S01]  /*29b0*/  LEA R7, R3, R4, 0x8 ;  /* 0x0000000403077211 */ /* 0x000fe200078e40ff */
[----:B------:R-:W-:-:S04]  /*29c0*/  IMAD.MOV.U32 R11, RZ, RZ, RZ ;  /* 0x000000ffff0b7224 */ /* 0x000fc800078e00ff */
[----:B0-----:R-:W-:-:S05]  /*29d0*/  IMAD.WIDE.U32 R8, R7, 0x8, R8 ;  /* 0x0000000807087825 */ /* 0x001fca00078e0008 */
[----:B------:R0:W-:Y:S02]  /*29e0*/  REDG.E.ADD.64.STRONG.GPU desc[UR20][R8.64+0x400], R10 ;  /* 0x0004000a0800798e */ /* 0x0001e4000c12e514 */
.L_x_207:
[----:B------:R-:W-:Y:S05]  /*29f0*/  BSYNC.RECONVERGENT B1 ;  /* 0x0000000000017941 */ /* 0x000fea0003800200 */
.L_x_206:
[----:B------:R-:W-:Y:S04]  /*2a00*/  BSSY.RECONVERGENT B1, `(.L_x_208) ;  /* 0x0000009000017945 */ /* 0x000fe80003800200 */
[----:B------:R-:W-:Y:S05]  /*2a10*/  @!P1 BRA `(.L_x_209) ;  /* 0x00000000001c9947 */ /* 0x000fea0003800000 */
[----:B0-----:R-:W0:Y:S01]  /*2a20*/  LDC.64 R8, c[0x0][0x380] ;  /* 0x0000e000ff087b82 */ /* 0x001e220000000a00 */
[----:B------:R-:W-:Y:S02]  /*2a30*/  IMAD R7, R3, 0x100, R4 ;  /* 0x0000010003077824 */ /* 0x000fe400078e0204 */
[----:B------:R-:W-:Y:S02]  /*2a40*/  IMAD.MOV.U32 R10, RZ, RZ, R12 ;  /* 0x000000ffff0a7224 */ /* 0x000fe400078e000c */
[----:B------:R-:W-:Y:S02]  /*2a50*/  VIADD R7, R7, 0x100 ;  /* 0x0000010007077836 */ /* 0x000fe40000000000 */
[----:B------:R-:W-:Y:S02]  /*2a60*/  IMAD.MOV.U32 R11, RZ, RZ, RZ ;  /* 0x000000ffff0b7224 */ /* 0x000fe400078e00ff */
[----:B0-----:R-:W-:-:S05]  /*2a70*/  IMAD.WIDE.U32 R8, R7, 0x8, R8 ;  /* 0x0000000807087825 */ /* 0x001fca00078e0008 */
[----:B------:R1:W-:Y:S02]  /*2a80*/  REDG.E.ADD.64.STRONG.GPU desc[UR20][R8.64+0x400], R10 ;  /* 0x0004000a0800798e */ /* 0x0003e4000c12e514 */
.L_x_209:
[----:B------:R-:W-:Y:S05]  /*2a90*/  BSYNC.RECONVERGENT B1 ;  /* 0x0000000000017941 */ /* 0x000fea0003800200 */
.L_x_208:
[----:B------:R-:W-:Y:S04]  /*2aa0*/  BSSY.RECONVERGENT B1, `(.L_x_210) ;  /* 0x0000008000017945 */ /* 0x000fe80003800200 */
[----:B------:R-:W-:Y:S05]  /*2ab0*/  @!P2 BRA `(.L_x_211) ;  /* 0x000000000018a947 */ /* 0x000fea0003800000 */
[----:B01----:R-:W0:Y:S01]  /*2ac0*/  LDC.64 R8, c[0x0][0x380] ;  /* 0x0000e000ff087b82 */ /* 0x003e220000000a00 */
[----:B------:R-:W-:-:S05]  /*2ad0*/  IMAD R7, R3, 0x100, R4 ;  /* 0x0000010003077824 */ /* 0x000fca00078e0204 */
[----:B------:R-:W-:-:S05]  /*2ae0*/  IADD3 R7, PT, PT, R7, 0x200, RZ ;  /* 0x0000020007077810 */ /* 0x000fca0007ffe0ff */
[----:B0-----:R-:W-:-:S04]  /*2af0*/  IMAD.WIDE.U32 R8, R7, 0x8, R8 ;  /* 0x0000000807087825 */ /* 0x001fc800078e0008 */
[----:B------:R-:W-:-:S05]  /*2b00*/  IMAD.MOV.U32 R7, RZ, RZ, RZ ;  /* 0x000000ffff077224 */ /* 0x000fca00078e00ff */
[----:B------:R2:W-:Y:S02]  /*2b10*/  REDG.E.ADD.64.STRONG.GPU desc[UR20][R8.64+0x400], R6 ;  /* 0x000400060800798e */ /* 0x0005e4000c12e514 */
.L_x_211:
[----:B------:R-:W-:Y:S05]  /*2b20*/  BSYNC.RECONVERGENT B1 ;  /* 0x0000000000017941 */ /* 0x000fea0003800200 */
.L_x_210:
[----:B------:R-:W-:Y:S04]  /*2b30*/  BSSY.RECONVERGENT B1, `(.L_x_212) ;  /* 0x0000009000017945 */ /* 0x000fe80003800200 */
[----:B------:R-:W-:Y:S05]  /*2b40*/  @!P3 BRA `(.L_x_213) ;  /* 0x00000000001cb947 */ /* 0x000fea0003800000 */
[----:B--2---:R-:W2:Y:S01]  /*2b50*/  LDC.64 R6, c[0x0][0x380] ;  /* 0x0000e000ff067b82 */ /* 0x004ea20000000a00 */
[----:B01----:R-:W-:Y:S02]  /*2b60*/  IMAD R9, R3, 0x100, R4 ;  /* 0x0000010003097824 */ /* 0x003fe400078e0204 */
[----:B------:R-:W-:Y:S02]  /*2b70*/  IMAD.MOV.U32 R8, RZ, RZ, R2 ;  /* 0x000000ffff087224 */ /* 0x000fe400078e0002 */
[----:B------:R-:W-:-:S04]  /*2b80*/  VIADD R9, R9, 0x300 ;  /* 0x0000030009097836 */ /* 0x000fc80000000000 */
[----:B--2---:R-:W-:-:S04]  /*2b90*/  IMAD.WIDE.U32 R6, R9, 0x8, R6 ;  /* 0x0000000809067825 */ /* 0x004fc800078e0006 */
[----:B------:R-:W-:-:S05]  /*2ba0*/  IMAD.MOV.U32 R9, RZ, RZ, RZ ;  /* 0x000000ffff097224 */ /* 0x000fca00078e00ff */
[----:B------:R3:W-:Y:S02]  /*2bb0*/  REDG.E.ADD.64.STRONG.GPU desc[UR20][R6.64+0x400], R8 ;  /* 0x000400080600798e */ /* 0x0007e4000c12e514 */
.L_x_213:
[----:B------:R-:W-:Y:S05]  /*2bc0*/  BSYNC.RECONVERGENT B1 ;  /* 0x0000000000017941 */ /* 0x000fea0003800200 */
.L_x_212:
[----:B------:R-:W-:-:S07]  /*2bd0*/  VIADD R3, R3, 0x4 ;  /* 0x0000000403037836 */ /* 0x000fce0000000000 */
.L_x_205:
[----:B------:R-:W-:-:S09]  /*2be0*/  UISETP.NE.AND UP0, UPT, UR25, URZ, UPT ;  /* 0x000000ff1900728c */ /* 0x000fd2000bf05270 */
[----:B------:R-:W-:Y:S05]  /*2bf0*/  BRA.U !UP0, `(.L_x_152) ;  /* 0x00000001089c7547 */ /* 0x000fea000b800000 */
[----:B------:R-:W-:-:S13]  /*2c00*/  ISETP.NE.AND P0, PT, R5, RZ, PT ;  /* 0x000000ff0500720c */ /* 0x000fda0003f05270 */
[----:B------:R-:W-:Y:S05]  /*2c10*/  @!P0 BRA `(.L_x_214) ;  /* 0x0000000000648947 */ /* 0x000fea0003800000 */
[----:B01234-:R-:W-:Y:S01]  /*2c20*/  LEA R6, R3, R0, 0xa ;  /* 0x0000000003067211 */ /* 0x01ffe200078e50ff */
[----:B------:R-:W-:Y:S04]  /*2c30*/  BSSY.RECONVERGENT B1, `(.L_x_215) ;  /* 0x000000c000017945 */ /* 0x000fe80003800200 */
[----:B------:R-:W0:Y:S04]  /*2c40*/  LDS R2, [R6+0x200] ;  /* 0x0002000006027984 */ /* 0x000e280000000800 */
[----:B------:R-:W1:Y:S01]  /*2c50*/  LDS R5, [R6+0x600] ;  /* 0x0006000006057984 */ /* 0x000e620000000800 */
[----:B0-----:R-:W-:-:S02]  /*2c60*/  ISETP.NE.AND P0, PT, R2, RZ, PT ;  /* 0x000000ff0200720c */ /* 0x001fc40003f05270 */
[----:B-1----:R-:W-:-:S11]  /*2c70*/  ISETP.NE.AND P1, PT, R5, RZ, PT ;  /* 0x000000ff0500720c */ /* 0x002fd60003f25270 */
[----:B------:R-:W-:Y:S05]  /*2c80*/  @!P0 BRA `(.L_x_216) ;  /* 0x0000000000188947 */ /* 0x000fea0003800000 */
[----:B------:R-:W0:Y:S01]  /*2c90*/  LDC.64 R6, c[0x0][0x380] ;  /* 0x0000e000ff067b82 */ /* 0x000e220000000a00 */
[----:B------:R-:W-:-:S04]  /*2ca0*/  IMAD R9, R3, 0x100, R4 ;  /* 0x0000010003097824 */ /* 0x000fc800078e0204 */
[----:B0-----:R-:W-:-:S04]  /*2cb0*/  IMAD.WIDE.U32 R8, R9, 0x8, R6 ;  /* 0x0000000809087825 */ /* 0x001fc800078e0006 */
[----:B------:R-:W-:Y:S02]  /*2cc0*/  IMAD.MOV.U32 R6, RZ, RZ, R2 ;  /* 0x000000ffff067224 */ /* 0x000fe400078e0002 */
[----:B------:R-:W-:-:S05]  /*2cd0*/  IMAD.MOV.U32 R7, RZ, RZ, RZ ;  /* 0x000000ffff077224 */ /* 0x000fca00078e00ff */
[----:B------:R0:W-:Y:S02]  /*2ce0*/  REDG.E.ADD.64.STRONG.GPU desc[UR20][R8.64+0x400], R6 ;  /* 0x000400060800798e */ /* 0x0001e4000c12e514 */
.L_x_216:
[----:B------:R-:W-:Y:S05]  /*2cf0*/  BSYNC.RECONVERGENT B1 ;  /* 0x0000000000017941 */ /* 0x000fea0003800200 */
.L_x_215:
[----:B------:R-:W-:Y:S04]  /*2d00*/  BSSY.RECONVERGENT B1, `(.L_x_217) ;  /* 0x0000009000017945 */ /* 0x000fe80003800200 */
[----:B------:R-:W-:Y:S05]  /*2d10*/  @!P1 BRA `(.L_x_218) ;  /* 0x00000000001c9947 */ /* 0x000fea0003800000 */
[----:B0-----:R-:W0:Y:S01]  /*2d20*/  LDC.64 R6, c[0x0][0x380] ;  /* 0x0000e000ff067b82 */ /* 0x001e220000000a00 */
[----:B------:R-:W-:-:S04]  /*2d30*/  IMAD R2, R3, 0x100, R4 ;  /* 0x0000010003027824 */ /* 0x000fc800078e0204 */
[----:B------:R-:W-:-:S04]  /*2d40*/  VIADD R9, R2, 0x100 ;  /* 0x0000010002097836 */ /* 0x000fc80000000000 */
[----:B0-----:R-:W-:-:S04]  /*2d50*/  IMAD.WIDE.U32 R8, R9, 0x8, R6 ;  /* 0x0000000809087825 */ /* 0x001fc800078e0006 */
[----:B------:R-:W-:Y:S02]  /*2d60*/  HFMA2 R7, -RZ, RZ, 0, 0 ;  /* 0x00000000ff077431 */ /* 0x000fe400000001ff */
[----:B------:R-:W-:-:S05]  /*2d70*/  IMAD.MOV.U32 R6, RZ, RZ, R5 ;  /* 0x000000ffff067224 */ /* 0x000fca00078e0005 */
[----:B------:R1:W-:Y:S02]  /*2d80*/  REDG.E.ADD.64.STRONG.GPU desc[UR20][R8.64+0x400], R6 ;  /* 0x000400060800798e */ /* 0x0003e4000c12e514 */
.L_x_218:
[----:B------:R-:W-:Y:S05]  /*2d90*/  BSYNC.RECONVERGENT B1 ;  /* 0x0000000000017941 */ /* 0x000fea0003800200 */
.L_x_217:
[----:B------:R-:W-:-:S07]  /*2da0*/  VIADD R3, R3, 0x2 ;  /* 0x0000000203037836 */ /* 0x000fce0000000000 */
.L_x_214:
[----:B------:R-:W-:-:S09]  /*2db0*/  UISETP.NE.AND UP0, UPT, UR9, URZ, UPT ;  /* 0x000000ff0900728c */ /* 0x000fd2000bf05270 */
[----:B------:R-:W-:Y:S05]  /*2dc0*/  BRA.U !UP0, `(.L_x_152) ;  /* 0x0000000108287547 */ /* 0x000fea000b800000 */
[----:B------:R-:W-:-:S05]  /*2dd0*/  IMAD R2, R3, 0x400, R0 ;  /* 0x0000040003027824 */ /* 0x000fca00078e0200 */
[----:B------:R-:W5:Y:S02]  /*2de0*/  LDS R5, [R2+0x200] ;  /* 0x0002000002057984 */ /* 0x000f640000000800 */
[----:B-----5:R-:W-:-:S13]  /*2df0*/  ISETP.NE.AND P0, PT, R5, RZ, PT ;  /* 0x000000ff0500720c */ /* 0x020fda0003f05270 */
[----:B------:R-:W-:Y:S05]  /*2e00*/  @!P0 BRA `(.L_x_152) ;  /* 0x0000000000188947 */ /* 0x000fea0003800000 */
[----:B01234-:R-:W0:Y:S01]  /*2e10*/  LDC.64 R6, c[0x0][0x380] ;  /* 0x0000e000ff067b82 */ /* 0x01fe220000000a00 */
[----:B------:R-:W-:-:S04]  /*2e20*/  IMAD R3, R3, 0x100, R4 ;  /* 0x0000010003037824 */ /* 0x000fc800078e0204 */
[----:B0-----:R-:W-:-:S04]  /*2e30*/  IMAD.WIDE.U32 R2, R3, 0x8, R6 ;  /* 0x0000000803027825 */ /* 0x001fc800078e0006 */
[----:B------:R-:W-:Y:S02]  /*2e40*/  IMAD.MOV.U32 R6, RZ, RZ, R5 ;  /* 0x000000ffff067224 */ /* 0x000fe400078e0005 */
[----:B------:R-:W-:-:S05]  /*2e50*/  IMAD.MOV.U32 R7, RZ, RZ, RZ ;  /* 0x000000ffff077224 */ /* 0x000fca00078e00ff */
[----:B------:R0:W-:Y:S02]  /*2e60*/  REDG.E.ADD.64.STRONG.GPU desc[UR20][R2.64+0x400], R6 ;  /* 0x000400060200798e */ /* 0x0001e4000c12e514 */
.L_x_152:
[----:B------:R-:W-:Y:S05]  /*2e70*/  BSYNC.RECONVERGENT B0 ;  /* 0x0000000000007941 */ /* 0x000fea0003800200 */
.L_x_151:
[----:B------:R-:W-:Y:S01]  /*2e80*/  BAR.SYNC.DEFER_BLOCKING 0x0 ;  /* 0x0000000000007b1d */ /* 0x000fe20000010000 */
[----:B------:R-:W-:-:S04]  /*2e90*/  UIADD3 UR6, UP0, UPT, UR6, 0x1, URZ ;  /* 0x0000000106067890 */ /* 0x000fc8000ff1e0ff */
[----:B------:R-:W-:Y:S02]  /*2ea0*/  UIADD3.X UR7, UPT, UPT, URZ, UR7, URZ, UP0, !UPT ;  /* 0x00000007ff077290 */ /* 0x000fe400087fe4ff */
[----:B------:R-:W-:-:S04]  /*2eb0*/  UISETP.NE.U32.AND UP0, UPT, UR6, UR11, UPT ;  /* 0x0000000b0600728c */ /* 0x000fc8000bf05070 */
[----:B------:R-:W-:-:S09]  /*2ec0*/  UISETP.NE.AND.EX UP0, UPT, UR7, UR12, UPT, UP0 ;  /* 0x0000000c0700728c */ /* 0x000fd2000bf05300 */
[----:B------:R-:W-:Y:S05]  /*2ed0*/  BRA.U UP0, `(.L_x_219) ;  /* 0xffffffd100f07547 */ /* 0x000fea000b83ffff */
[----:B------:R-:W-:Y:S05]  /*2ee0*/  EXIT ;  /* 0x000000000000794d */ /* 0x000fea0003800000 */
.L_x_220:
        /* <DEDUP_REMOVED lines=9> */
.L_x_1273:


//--------------------- .text._ZN3cub18CUB_300001_SM_10006detail10radix_sort31DeviceRadixSortSingleTileKernelINS1_5radix10policy_hubIiiyE10Policy1000ELNS0_9SortOrderE0EiiyNS1_21identity_decomposer_tEEEvPKT1_PSA_PKT2_PSE_T3_iiT4_ --------------------------
	.section	.text._ZN3cub18CUB_300001_SM_10006detail10radix_sort31DeviceRadixSortSingleTileKernelINS1_5radix10policy_hubIiiyE10Policy1000ELNS0_9SortOrderE0EiiyNS1_21identity_decomposer_tEEEvPKT1_PSA_PKT2_PSE_T3_iiT4_,"ax",@progbits
	.align	128
        .global         _ZN3cub18CUB_300001_SM_10006detail10radix_sort31DeviceRadixSortSingleTileKernelINS1_5radix10policy_hubIiiyE10Policy1000ELNS0_9SortOrderE0EiiyNS1_21identity_decomposer_tEEEvPKT1_PSA_PKT2_PSE_T3_iiT4_
        .type           _ZN3cub18CUB_300001_SM_10006detail10radix_sort31DeviceRadixSortSingleTileKernelINS1_5radix10policy_hubIiiyE10Policy1000ELNS0_9SortOrderE0EiiyNS1_21identity_decomposer_tEEEvPKT1_PSA_PKT2_PSE_T3_iiT4_,@function
        .size           _ZN3cub18CUB_300001_SM_10006detail10radix_sort31DeviceRadixSortSingleTileKernelINS1_5radix10policy_hubIiiyE10Policy1000ELNS0_9SortOrderE0EiiyNS1_21identity_decomposer_tEEEvPKT1_PSA_PKT2_PSE_T3_iiT4_,(.L_x_1274 - _ZN3cub18CUB_300001_SM_10006detail10radix_sort31DeviceRadixSortSingleTileKernelINS1_5radix10policy_hubIiiyE10Policy1000ELNS0_9SortOrderE0EiiyNS1_21identity_decomposer_tEEEvPKT1_PSA_PKT2_PSE_T3_iiT4_)
        .other          _ZN3cub18CUB_300001_SM_10006detail10radix_sort31DeviceRadixSortSingleTileKernelINS1_5radix10policy_hubIiiyE10Policy1000ELNS0_9SortOrderE0EiiyNS1_21identity_decomposer_tEEEvPKT1_PSA_PKT2_PSE_T3_iiT4_,@"STO_CUDA_ENTRY STV_DEFAULT"
_ZN3cub18CUB_300001_SM_10006detail10radix_sort31DeviceRadixSortSingleTileKernelINS1_5radix10policy_hubIiiyE10Policy1000ELNS0_9SortOrderE0EiiyNS1_21identity_decomposer_tEEEvPKT1_PSA_PKT2_PSE_T3_iiT4_:
.text._ZN3cub18CUB_300001_SM_10006detail10radix_sort31DeviceRadixSortSingleTileKernelINS1_5radix10policy_hubIiiyE10Policy1000ELNS0_9SortOrderE0EiiyNS1_21identity_decomposer_tEEEvPKT1_PSA_PKT2_PSE_T3_iiT4_:
[----:B------:R-:W-:Y:S01]  /*0000*/  LDC R1, c[0x0][0x37c] ;  /* 0x0000df00ff017b82 */ /* 0x000fe20000000800 */
[----:B------:R-:W0:Y:S01]  /*0010*/  S2R R0, SR_TID.X ;  /* 0x0000000000007919 */ /* 0x000e220000002100 */
[----:B------:R-:W1:Y:S06]  /*0020*/  LDCU UR4, c[0x0][0x3a0] ;  /* 0x00007400ff0477ac */ /* 0x000e6c0008000800 */
[----:B------:R-:W2:Y:S01]  /*0030*/  LDC.64 R6, c[0x0][0x380] ;  /* 0x0000e000ff067b82 */ /* 0x000ea20000000a00 */
[----:B------:R-:W3:Y:S01]  /*0040*/  LDCU.64 UR8, c[0x0][0x358] ;  /* 0x00006b00ff0877ac */ /* 0x000ee20008000a00 */
[----:B------:R-:W4:Y:S01]  /*0050*/  LDCU UR10, c[0x0][0x3ac] ;  /* 0x00007580ff0a77ac */ /* 0x000f220008000800 */
[----:B0-----:R-:W-:-:S04]  /*0060*/  IMAD R9, R0, 0x13, RZ ;  /* 0x0000001300097824 */ /* 0x001fc800078e02ff */
[C---:B------:R-:W-:Y:S01]  /*0070*/  VIADD R4, R9.reuse, 0x1 ;  /* 0x0000000109047836 */ /* 0x040fe20000000000 */
[C---:B-1----:R-:W-:Y:S01]  /*0080*/  ISETP.GE.AND P6, PT, R9.reuse, UR4, PT ;  /* 0x0000000409007c0c */ /* 0x042fe2000bfc6270 */
[C---:B------:R-:W-:Y:S02]  /*0090*/  VIADD R8, R9.reuse, 0x5 ;  /* 0x0000000509087836 */ /* 0x040fe40000000000 */
[C---:B--2---:R-:W-:Y:S01]  /*00a0*/  IMAD.WIDE.U32 R6, R9.reuse, 0x4, R6 ;  /* 0x0000000409067825 */ /* 0x044fe200078e0006 */
[----:B------:R-:W-:Y:S02]  /*00b0*/  ISETP.GE.AND P5, PT, R4, UR4, PT ;  /* 0x0000000404007c0c */ /* 0x000fe4000bfa6270 */
[----:B------:R-:W-:Y:S01]  /*00c0*/  ISETP.GE.AND P1, PT, R8, UR4, PT ;  /* 0x0000000408007c0c */ /* 0x000fe2000bf26270 */
[C---:B------:R-:W-:Y:S01]  /*00d0*/  VIADD R5, R9.reuse, 0x2 ;  /* 0x0000000209057836 */ /* 0x040fe20000000000 */
[----:B------:R-:W-:Y:S01]  /*00e0*/  P2R R46, PR, RZ, 0x20 ;  /* 0x00000020ff2e7803 */ /* 0x000fe20000000000 */
[C---:B------:R-:W-:Y:S01]  /*00f0*/  VIADD R10, R9.reuse, 0x6 ;  /* 0x00000006090a7836 */ /* 0x040fe20000000000 */
[----:B------:R-:W-:Y:S01]  /*0100*/  P2R R49, PR, RZ, 0x2 ;  /* 0x00000002ff317803 */ /* 0x000fe20000000000 */
[----:B------:R-:W-:Y:S01]  /*0110*/  VIADD R4, R9, 0x3 ;  /* 0x0000000309047836 */ /* 0x000fe20000000000 */
[----:B------:R-:W-:Y:S01]  /*0120*/  ISETP.GE.AND P4, PT, R5, UR4, PT ;  /* 0x0000000405007c0c */ /* 0x000fe2000bf86270 */
[C---:B------:R-:W-:Y:S01]  /*0130*/  VIADD R5, R9.reuse, 0x4 ;  /* 0x0000000409057836 */ /* 0x040fe20000000000 */
[----:B------:R-:W-:Y:S01]  /*0140*/  ISETP.GE.AND P0, PT, R10, UR4, PT ;  /* 0x000000040a007c0c */ /* 0x000fe2000bf06270 */
[----:B------:R-:W-:Y:S01]  /*0150*/  VIADD R29, R9, 0x9 ;  /* 0x00000009091d7836 */ /* 0x000fe20000000000 */
[----:B------:R-:W-:Y:S01]  /*0160*/  ISETP.GE.AND P3, PT, R4, UR4, PT ;  /* 0x0000000404007c0c */ /* 0x000fe2000bf66270 */
[----:B---3--:R-:W2:Y:S01]  /*0170*/  @!P5 LDG.E R8, desc[UR8][R6.64+0x4] ;  /* 0x000004080608d981 */ /* 0x008ea2000c1e1900 */
[----:B------:R-:W-:Y:S01]  /*0180*/  ISETP.GE.AND P2, PT, R5, UR4, PT ;  /* 0x0000000405007c0c */ /* 0x000fe2000bf46270 */
[C---:B------:R-:W-:Y:S01]  /*0190*/  VIADD R4, R9.reuse, 0x7 ;  /* 0x0000000709047836 */ /* 0x040fe20000000000 */
[----:B------:R-:W-:Y:S01]  /*01a0*/  P2R R50, PR, RZ, 0x1 ;  /* 0x00000001ff327803 */ /* 0x000fe20000000000 */
[----:B------:R-:W3:Y:S01]  /*01b0*/  @!P1 LDG.E R35, desc[UR8][R6.64+0x14] ;  /* 0x0000140806239981 */ /* 0x000ee2000c1e1900 */
[C---:B------:R-:W-:Y:S01]  /*01c0*/  VIADD R5, R9.reuse, 0x8 ;  /* 0x0000000809057836 */ /* 0x040fe20000000000 */
[----:B------:R-:W-:Y:S01]  /*01d0*/  P2R R47, PR, RZ, 0x8 ;  /* 0x00000008ff2f7803 */ /* 0x000fe20000000000 */
[C---:B------:R-:W-:Y:S01]  /*01e0*/  VIADD R30, R9.reuse, 0xa ;  /* 0x0000000a091e7836 */ /* 0x040fe20000000000 */
[----:B------:R-:W4:Y:S01]  /*01f0*/  @!P4 LDG.E R10, desc[UR8][R6.64+0x8] ;  /* 0x00000808060ac981 */ /* 0x000f22000c1e1900 */
[C---:B------:R-:W-:Y:S01]  /*0200*/  VIADD R31, R9.reuse, 0xb ;  /* 0x0000000b091f7836 */ /* 0x040fe20000000000 */
[----:B------:R-:W-:Y:S01]  /*0210*/  P2R R48, PR, RZ, 0x4 ;  /* 0x00000004ff307803 */ /* 0x000fe20000000000 */
[C---:B------:R-:W-:Y:S01]  /*0220*/  VIADD R32, R9.reuse, 0xc ;  /* 0x0000000c09207836 */ /* 0x040fe20000000000 */
[----:B------:R-:W3:Y:S01]  /*0230*/  @!P3 LDG.E R11, desc[UR8][R6.64+0xc] ;  /* 0x00000c08060bb981 */ /* 0x000ee2000c1e1900 */
[----:B------:R-:W-:Y:S01]  /*0240*/  VIADD R33, R9, 0x10 ;  /* 0x0000001009217836 */ /* 0x000fe20000000000 */
[----:B------:R-:W-:-:S02]  /*0250*/  P2R R45, PR, RZ, 0x10 ;  /* 0x00000010ff2d7803 */ /* 0x000fc40000000000 */
[----:B------:R-:W3:Y:S04]  /*0260*/  @!P2 LDG.E R34, desc[UR8][R6.64+0x10] ;  /* 0x000010080622a981 */ /* 0x000ee8000c1e1900 */
[----:B------:R-:W3:Y:S01]  /*0270*/  @!P0 LDG.E R36, desc[UR8][R6.64+0x18] ;  /* 0x0000180806248981 */ /* 0x000ee2000c1e1900 */
[----:B------:R-:W-:-:S03]  /*0280*/  ISETP.GE.AND P0, PT, R4, UR4, PT ;  /* 0x0000000404007c0c */ /* 0x000fc6000bf06270 */
[----:B------:R-:W3:Y:S01]  /*0290*/  @!P6 LDG.E R61, desc[UR8][R6.64] ;  /* 0x00000008063de981 */ /* 0x000ee2000c1e1900 */
[----:B------:R-:W-:-:S09]  /*02a0*/  P2R R51, PR, RZ, 0x1 ;  /* 0x00000001ff337803 */ /* 0x000fd20000000000 */
[----:B------:R-:W3:Y:S01]  /*02b0*/  @!P0 LDG.E R37, desc[UR8][R6.64+0x1c] ;  /* 0x00001c0806258981 */ /* 0x000ee2000c1e1900 */
[----:B------:R-:W-:Y:S02]  /*02c0*/  ISETP.GE.AND P0, PT, R5, UR4, PT ;  /* 0x0000000405007c0c */ /* 0x000fe4000bf06270 */
[----:B------:R-:W0:Y:S02]  /*02d0*/  LDC.64 R4, c[0x0][0x390] ;  /* 0x0000e400ff047b82 */ /* 0x000e240000000a00 */
[----:B------:R-:W-:-:S09]  /*02e0*/  P2R R52, PR, RZ, 0x1 ;  /* 0x00000001ff347803 */ /* 0x000fd20000000000 */
[----:B------:R-:W3:Y:S01]  /*02f0*/  @!P0 LDG.E R38, desc[UR8][R6.64+0x20] ;  /* 0x0000200806268981 */ /* 0x000ee2000c1e1900 */
[----:B------:R-:W-:-:S04]  /*0300*/  ISETP.GE.AND P0, PT, R29, UR4, PT ;  /* 0x000000041d007c0c */ /* 0x000fc8000bf06270 */
[----:B------:R-:W-:-:S09]  /*0310*/  P2R R53, PR, RZ, 0x1 ;  /* 0x00000001ff357803 */ /* 0x000fd20000000000 */
[----:B------:R-:W3:Y:S01]  /*0320*/  @!P0 LDG.E R39, desc[UR8][R6.64+0x24] ;  /* 0x0000240806278981 */ /* 0x000ee2000c1e1900 */
[----:B------:R-:W-:Y:S01]  /*0330*/  ISETP.GE.AND P0, PT, R30, UR4, PT ;  /* 0x000000041e007c0c */ /* 0x000fe2000bf06270 */
[----:B------:R-:W-:-:S05]  /*0340*/  VIADD R30, R9, 0xd ;  /* 0x0000000d091e7836 */ /* 0x000fca0000000000 */
[----:B------:R-:W-:Y:S02]  /*0350*/  ISETP.GE.AND P1, PT, R30, UR4, PT ;  /* 0x000000041e007c0c */ /* 0x000fe4000bf26270 */
[----:B------:R-:W-:Y:S02]  /*0360*/  P2R R54, PR, RZ, 0x1 ;  /* 0x00000001ff367803 */ /* 0x000fe40000000000 */
[----:B------:R-:W-:-:S03]  /*0370*/  P2R R58, PR, RZ, 0x2 ;  /* 0x00000002ff3a7803 */ /* 0x000fc60000000000 */
[----:B------:R-:W3:Y:S01]  /*0380*/  @!P0 LDG.E R40, desc[UR8][R6.64+0x28] ;  /* 0x0000280806288981 */ /* 0x000ee2000c1e1900 */
[----:B------:R-:W-:-:S05]  /*0390*/  ISETP.GE.AND P0, PT, R31, UR4, PT ;  /* 0x000000041f007c0c */ /* 0x000fca000bf06270 */
[----:B------:R-:W3:Y:S01]  /*03a0*/  @!P1 LDG.E R62, desc[UR8][R6.64+0x34] ;  /* 0x00003408063e9981 */ /* 0x000ee2000c1e1900 */
[----:B------:R-:W-:-:S04]  /*03b0*/  ISETP.NE.AND P1, PT, R54, RZ, PT ;  /* 0x000000ff3600720c */ /* 0x000fc80003f25270 */
[----:B------:R-:W-:Y:S02]  /*03c0*/  P2R R57, PR, RZ, 0x2 ;  /* 0x00000002ff397803 */ /* 0x000fe40000000000 */
[----:B------:R-:W-:Y:S01]  /*03d0*/  ISETP.NE.AND P1, PT, R53, RZ, PT ;  /* 0x000000ff3500720c */ /* 0x000fe20003f25270 */
[----:B------:R-:W3:Y:S03]  /*03e0*/  @!P0 LDG.E R41, desc[UR8][R6.64+0x2c] ;  /* 0x00002c0806298981 */ /* 0x000ee6000c1e1900 */
[----:B------:R-:W-:Y:S02]  /*03f0*/  P2R R56, PR, RZ, 0x2 ;  /* 0x00000002ff387803 */ /* 0x000fe40000000000 */
[----:B------:R-:W-:Y:S02]  /*0400*/  ISETP.NE.AND P1, PT, R52, RZ, PT ;  /* 0x000000ff3400720c */ /* 0x000fe40003f25270 */
[----:B------:R-:W-:-:S02]  /*0410*/  P2R R60, PR, RZ, 0x1 ;  /* 0x00000001ff3c7803 */ /* 0x000fc40000000000 */
[----:B------:R-:W-:Y:S02]  /*0420*/  P2R R55, PR, RZ, 0x2 ;  /* 0x00000002ff377803 */ /* 0x000fe40000000000 */
[----:B------:R-:W-:Y:S02]  /*0430*/  ISETP.GE.AND P0, PT, R32, UR4, PT ;  /* 0x0000000420007c0c */ /* 0x000fe4000bf06270 */
[----:B------:R-:W-:Y:S01]  /*0440*/  ISETP.NE.AND P1, PT, R51, RZ, PT ;  /* 0x000000ff3300720c */ /* 0x000fe20003f25270 */
[----:B------:R-:W-:-:S03]  /*0450*/  VIADD R32, R9, 0xf ;  /* 0x0000000f09207836 */ /* 0x000fc60000000000 */
[----:B------:R-:W-:Y:S02]  /*0460*/  P2R R54, PR, RZ, 0x2 ;  /* 0x00000002ff367803 */ /* 0x000fe40000000000 */
[----:B------:R-:W-:Y:S02]  /*0470*/  ISETP.NE.AND P1, PT, R50, RZ, PT ;  /* 0x000000ff3200720c */ /* 0x000fe40003f25270 */
[----:B------:R-:W-:Y:S02]  /*0480*/  ISETP.GE.AND P3, PT, R32, UR4, PT ;  /* 0x0000000420007c0c */ /* 0x000fe4000bf66270 */
[----:B------:R-:W-:Y:S01]  /*0490*/  P2R R53, PR, RZ, 0x2 ;  /* 0x00000002ff357803 */ /* 0x000fe20000000000 */
[----:B------:R-:W3:Y:S01]  /*04a0*/  @!P0 LDG.E R42, desc[UR8][R6.64+0x30] ;  /* 0x00003008062a8981 */ /* 0x000ee2000c1e1900 */
[----:B------:R-:W-:Y:S01]  /*04b0*/  ISETP.NE.AND P1, PT, R49, RZ, PT ;  /* 0x000000ff3100720c */ /* 0x000fe20003f25270 */
[----:B------:R-:W-:-:S03]  /*04c0*/  VIADD R31, R9, 0xe ;  /* 0x0000000e091f7836 */ /* 0x000fc60000000000 */
[----:B------:R-:W-:Y:S01]  /*04d0*/  P2R R51, PR, RZ, 0x2 ;  /* 0x00000002ff337803 */ /* 0x000fe20000000000 */
[C---:B------:R-:W-:Y:S01]  /*04e0*/  VIADD R43, R9.reuse, 0x11 ;  /* 0x00000011092b7836 */ /* 0x040fe20000000000 */
[----:B------:R-:W-:Y:S01]  /*04f0*/  ISETP.NE.AND P1, PT, R48, RZ, PT ;  /* 0x000000ff3000720c */ /* 0x000fe20003f25270 */
[----:B------:R-:W-:Y:S01]  /*0500*/  VIADD R44, R9, 0x12 ;  /* 0x00000012092c7836 */ /* 0x000fe20000000000 */
[----:B------:R-:W-:Y:S02]  /*0510*/  ISETP.GE.AND P2, PT, R31, UR4, PT ;  /* 0x000000041f007c0c */ /* 0x000fe4000bf46270 */
[----:B------:R-:W-:Y:S02]  /*0520*/  P2R R49, PR, RZ, 0x2 ;  /* 0x00000002ff317803 */ /* 0x000fe40000000000 */
[----:B------:R-:W-:Y:S02]  /*0530*/  ISETP.NE.AND P1, PT, R47, RZ, PT ;  /* 0x000000ff2f00720c */ /* 0x000fe40003f25270 */
[----:B------:R-:W-:Y:S01]  /*0540*/  ISETP.GE.AND P4, PT, R33, UR4, PT ;  /* 0x0000000421007c0c */ /* 0x000fe2000bf86270 */
[----:B------:R-:W3:Y:S01]  /*0550*/  @!P3 LDG.E R47, desc[UR8][R6.64+0x3c] ;  /* 0x00003c08062fb981 */ /* 0x000ee2000c1e1900 */
[----:B------:R-:W-:-:S02]  /*0560*/  ISETP.GE.AND P5, PT, R43, UR4, PT ;  /* 0x000000042b007c0c */ /* 0x000fc4000bfa6270 */
[----:B------:R-:W-:Y:S02]  /*0570*/  ISETP.GE.AND P6, PT, R44, UR4, PT ;  /* 0x000000042c007c0c */ /* 0x000fe4000bfc6270 */
[----:B------:R-:W-:Y:S02]  /*0580*/  P2R R48, PR, RZ, 0x2 ;  /* 0x00000002ff307803 */ /* 0x000fe40000000000 */
[----:B------:R-:W-:-:S04]  /*0590*/  ISETP.NE.AND P1, PT, R45, RZ, PT ;  /* 0x000000ff2d00720c */ /* 0x000fc80003f25270 */
[----:B------:R-:W-:Y:S01]  /*05a0*/  P2R R45, PR, RZ, 0x2 ;  /* 0x00000002ff2d7803 */ /* 0x000fe20000000000 */
[----:B0-----:R-:W-:Y:S01]  /*05b0*/  IMAD.WIDE.U32 R4, R9, 0x4, R4 ;  /* 0x0000000409047825 */ /* 0x001fe200078e0004 */
[----:B------:R-:W-:Y:S01]  /*05c0*/  ISETP.NE.AND P1, PT, R46, RZ, PT ;  /* 0x000000ff2e00720c */ /* 0x000fe20003f25270 */
[----:B------:R-:W3:Y:S01]  /*05d0*/  @!P4 LDG.E R50, desc[UR8][R6.64+0x40] ;  /* 0x000040080632c981 */ /* 0x000ee2000c1e1900 */
[----:B------:R-:W-:-:S03]  /*05e0*/  P2R R59, PR, RZ, 0x1 ;  /* 0x00000001ff3b7803 */ /* 0x000fc60000000000 */
[----:B------:R-:W3:Y:S01]  /*05f0*/  @!P2 LDG.E R46, desc[UR8][R6.64+0x38] ;  /* 0x00003808062ea981 */ /* 0x000ee2000c1e1900 */
[----:B------:R-:W-:Y:S01]  /*0600*/  ISETP.GE.AND P0, PT, R9, UR4, PT ;  /* 0x0000000409007c0c */ /* 0x000fe2000bf06270 */
[----:B------:R-:W-:Y:S01]  /*0610*/  IMAD.MOV.U32 R30, RZ, RZ, -0x1 ;  /* 0xffffffffff1e7424 */ /* 0x000fe200078e00ff */
[----:B------:R-:W0:Y:S01]  /*0620*/  S2UR UR6, SR_CgaCtaId ;  /* 0x00000000000679c3 */ /* 0x000e220000008800 */
[----:B------:R-:W3:Y:S01]  /*0630*/  @!P5 LDG.E R9, desc[UR8][R6.64+0x44] ;  /* 0x000044080609d981 */ /* 0x000ee2000c1e1900 */
[----:B------:R-:W-:Y:S01]  /*0640*/  IMAD.MOV.U32 R31, RZ, RZ, -0x1 ;  /* 0xffffffffff1f7424 */ /* 0x000fe200078e00ff */
[----:B------:R-:W1:Y:S02]  /*0650*/  LDCU.64 UR4, c[0x0][0x3a8] ;  /* 0x00007500ff0477ac */ /* 0x000e640008000a00 */
[----:B------:R-:W3:Y:S03]  /*0660*/  @!P6 LDG.E R52, desc[UR8][R6.64+0x48] ;  /* 0x000048080634e981 */ /* 0x000ee6000c1e1900 */
[----:B------:R-:W-:Y:S06]  /*0670*/  BAR.SYNC.DEFER_BLOCKING 0x0 ;  /* 0x0000000000007b1d */ /* 0x000fec0000010000 */
[----:B------:R0:W5:Y:S01]  /*0680*/  @!P1 LDG.E R3, desc[UR8][R4.64+0x4] ;  /* 0x0000040804039981 */ /* 0x000162000c1e1900 */
[----:B------:R-:W-:-:S02]  /*0690*/  IMAD.MOV.U32 R32, RZ, RZ, -0x1 ;  /* 0xffffffffff207424 */ /* 0x000fc400078e00ff */
[----:B------:R-:W-:Y:S01]  /*06a0*/  IMAD.MOV.U32 R33, RZ, RZ, -0x1 ;  /* 0xffffffffff217424 */ /* 0x000fe200078e00ff */
[----:B------:R0:W5:Y:S01]  /*06b0*/  @!P0 LDG.E R2, desc[UR8][R4.64] ;  /* 0x0000000804028981 */ /* 0x000162000c1e1900 */
[----:B--2---:R-:W-:Y:S01]  /*06c0*/  @!P1 LOP3.LUT R30, R8, 0x80000000, RZ, 0x3c, !PT ;  /* 0x80000000081e9812 */ /* 0x004fe200078e3cff */
[----:B------:R-:W-:Y:S01]  /*06d0*/  IMAD.MOV.U32 R29, RZ, RZ, -0x1 ;  /* 0xffffffffff1d7424 */ /* 0x000fe200078e00ff */
[----:B------:R-:W-:Y:S01]  /*06e0*/  ISETP.NE.AND P1, PT, R45, RZ, PT ;  /* 0x000000ff2d00720c */ /* 0x000fe20003f25270 */
[----:B------:R2:W5:Y:S01]  /*06f0*/  @!P2 LDG.E R24, desc[UR8][R4.64+0x38] ;  /* 0x000038080418a981 */ /* 0x000562000c1e1900 */
[----:B-1----:R-:W-:-:S03]  /*0700*/  UIADD3 UR7, UPT, UPT, UR4, 0x6, URZ ;  /* 0x0000000604077890 */ /* 0x002fc6000fffe0ff */
[----:B------:R2:W5:Y:S01]  /*0710*/  @!P3 LDG.E R25, desc[UR8][R4.64+0x3c] ;  /* 0x00003c080419b981 */ /* 0x000562000c1e1900 */
[----:B------:R-:W-:-:S03]  /*0720*/  UIADD3 UR5, UPT, UPT, -UR4, UR5, URZ ;  /* 0x0000000504057290 */ /* 0x000fc6000fffe1ff */
[----:B------:R2:W5:Y:S04]  /*0730*/  @!P4 LDG.E R26, desc[UR8][R4.64+0x40] ;  /* 0x00004008041ac981 */ /* 0x000568000c1e1900 */
[----:B----4-:R-:W-:Y:S01]  /*0740*/  @!P1 LOP3.LUT R31, R10, 0x80000000, RZ, 0x3c, !PT ;  /* 0x800000000a1f9812 */ /* 0x010fe200078e3cff */
[----:B------:R2:W5:Y:S01]  /*0750*/  @!P1 LDG.E R12, desc[UR8][R4.64+0x8] ;  /* 0x00000808040c9981 */ /* 0x000562000c1e1900 */
[----:B------:R-:W-:-:S03]  /*0760*/  ISETP.NE.AND P1, PT, R48, RZ, PT ;  /* 0x000000ff3000720c */ /* 0x000fc60003f25270 */
[----:B------:R2:W5:Y:S04]  /*0770*/  @!P5 LDG.E R27, desc[UR8][R4.64+0x44] ;  /* 0x00004408041bd981 */ /* 0x000568000c1e1900 */
[----:B------:R2:W5:Y:S06]  /*0780*/  @!P6 LDG.E R28, desc[UR8][R4.64+0x48] ;  /* 0x00004808041ce981 */ /* 0x00056c000c1e1900 */
[----:B---3--:R-:W-:Y:S01]  /*0790*/  @!P1 LOP3.LUT R32, R11, 0x80000000, RZ, 0x3c, !PT ;  /* 0x800000000b209812 */ /* 0x008fe200078e3cff */
[----:B------:R2:W5:Y:S01]  /*07a0*/  @!P1 LDG.E R13, desc[UR8][R4.64+0xc] ;  /* 0x00000c08040d9981 */ /* 0x000562000c1e1900 */
[----:B------:R-:W-:-:S13]  /*07b0*/  ISETP.NE.AND P1, PT, R49, RZ, PT ;  /* 0x000000ff3100720c */ /* 0x000fda0003f25270 */
[----:B------:R-:W-:Y:S01]  /*07c0*/  @!P1 LOP3.LUT R33, R34, 0x80000000, RZ, 0x3c, !PT ;  /* 0x8000000022219812 */ /* 0x000fe200078e3cff */
[----:B------:R2:W5:Y:S01]  /*07d0*/  @!P1 LDG.E R14, desc[UR8][R4.64+0x10] ;  /* 0x00001008040e9981 */ /* 0x000562000c1e1900 */
[----:B------:R-:W-:Y:S01]  /*07e0*/  ISETP.NE.AND P1, PT, R51, RZ, PT ;  /* 0x000000ff3300720c */ /* 0x000fe20003f25270 */
[----:B------:R-:W-:-:S12]  /*07f0*/  IMAD.MOV.U32 R34, RZ, RZ, -0x1 ;  /* 0xffffffffff227424 */ /* 0x000fd800078e00ff */
        /* <DEDUP_REMOVED lines=15> */
[----:B------:R-:W-:Y:S01]  /*08f0*/  IMAD.MOV.U32 R38, RZ, RZ, -0x1 ;  /* 0xffffffffff267424 */ /* 0x000fe200078e00ff */
[----:B------:R-:W-:Y:S02]  /*0900*/  @!P0 LOP3.LUT R29, R61, 0x80000000, RZ, 0x3c, !PT ;  /* 0x800000003d1d8812 */ /* 0x000fe400078e3cff */
[----:B------:R-:W-:-:S09]  /*0910*/  ISETP.NE.AND P0, PT, R60, RZ, PT ;  /* 0x000000ff3c00720c */ /* 0x000fd20003f05270 */
[----:B------:R-:W-:Y:S01]  /*0920*/  @!P1 LOP3.LUT R38, R39, 0x80000000, RZ, 0x3c, !PT ;  /* 0x8000000027269812 */ /* 0x000fe200078e3cff */
[----:B------:R2:W5:Y:S01]  /*0930*/  @!P1 LDG.E R19, desc[UR8][R4.64+0x24] ;  /* 0x0000240804139981 */ /* 0x000562000c1e1900 */
[----:B------:R-:W-:Y:S01]  /*0940*/  ISETP.NE.AND P1, PT, R57, RZ, PT ;  /* 0x000000ff3900720c */ /* 0x000fe20003f25270 */
[----:B------:R-:W-:Y:S02]  /*0950*/  IMAD.MOV.U32 R39, RZ, RZ, -0x1 ;  /* 0xffffffffff277424 */ /* 0x000fe400078e00ff */
[----:B------:R2:W5:Y:S10]  /*0960*/  @!P0 LDG.E R21, desc[UR8][R4.64+0x2c] ;  /* 0x00002c0804158981 */ /* 0x000574000c1e1900 */
[----:B------:R-:W-:Y:S01]  /*0970*/  @!P1 LOP3.LUT R39, R40, 0x80000000, RZ, 0x3c, !PT ;  /* 0x8000000028279812 */ /* 0x000fe200078e3cff */
[----:B------:R-:W-:Y:S01]  /*0980*/  IMAD.MOV.U32 R40, RZ, RZ, -0x1 ;  /* 0xffffffffff287424 */ /* 0x000fe200078e00ff */
[----:B------:R2:W5:Y:S01]  /*0990*/  @!P1 LDG.E R20, desc[UR8][R4.64+0x28] ;  /* 0x0000280804149981 */ /* 0x000562000c1e1900 */
[----:B------:R-:W-:-:S02]  /*09a0*/  @!P0 LOP3.LUT R40, R41, 0x80000000, RZ, 0x3c, !PT ;  /* 0x8000000029288812 */ /* 0x000fc400078e3cff */
[----:B------:R-:W-:Y:S02]  /*09b0*/  ISETP.NE.AND P1, PT, R58, RZ, PT ;  /* 0x000000ff3a00720c */ /* 0x000fe40003f25270 */
[----:B------:R-:W-:Y:S01]  /*09c0*/  ISETP.NE.AND P0, PT, R59, RZ, PT ;  /* 0x000000ff3b00720c */ /* 0x000fe20003f05270 */
[----:B------:R-:W-:Y:S01]  /*09d0*/  IMAD.MOV.U32 R41, RZ, RZ, -0x1 ;  /* 0xffffffffff297424 */ /* 0x000fe200078e00ff */
[----:B------:R-:W-:Y:S02]  /*09e0*/  UMOV UR4, 0x400 ;  /* 0x0000040000047882 */ /* 0x000fe40000000000 */
[----:B0-----:R-:W-:-:S07]  /*09f0*/  ULEA UR4, UR6, UR4, 0x18 ;  /* 0x0000000406047291 */ /* 0x001fce000f8ec0ff */
[----:B------:R2:W5:Y:S02]  /*0a00*/  @!P1 LDG.E R23, desc[UR8][R4.64+0x34] ;  /* 0x0000340804179981 */ /* 0x000564000c1e1900 */
[----:B------:R-:W-:Y:S02]  /*0a10*/  @!P0 LOP3.LUT R41, R42, 0x80000000, RZ, 0x3c, !PT ;  /* 0x800000002a298812 */ /* 0x000fe400078e3cff */
[----:B------:R2:W5:Y:S01]  /*0a20*/  @!P0 LDG.E R22, desc[UR8][R4.64+0x30] ;  /* 0x0000300804168981 */ /* 0x000562000c1e1900 */
[----:B------:R-:W0:Y:S01]  /*0a30*/  S2R R42, SR_LANEID ;  /* 0x00000000002a7919 */ /* 0x000e220000000000 */
[----:B------:R-:W-:Y:S01]  /*0a40*/  IMAD.MOV.U32 R45, RZ, RZ, -0x1 ;  /* 0xffffffffff2d7424 */ /* 0x000fe200078e00ff */
[----:B------:R-:W-:Y:S02]  /*0a50*/  @!P3 LOP3.LUT R45, R47, 0x80000000, RZ, 0x3c, !PT ;  /* 0x800000002f2db812 */ /* 0x000fe400078e3cff */
[----:B------:R-:W-:Y:S01]  /*0a60*/  LEA R47, R0, UR4, 0x2 ;  /* 0x00000004002f7c11 */ /* 0x000fe2000f8e10ff */
[----:B------:R-:W-:Y:S01]  /*0a70*/  IMAD.MOV.U32 R44, RZ, RZ, -0x1 ;  /* 0xffffffffff2c7424 */ /* 0x000fe200078e00ff */
[----:B------:R-:W-:-:S02]  /*0a80*/  SHF.R.U32.HI R124, RZ, 0x5, R0 ;  /* 0x00000005ff7c7819 */ /* 0x000fc40000011600 */
[----:B------:R-:W-:Y:S01]  /*0a90*/  @!P2 LOP3.LUT R44, R46, 0x80000000, RZ, 0x3c, !PT ;  /* 0x800000002e2ca812 */ /* 0x000fe200078e3cff */
[----:B------:R-:W-:Y:S02]  /*0aa0*/  IMAD R51, R0, 0x80, R47 ;  /* 0x0000008000337824 */ /* 0x000fe400078e022f */
[----:B------:R-:W-:Y:S01]  /*0ab0*/  IMAD.MOV.U32 R46, RZ, RZ, -0x1 ;  /* 0xffffffffff2e7424 */ /* 0x000fe200078e00ff */
[----:B------:R-:W-:Y:S01]  /*0ac0*/  @!P4 LOP3.LUT R46, R50, 0x80000000, RZ, 0x3c, !PT ;  /* 0x80000000322ec812 */ /* 0x000fe200078e3cff */
[----:B------:R-:W-:Y:S01]  /*0ad0*/  IMAD.MOV.U32 R43, RZ, RZ, -0x1 ;  /* 0xffffffffff2b7424 */ /* 0x000fe200078e00ff */
[----:B------:R-:W-:Y:S01]  /*0ae0*/  @!P1 LOP3.LUT R43, R62, 0x80000000, RZ, 0x3c, !PT ;  /* 0x800000003e2b9812 */ /* 0x000fe200078e3cff */
[----:B------:R-:W-:Y:S01]  /*0af0*/  IMAD.MOV.U32 R48, RZ, RZ, -0x1 ;  /* 0xffffffffff307424 */ /* 0x000fe200078e00ff */
[----:B------:R-:W-:Y:S01]  /*0b00*/  @!P5 LOP3.LUT R48, R9, 0x80000000, RZ, 0x3c, !PT ;  /* 0x800000000930d812 */ /* 0x000fe200078e3cff */
[----:B------:R-:W-:Y:S01]  /*0b10*/  IMAD.MOV.U32 R49, RZ, RZ, -0x1 ;  /* 0xffffffffff317424 */ /* 0x000fe200078e00ff */
[----:B------:R-:W-:Y:S01]  /*0b20*/  @!P6 LOP3.LUT R49, R52, 0x80000000, RZ, 0x3c, !PT ;  /* 0x800000003431e812 */ /* 0x000fe200078e3cff */
[----:B------:R-:W-:Y:S01]  /*0b30*/  IMAD R53, R0, -0x38, R51 ;  /* 0xffffffc800357824 */ /* 0x000fe200078e0233 */
[----:B------:R-:W-:Y:S01]  /*0b40*/  LEA R50, R124, UR4, 0x2 ;  /* 0x000000047c327c11 */ /* 0x000fe2000f8e10ff */
[----:B--2---:R-:W-:Y:S06]  /*0b50*/  BAR.SYNC.DEFER_BLOCKING 0x0 ;  /* 0x0000000000007b1d */ /* 0x004fec0000010000 */
.L_x_222:
[----:B------:R-:W-:Y:S01]  /*0b60*/  UISETP.LT.AND UP0, UPT, UR5, 0x6, UPT ;  /* 0x000000060500788c */ /* 0x000fe2000bf01270 */
[----:B------:R-:W-:Y:S01]  /*0b70*/  STS [R47], RZ ;  /* 0x000000ff2f007388 */ /* 0x000fe20000000800 */
[----:B------:R-:W-:Y:S01]  /*0b80*/  UIADD3 UR6, UPT, UPT, UR7, -0x6, URZ ;  /* 0xfffffffa07067890 */ /* 0x000fe2000fffe0ff */
[----:B0-----:R-:W-:Y:S01]  /*0b90*/  ISETP.NE.AND P1, PT, R42, 0x1f, PT ;  /* 0x0000001f2a00780c */ /* 0x001fe20003f25270 */
[----:B------:R-:W-:Y:S01]  /*0ba0*/  USEL UR4, UR5, 0x6, UP0 ;  /* 0x0000000605047887 */ /* 0x000fe20008000000 */
[----:B------:R-:W-:Y:S01]  /*0bb0*/  STS [R47+0x400], RZ ;  /* 0x000400ff2f007388 */ /* 0x000fe20000000800 */
[C---:B------:R-:W-:Y:S01]  /*0bc0*/  ISETP.NE.AND P2, PT, R124.reuse, 0x6, PT ;  /* 0x000000067c00780c */ /* 0x040fe20003f45270 */
[----:B------:R-:W-:Y:S01]  /*0bd0*/  UISETP.GE.AND UP0, UPT, UR7, UR10, UPT ;  /* 0x0000000a0700728c */ /* 0x000fe2000bf06270 */
[----:B-1----:R-:W-:Y:S01]  /*0be0*/  SHF.R.U32.HI R4, RZ, UR6, R29 ;  /* 0x00000006ff047c19 */ /* 0x002fe2000801161d */
[----:B------:R-:W-:Y:S01]  /*0bf0*/  UBMSK UR4, URZ, UR4 ;  /* 0x00000004ff04729b */ /* 0x000fe20008000000 */
[----:B------:R-:W-:Y:S01]  /*0c00*/  STS [R47+0x800], RZ ;  /* 0x000800ff2f007388 */ /* 0x000fe20000000800 */
[----:B------:R-:W-:-:S03]  /*0c10*/  ISETP.NE.AND P3, PT, R124, 0x7, PT ;  /* 0x000000077c00780c */ /* 0x000fc60003f65270 */
[----:B------:R-:W-:Y:S01]  /*0c20*/  STS [R47+0xc00], RZ ;  /* 0x000c00ff2f007388 */ /* 0x000fe20000000800 */
[----:B------:R-:W-:-:S03]  /*0c30*/  LOP3.LUT R4, R4, UR4, RZ, 0xc0, !PT ;  /* 0x0000000404047c12 */ /* 0x000fc6000f8ec0ff */
[----:B------:R-:W-:Y:S02]  /*0c40*/  STS [R47+0x1000], RZ ;  /* 0x001000ff2f007388 */ /* 0x000fe40000000800 */
[----:B------:R-:W-:Y:S01]  /*0c50*/  IMAD.SHL.U32 R5, R4, 0x400, RZ ;  /* 0x0000040004057824 */ /* 0x000fe200078e00ff */
[----:B------:R-:W-:Y:S01]  /*0c60*/  SHF.R.U32.HI R4, RZ, 0x4, R4 ;  /* 0x00000004ff047819 */ /* 0x000fe20000011604 */
[----:B------:R-:W-:Y:S03]  /*0c70*/  STS [R47+0x1400], RZ ;  /* 0x001400ff2f007388 */ /* 0x000fe60000000800 */
[----:B------:R-:W-:Y:S01]  /*0c80*/  LOP3.LUT R54, R5, 0x7c00, RZ, 0xc0, !PT ;  /* 0x00007c0005367812 */ /* 0x000fe200078ec0ff */
[----:B------:R-:W-:Y:S01]  /*0c90*/  STS [R47+0x1800], RZ ;  /* 0x001800ff2f007388 */ /* 0x000fe20000000800 */
[----:B------:R-:W-:-:S03]  /*0ca0*/  LOP3.LUT R4, R4, 0xffffffe, RZ, 0xc0, !PT ;  /* 0x0ffffffe04047812 */ /* 0x000fc600078ec0ff */
[----:B------:R-:W-:Y:S01]  /*0cb0*/  STS [R47+0x1c00], RZ ;  /* 0x001c00ff2f007388 */ /* 0x000fe20000000800 */
[----:B------:R-:W-:Y:S02]  /*0cc0*/  IADD3 R54, PT, PT, R4, R47, R54 ;  /* 0x0000002f04367210 */ /* 0x000fe40007ffe036 */
[----:B------:R-:W-:Y:S01]  /*0cd0*/  SHF.R.U32.HI R4, RZ, UR6, R30 ;  /* 0x00000006ff047c19 */ /* 0x000fe2000801161e */
[----:B------:R-:W-:Y:S03]  /*0ce0*/  STS [R47+0x2000], RZ ;  /* 0x002000ff2f007388 */ /* 0x000fe60000000800 */
[----:B------:R-:W-:Y:S01]  /*0cf0*/  LOP3.LUT R4, R4, UR4, RZ, 0xc0, !PT ;  /* 0x0000000404047c12 */ /* 0x000fe2000f8ec0ff */
[----:B------:R-:W-:Y:S04]  /*0d00*/  STS [R47+0x2400], RZ ;  /* 0x002400ff2f007388 */ /* 0x000fe80000000800 */
[----:B------:R-:W-:Y:S01]  /*0d10*/  STS [R47+0x2800], RZ ;  /* 0x002800ff2f007388 */ /* 0x000fe20000000800 */
[----:B------:R-:W-:Y:S01]  /*0d20*/  IMAD.SHL.U32 R5, R4, 0x400, RZ ;  /* 0x0000040004057824 */ /* 0x000fe200078e00ff */
[----:B------:R-:W-:-:S02]  /*0d30*/  SHF.R.U32.HI R4, RZ, 0x4, R4 ;  /* 0x00000004ff047819 */ /* 0x000fc40000011604 */
[----:B------:R-:W-:Y:S02]  /*0d40*/  STS [R47+0x2c00], RZ ;  /* 0x002c00ff2f007388 */ /* 0x000fe40000000800 */
[----:B------:R-:W-:Y:S02]  /*0d50*/  LOP3.LUT R56, R5, 0x7c00, RZ, 0xc0, !PT ;  /* 0x00007c0005387812 */ /* 0x000fe400078ec0ff */
        /* <DEDUP_REMOVED lines=32> */
[----:B------:R-:W0:Y:S02]  /*0f60*/  LDS.U16 R52, [R54] ;  /* 0x0000000036347984 */ /* 0x000e240000000400 */
[----:B0-----:R-:W-:-:S05]  /*0f70*/  VIADD R5, R52, 0x1 ;  /* 0x0000000134057836 */ /* 0x001fca0000000000 */
[----:B------:R0:W-:Y:S04]  /*0f80*/  STS.U16 [R54], R5 ;  /* 0x0000000536007388 */ /* 0x0001e80000000400 */
[----:B------:R-:W1:Y:S01]  /*0f90*/  LDS.U16 R57, [R56] ;  /* 0x0000000038397984 */ /* 0x000e620000000400 */
[----:B0-----:R-:W-:Y:S01]  /*0fa0*/  IMAD.SHL.U32 R5, R4, 0x400, RZ ;  /* 0x0000040004057824 */ /* 0x001fe200078e00ff */
[----:B------:R-:W-:-:S04]  /*0fb0*/  SHF.R.U32.HI R4, RZ, 0x4, R4 ;  /* 0x00000004ff047819 */ /* 0x000fc80000011604 */
[----:B------:R-:W-:Y:S02]  /*0fc0*/  LOP3.LUT R60, R5, 0x7c00, RZ, 0xc0, !PT ;  /* 0x00007c00053c7812 */ /* 0x000fe400078ec0ff */
[----:B------:R-:W-:-:S04]  /*0fd0*/  LOP3.LUT R4, R4, 0xffffffe, RZ, 0xc0, !PT ;  /* 0x0ffffffe04047812 */ /* 0x000fc800078ec0ff */
[----:B------:R-:W-:Y:S02]  /*0fe0*/  IADD3 R60, PT, PT, R4, R47, R60 ;  /* 0x0000002f043c7210 */ /* 0x000fe40007ffe03c */
[----:B------:R-:W-:-:S04]  /*0ff0*/  SHF.R.U32.HI R4, RZ, UR6, R33 ;  /* 0x00000006ff047c19 */ /* 0x000fc80008011621 */
[----:B------:R-:W-:-:S05]  /*1000*/  LOP3.LUT R4, R4, UR4, RZ, 0xc0, !PT ;  /* 0x0000000404047c12 */ /* 0x000fca000f8ec0ff */
[----:B------:R-:W-:Y:S01]  /*1010*/  IMAD.SHL.U32 R6, R4, 0x400, RZ ;  /* 0x0000040004067824 */ /* 0x000fe200078e00ff */
[----:B------:R-:W-:-:S04]  /*1020*/  SHF.R.U32.HI R4, RZ, 0x4, R4 ;  /* 0x00000004ff047819 */ /* 0x000fc80000011604 */
[----:B------:R-:W-:Y:S02]  /*1030*/  LOP3.LUT R6, R6, 0x7c00, RZ, 0xc0, !PT ;  /* 0x00007c0006067812 */ /* 0x000fe400078ec0ff */
[----:B------:R-:W-:-:S04]  /*1040*/  LOP3.LUT R4, R4, 0xffffffe, RZ, 0xc0, !PT ;  /* 0x0ffffffe04047812 */ /* 0x000fc800078ec0ff */
[----:B------:R-:W-:Y:S01]  /*1050*/  IADD3 R62, PT, PT, R4, R47, R6 ;  /* 0x0000002f043e7210 */ /* 0x000fe20007ffe006 */
[----:B-1----:R-:W-:Y:S01]  /*1060*/  VIADD R7, R57, 0x1 ;  /* 0x0000000139077836 */ /* 0x002fe20000000000 */
[----:B------:R-:W-:-:S04]  /*1070*/  SHF.R.U32.HI R4, RZ, UR6, R34 ;  /* 0x00000006ff047c19 */ /* 0x000fc80008011622 */
[----:B------:R-:W-:Y:S01]  /*1080*/  STS.U16 [R56], R7 ;  /* 0x0000000738007388 */ /* 0x000fe20000000400 */
[----:B------:R-:W-:-:S03]  /*1090*/  LOP3.LUT R4, R4, UR4, RZ, 0xc0, !PT ;  /* 0x0000000404047c12 */ /* 0x000fc6000f8ec0ff */
        /* <DEDUP_REMOVED lines=129> */
[----:B------:R-:W-:Y:S01]  /*18b0*/  SHF.R.U32.HI R4, RZ, UR6, R49 ;  /* 0x00000006ff047c19 */ /* 0x000fe20008011631 */
[----:B------:R-:W0:Y:S03]  /*18c0*/  S2UR UR6, SR_CgaCtaId ;  /* 0x00000000000679c3 */ /* 0x000e260000008800 */
[----:B------:R-:W-:Y:S01]  /*18d0*/  LOP3.LUT R4, R4, UR4, RZ, 0xc0, !PT ;  /* 0x0000000404047c12 */ /* 0x000fe2000f8ec0ff */
[----:B------:R-:W-:-:S04]  /*18e0*/  UMOV UR4, 0x400 ;  /* 0x0000040000047882 */ /* 0x000fc80000000000 */
[----:B------:R-:W-:Y:S01]  /*18f0*/  IMAD.SHL.U32 R6, R4, 0x400, RZ ;  /* 0x0000040004067824 */ /* 0x000fe200078e00ff */
[----:B------:R-:W-:-:S04]  /*1900*/  SHF.R.U32.HI R4, RZ, 0x4, R4 ;  /* 0x00000004ff047819 */ /* 0x000fc80000011604 */
[----:B------:R-:W-:Y:S02]  /*1910*/  LOP3.LUT R6, R6, 0x7c00, RZ, 0xc0, !PT ;  /* 0x00007c0006067812 */ /* 0x000fe400078ec0ff */
[----:B------:R-:W-:-:S04]  /*1920*/  LOP3.LUT R4, R4, 0xffffffe, RZ, 0xc0, !PT ;  /* 0x0ffffffe04047812 */ /* 0x000fc800078ec0ff */
[----:B------:R-:W-:Y:S01]  /*1930*/  IADD3 R90, PT, PT, R4, R47, R6 ;  /* 0x0000002f045a7210 */ /* 0x000fe20007ffe006 */
[----:B-1----:R-:W-:Y:S01]  /*1940*/  VIADD R7, R85, 0x1 ;  /* 0x0000000155077836 */ /* 0x002fe20000000000 */
[----:B0-----:R-:W-:-:S04]  /*1950*/  ULEA UR4, UR6, UR4, 0x18 ;  /* 0x0000000406047291 */ /* 0x001fc8000f8ec0ff */
[----:B------:R-:W-:Y:S04]  /*1960*/  STS.U16 [R84], R7 ;  /* 0x0000000754007388 */ /* 0x000fe80000000400 */
[----:B------:R-:W0:Y:S02]  /*1970*/  LDS.U16 R87, [R86] ;  /* 0x0000000056577984 */ /* 0x000e240000000400 */
[----:B0-----:R-:W-:-:S05]  /*1980*/  VIADD R5, R87, 0x1 ;  /* 0x0000000157057836 */ /* 0x001fca0000000000 */
[----:B------:R-:W-:Y:S04]  /*1990*/  STS.U16 [R86], R5 ;  /* 0x0000000556007388 */ /* 0x000fe80000000400 */
[----:B------:R-:W0:Y:S02]  /*19a0*/  LDS.U16 R89, [R88] ;  /* 0x0000000058597984 */ /* 0x000e240000000400 */
[----:B0-----:R-:W-:-:S05]  /*19b0*/  VIADD R7, R89, 0x1 ;  /* 0x0000000159077836 */ /* 0x001fca0000000000 */
[----:B------:R-:W-:Y:S04]  /*19c0*/  STS.U16 [R88], R7 ;  /* 0x0000000758007388 */ /* 0x000fe80000000400 */
[----:B------:R-:W0:Y:S02]  /*19d0*/  LDS.U16 R91, [R90] ;  /* 0x000000005a5b7984 */ /* 0x000e240000000400 */
[----:B0-----:R-:W-:-:S05]  /*19e0*/  VIADD R5, R91, 0x1 ;  /* 0x000000015b057836 */ /* 0x001fca0000000000 */
[----:B------:R-:W-:Y:S01]  /*19f0*/  STS.U16 [R90], R5 ;  /* 0x000000055a007388 */ /* 0x000fe20000000400 */
[----:B------:R-:W-:Y:S06]  /*1a00*/  BAR.SYNC.DEFER_BLOCKING 0x0 ;  /* 0x0000000000007b1d */ /* 0x000fec0000010000 */
[----:B------:R-:W-:Y:S04]  /*1a10*/  LDS R92, [R51] ;  /* 0x00000000335c7984 */ /* 0x000fe80000000800 */
[----:B------:R-:W0:Y:S04]  /*1a20*/  LDS R93, [R51+0x4] ;  /* 0x00000400335d7984 */ /* 0x000e280000000800 */
[----:B------:R-:W1:Y:S04]  /*1a30*/  LDS R94, [R51+0x8] ;  /* 0x00000800335e7984 */ /* 0x000e680000000800 */
[----:B------:R-:W2:Y:S04]  /*1a40*/  LDS R95, [R51+0xc] ;  /* 0x00000c00335f7984 */ /* 0x000ea80000000800 */
[----:B------:R-:W3:Y:S04]  /*1a50*/  LDS R96, [R51+0x10] ;  /* 0x0000100033607984 */ /* 0x000ee80000000800 */
[----:B------:R-:W4:Y:S04]  /*1a60*/  LDS R97, [R51+0x14] ;  /* 0x0000140033617984 */ /* 0x000f280000000800 */
[----:B------:R-:W4:Y:S04]  /*1a70*/  LDS R98, [R51+0x18] ;  /* 0x0000180033627984 */ /* 0x000f280000000800 */
[----:B------:R-:W4:Y:S04]  /*1a80*/  LDS R99, [R51+0x1c] ;  /* 0x00001c0033637984 */ /* 0x000f280000000800 */
[----:B------:R-:W4:Y:S04]  /*1a90*/  LDS R100, [R51+0x20] ;  /* 0x0000200033647984 */ /* 0x000f280000000800 */
[----:B------:R-:W4:Y:S04]  /*1aa0*/  LDS R101, [R51+0x24] ;  /* 0x0000240033657984 */ /* 0x000f280000000800 */
[----:B------:R-:W4:Y:S04]  /*1ab0*/  LDS R102, [R51+0x28] ;  /* 0x0000280033667984 */ /* 0x000f280000000800 */
[----:B------:R-:W4:Y:S01]  /*1ac0*/  LDS R103, [R51+0x2c] ;  /* 0x00002c0033677984 */ /* 0x000f220000000800 */
[----:B0-----:R-:W-:-:S03]  /*1ad0*/  IMAD.IADD R93, R92, 0x1, R93 ;  /* 0x000000015c5d7824 */ /* 0x001fc600078e025d */
[----:B------:R-:W0:Y:S01]  /*1ae0*/  LDS R104, [R51+0x30] ;  /* 0x0000300033687984 */ /* 0x000e220000000800 */
[----:B-1----:R-:W-:-:S03]  /*1af0*/  IMAD.IADD R94, R94, 0x1, R93 ;  /* 0x000000015e5e7824 */ /* 0x002fc600078e025d */
[----:B------:R-:W1:Y:S01]  /*1b00*/  LDS R105, [R51+0x34] ;  /* 0x0000340033697984 */ /* 0x000e620000000800 */
[----:B--2---:R-:W-:-:S03]  /*1b10*/  IMAD.IADD R95, R95, 0x1, R94 ;  /* 0x000000015f5f7824 */ /* 0x004fc600078e025e */
[----:B------:R-:W2:Y:S01]  /*1b20*/  LDS R106, [R51+0x38] ;  /* 0x00003800336a7984 */ /* 0x000ea20000000800 */
[----:B---3--:R-:W-:-:S03]  /*1b30*/  IMAD.IADD R96, R96, 0x1, R95 ;  /* 0x0000000160607824 */ /* 0x008fc600078e025f */
[----:B------:R-:W3:Y:S01]  /*1b40*/  LDS R107, [R51+0x3c] ;  /* 0x00003c00336b7984 */ /* 0x000ee20000000800 */
[----:B----4-:R-:W-:-:S03]  /*1b50*/  IMAD.IADD R97, R97, 0x1, R96 ;  /* 0x0000000161617824 */ /* 0x010fc600078e0260 */
[----:B------:R-:W4:Y:S01]  /*1b60*/  LDS R108, [R51+0x40] ;  /* 0x00004000336c7984 */ /* 0x000f220000000800 */
[----:B------:R-:W-:-:S03]  /*1b70*/  IMAD.IADD R98, R98, 0x1, R97 ;  /* 0x0000000162627824 */ /* 0x000fc600078e0261 */
        /* <DEDUP_REMOVED lines=31> */
[----:B------:R-:W-:-:S04]  /*1d70*/  IMAD.IADD R114, R114, 0x1, R113 ;  /* 0x0000000172727824 */ /* 0x000fc800078e0271 */
[----:B0-----:R-:W-:-:S04]  /*1d80*/  IMAD.IADD R115, R115, 0x1, R114 ;  /* 0x0000000173737824 */ /* 0x001fc800078e0272 */
[----:B-1----:R-:W-:-:S04]  /*1d90*/  IMAD.IADD R116, R116, 0x1, R115 ;  /* 0x0000000174747824 */ /* 0x002fc800078e0273 */
[----:B--2---:R-:W-:-:S04]  /*1da0*/  IMAD.IADD R117, R117, 0x1, R116 ;  /* 0x0000000175757824 */ /* 0x004fc800078e0274 */
[----:B---3--:R-:W-:-:S04]  /*1db0*/  IMAD.IADD R118, R118, 0x1, R117 ;  /* 0x0000000176767824 */ /* 0x008fc800078e0275 */
[----:B----4-:R-:W-:-:S04]  /*1dc0*/  IMAD.IADD R119, R119, 0x1, R118 ;  /* 0x0000000177777824 */ /* 0x010fc800078e0276 */
[----:B------:R-:W-:-:S04]  /*1dd0*/  IMAD.IADD R120, R120, 0x1, R119 ;  /* 0x0000000178787824 */ /* 0x000fc800078e0277 */
[----:B------:R-:W-:-:S04]  /*1de0*/  IMAD.IADD R121, R121, 0x1, R120 ;  /* 0x0000000179797824 */ /* 0x000fc800078e0278 */
[----:B------:R-:W-:-:S04]  /*1df0*/  IMAD.IADD R122, R122, 0x1, R121 ;  /* 0x000000017a7a7824 */ /* 0x000fc800078e0279 */
[----:B------:R-:W-:-:S04]  /*1e00*/  IMAD.IADD R123, R123, 0x1, R122 ;  /* 0x000000017b7b7824 */ /* 0x000fc800078e027a */
[----:B------:R-:W-:-:S05]  /*1e10*/  IMAD.IADD R125, R4, 0x1, R123 ;  /* 0x00000001047d7824 */ /* 0x000fca00078e027b */
        /* <DEDUP_REMOVED lines=8> */
[----:B------:R-:W0:Y:S02]  /*1ea0*/  SHFL.UP P0, R126, R127, 0x10, RZ ;  /* 0x060000007f7e7989 */ /* 0x000e2400000000ff */
[----:B0-----:R-:W-:Y:S01]  /*1eb0*/  @P0 IMAD.IADD R126, R127, 0x1, R126 ;  /* 0x000000017f7e0824 */ /* 0x001fe200078e027e */
[----:B------:R-:W-:-:S03]  /*1ec0*/  ISETP.NE.AND P0, PT, R124, 0x1, PT ;  /* 0x000000017c00780c */ /* 0x000fc60003f05270 */
[----:B------:R-:W-:Y:S01]  /*1ed0*/  IMAD.IADD R125, R126, 0x1, -R125 ;  /* 0x000000017e7d7824 */ /* 0x000fe200078e0a7d */
[----:B------:R-:W-:Y:S01]  /*1ee0*/  @!P1 STS [R50+0x8400], R126 ;  /* 0x0084007e32009388 */ /* 0x000fe20000000800 */
[----:B------:R-:W-:Y:S01]  /*1ef0*/  BAR.SYNC.DEFER_BLOCKING 0x0 ;  /* 0x0000000000007b1d */ /* 0x000fe20000010000 */
[----:B------:R-:W-:-:S05]  /*1f00*/  ISETP.NE.AND P1, PT, R124, 0x4, PT ;  /* 0x000000047c00780c */ /* 0x000fca0003f25270 */
[----:B------:R-:W0:Y:S04]  /*1f10*/  LDS.128 R4, [UR4+0x8400] ;  /* 0x00840004ff047984 */ /* 0x000e280008000c00 */
[----:B------:R-:W1:Y:S01]  /*1f20*/  LDS.128 R8, [UR4+0x8410] ;  /* 0x00841004ff087984 */ /* 0x000e620008000c00 */
[C---:B0-----:R-:W-:Y:S01]  /*1f30*/  SEL R55, R4.reuse, R55, !P0 ;  /* 0x0000003704377207 */ /* 0x041fe20004000000 */
[----:B------:R-:W-:Y:S01]  /*1f40*/  IMAD.IADD R5, R4, 0x1, R5 ;  /* 0x0000000104057824 */ /* 0x000fe200078e0205 */
[----:B------:R-:W-:-:S03]  /*1f50*/  ISETP.NE.AND P0, PT, R124, 0x2, PT ;  /* 0x000000027c00780c */ /* 0x000fc60003f05270 */
[----:B------:R-:W-:Y:S01]  /*1f60*/  IMAD.IADD R6, R6, 0x1, R5 ;  /* 0x0000000106067824 */ /* 0x000fe200078e0205 */
[----:B------:R-:W-:Y:S02]  /*1f70*/  SEL R55, R5, R55, !P0 ;  /* 0x0000003705377207 */ /* 0x000fe40004000000 */
[----:B------:R-:W-:Y:S01]  /*1f80*/  ISETP.NE.AND P0, PT, R124, 0x3, PT ;  /* 0x000000037c00780c */ /* 0x000fe20003f05270 */
[----:B------:R-:W-:-:S03]  /*1f90*/  IMAD.IADD R7, R7, 0x1, R6 ;  /* 0x0000000107077824 */ /* 0x000fc600078e0206 */
[----:B------:R-:W-:Y:S01]  /*1fa0*/  SEL R55, R6, R55, !P0 ;  /* 0x0000003706377207 */ /* 0x000fe20004000000 */
[C---:B-1----:R-:W-:Y:S01]  /*1fb0*/  IMAD.IADD R8, R7.reuse, 0x1, R8 ;  /* 0x0000000107087824 */ /* 0x042fe200078e0208 */
[----:B------:R-:W-:Y:S02]  /*1fc0*/  ISETP.NE.AND P0, PT, R124, 0x5, PT ;  /* 0x000000057c00780c */ /* 0x000fe40003f05270 */
[----:B------:R-:W-:Y:S01]  /*1fd0*/  SEL R55, R7, R55, !P1 ;  /* 0x0000003707377207 */ /* 0x000fe20004800000 */
[----:B------:R-:W-:Y:S01]  /*1fe0*/  IMAD.IADD R9, R9, 0x1, R8 ;  /* 0x0000000109097824 */ /* 0x000fe200078e0208 */
[----:B------:R-:W-:Y:S02]  /*1ff0*/  ISETP.NE.AND P1, PT, R42, RZ, PT ;  /* 0x000000ff2a00720c */ /* 0x000fe40003f25270 */
[----:B------:R-:W-:Y:S01]  /*2000*/  SEL R55, R8, R55, !P0 ;  /* 0x0000003708377207 */ /* 0x000fe20004000000 */
[----:B------:R-:W-:Y:S01]  /*2010*/  IMAD.IADD R10, R10, 0x1, R9 ;  /* 0x000000010a0a7824 */ /* 0x000fe200078e0209 */
[----:B------:R-:W-:-:S02]  /*2020*/  ISETP.GT.U32.AND P0, PT, R0, 0x1f, PT ;  /* 0x0000001f0000780c */ /* 0x000fc40003f04070 */
[----:B------:R-:W-:Y:S01]  /*2030*/  SEL R55, R9, R55, !P2 ;  /* 0x0000003709377207 */ /* 0x000fe20005000000 */
[----:B------:R-:W-:Y:S01]  /*2040*/  IMAD.IADD R11, R11, 0x1, R10 ;  /* 0x000000010b0b7824 */ /* 0x000fe200078e020a */
[----:B------:R-:W-:Y:S02]  /*2050*/  ISETP.GT.U32.OR P2, PT, R0, 0x1f, P1 ;  /* 0x0000001f0000780c */ /* 0x000fe40000f44470 */
[----:B------:R-:W-:Y:S02]  /*2060*/  SEL R4, R125, RZ, P1 ;  /* 0x000000ff7d047207 */ /* 0x000fe40000800000 */
[----:B------:R-:W-:-:S05]  /*2070*/  SEL R55, R10, R55, !P3 ;  /* 0x000000370a377207 */ /* 0x000fca0005800000 */
[----:B------:R-:W-:Y:S01]  /*2080*/  @P0 IMAD.IADD R125, R55, 0x1, R4 ;  /* 0x00000001377d0824 */ /* 0x000fe200078e0204 */
[----:B------:R-:W-:-:S03]  /*2090*/  ISETP.NE.AND P0, PT, R0, RZ, PT ;  /* 0x000000ff0000720c */ /* 0x000fc60003f05270 */
[----:B------:R-:W-:-:S05]  /*20a0*/  @!P2 IMAD.U32 R125, R11, 0x10000, RZ ;  /* 0x000100000b7da824 */ /* 0x000fca00078e00ff */
[----:B------:R-:W-:Y:S01]  /*20b0*/  @!P2 STS [UR4+0x8428], R125 ;  /* 0x0084287dff00a988 */ /* 0x000fe20008000804 */
[----:B------:R-:W-:Y:S06]  /*20c0*/  BAR.SYNC.DEFER_BLOCKING 0x0 ;  /* 0x0000000000007b1d */ /* 0x000fec0000010000 */
[----:B------:R-:W0:Y:S02]  /*20d0*/  LDS R4, [UR4+0x8428] ;  /* 0x00842804ff047984 */ /* 0x000e240008000800 */
[----:B0-----:R-:W-:-:S05]  /*20e0*/  SEL R4, R4, RZ, P0 ;  /* 0x000000ff04047207 */ /* 0x001fca0000000000 */
[----:B------:R-:W-:-:S04]  /*20f0*/  IMAD.IADD R4, R4, 0x1, R125 ;  /* 0x0000000104047824 */ /* 0x000fc800078e027d */
[--C-:B------:R-:W-:Y:S01]  /*2100*/  IMAD.IADD R92, R92, 0x1, R4.reuse ;  /* 0x000000015c5c7824 */ /* 0x100fe200078e0204 */
[----:B------:R-:W-:Y:S01]  /*2110*/  STS [R51], R4 ;  /* 0x0000000433007388 */ /* 0x000fe20000000800 */
[--C-:B------:R-:W-:Y:S02]  /*2120*/  IMAD.IADD R6, R93, 0x1, R4.reuse ;  /* 0x000000015d067824 */ /* 0x100fe400078e0204 */
[--C-:B------:R-:W-:Y:S01]  /*2130*/  IMAD.IADD R94, R94, 0x1, R4.reuse ;  /* 0x000000015e5e7824 */ /* 0x100fe200078e0204 */
[----:B------:R-:W-:Y:S01]  /*2140*/  STS [R51+0x4], R92 ;  /* 0x0000045c33007388 */ /* 0x000fe20000000800 */
[--C-:B------:R-:W-:Y:S02]  /*2150*/  IMAD.IADD R8, R95, 0x1, R4.reuse ;  /* 0x000000015f087824 */ /* 0x100fe400078e0204 */
[--C-:B------:R-:W-:Y:S01]  /*2160*/  IMAD.IADD R96, R96, 0x1, R4.reuse ;  /* 0x0000000160607824 */ /* 0x100fe200078e0204 */
[----:B------:R-:W-:Y:S01]  /*2170*/  STS [R51+0x8], R6 ;  /* 0x0000080633007388 */ /* 0x000fe20000000800 */
[----:B------:R-:W-:-:S02]  /*2180*/  IMAD.IADD R10, R97, 0x1, R4 ;  /* 0x00000001610a7824 */ /* 0x000fc400078e0204 */
[--C-:B------:R-:W-:Y:S01]  /*2190*/  IMAD.IADD R98, R98, 0x1, R4.reuse ;  /* 0x0000000162627824 */ /* 0x100fe200078e0204 */
[----:B------:R-:W-:Y:S01]  /*21a0*/  STS [R51+0xc], R94 ;  /* 0x00000c5e33007388 */ /* 0x000fe20000000800 */
        /* <DEDUP_REMOVED lines=36> */
[----:B------:R-:W-:-:S03]  /*23f0*/  IMAD.IADD R150, R123, 0x1, R4 ;  /* 0x000000017b967824 */ /* 0x000fc600078e0204 */
[----:B------:R-:W-:Y:S04]  /*2400*/  STS [R51+0x40], R134 ;  /* 0x0000408633007388 */ /* 0x000fe80000000800 */
        /* <DEDUP_REMOVED lines=15> */
[----:B------:R-:W-:Y:S01]  /*2500*/  STS [R51+0x80], R150 ;  /* 0x0000809633007388 */ /* 0x000fe20000000800 */
[----:B------:R-:W-:Y:S06]  /*2510*/  BAR.SYNC.DEFER_BLOCKING 0x0 ;  /* 0x0000000000007b1d */ /* 0x000fec0000010000 */
[----:B------:R-:W0:Y:S04]  /*2520*/  LDS.U16 R5, [R54] ;  /* 0x0000000036057984 */ /* 0x000e280000000400 */
[----:B------:R-:W1:Y:S04]  /*2530*/  LDS.U16 R56, [R56] ;  /* 0x0000000038387984 */ /* 0x000e680000000400 */
[----:B------:R-:W2:Y:S04]  /*2540*/  LDS.U16 R58, [R58] ;  /* 0x000000003a3a7984 */ /* 0x000ea80000000400 */
[----:B------:R-:W3:Y:S04]  /*2550*/  LDS.U16 R60, [R60] ;  /* 0x000000003c3c7984 */ /* 0x000ee80000000400 */
[----:B------:R-:W4:Y:S04]  /*2560*/  LDS.U16 R62, [R62] ;  /* 0x000000003e3e7984 */ /* 0x000f280000000400 */
[----:B------:R-:W4:Y:S04]  /*2570*/  LDS.U16 R64, [R64] ;  /* 0x0000000040407984 */ /* 0x000f280000000400 */
[----:B------:R-:W4:Y:S04]  /*2580*/  LDS.U16 R66, [R66] ;  /* 0x0000000042427984 */ /* 0x000f280000000400 */
[----:B------:R-:W4:Y:S04]  /*2590*/  LDS.U16 R68, [R68] ;  /* 0x0000000044447984 */ /* 0x000f280000000400 */
[----:B------:R-:W4:Y:S04]  /*25a0*/  LDS.U16 R70, [R70] ;  /* 0x0000000046467984 */ /* 0x000f280000000400 */
[----:B------:R-:W4:Y:S04]  /*25b0*/  LDS.U16 R72, [R72] ;  /* 0x0000000048487984 */ /* 0x000f280000000400 */
[----:B------:R-:W4:Y:S01]  /*25c0*/  LDS.U16 R74, [R74] ;  /* 0x000000004a4a7984 */ /* 0x000f220000000400 */
[----:B0-----:R-:W-:-:S03]  /*25d0*/  IMAD.IADD R5, R52, 0x1, R5 ;  /* 0x0000000134057824 */ /* 0x001fc600078e0205 */
[----:B------:R-:W0:Y:S01]  /*25e0*/  LDS.U16 R76, [R76] ;  /* 0x000000004c4c7984 */ /* 0x000e220000000400 */
[----:B-1----:R-:W-:-:S03]  /*25f0*/  IMAD.IADD R56, R57, 0x1, R56 ;  /* 0x0000000139387824 */ /* 0x002fc600078e0238 */
[----:B------:R-:W1:Y:S01]  /*2600*/  LDS.U16 R78, [R78] ;  /* 0x000000004e4e7984 */ /* 0x000e620000000400 */
[----:B--2---:R-:W-:-:S03]  /*2610*/  IMAD.IADD R58, R59, 0x1, R58 ;  /* 0x000000013b3a7824 */ /* 0x004fc600078e023a */
[----:B------:R-:W2:Y:S01]  /*2620*/  LDS.U16 R80, [R80] ;  /* 0x0000000050507984 */ /* 0x000ea20000000400 */
[----:B---3--:R-:W-:-:S03]  /*2630*/  IMAD.IADD R60, R61, 0x1, R60 ;  /* 0x000000013d3c7824 */ /* 0x008fc600078e023c */
[----:B------:R-:W3:Y:S01]  /*2640*/  LDS.U16 R82, [R82] ;  /* 0x0000000052527984 */ /* 0x000ee20000000400 */
[----:B----4-:R-:W-:-:S03]  /*2650*/  IMAD.IADD R62, R63, 0x1, R62 ;  /* 0x000000013f3e7824 */ /* 0x010fc600078e023e */
[----:B------:R-:W4:Y:S01]  /*2660*/  LDS.U16 R84, [R84] ;  /* 0x0000000054547984 */ /* 0x000f220000000400 */
[----:B------:R-:W-:-:S03]  /*2670*/  IMAD.IADD R64, R65, 0x1, R64 ;  /* 0x0000000141407824 */ /* 0x000fc600078e0240 */
[----:B------:R-:W4:Y:S01]  /*2680*/  LDS.U16 R86, [R86] ;  /* 0x0000000056567984 */ /* 0x000f220000000400 */
[----:B------:R-:W-:-:S03]  /*2690*/  IMAD.IADD R66, R67, 0x1, R66 ;  /* 0x0000000143427824 */ /* 0x000fc600078e0242 */
[----:B------:R-:W4:Y:S01]  /*26a0*/  LDS.U16 R88, [R88] ;  /* 0x0000000058587984 */ /* 0x000f220000000400 */
[----:B------:R-:W-:-:S03]  /*26b0*/  IMAD.IADD R68, R69, 0x1, R68 ;  /* 0x0000000145447824 */ /* 0x000fc600078e0244 */
[----:B------:R-:W4:Y:S01]  /*26c0*/  LDS.U16 R90, [R90] ;  /* 0x000000005a5a7984 */ /* 0x000f220000000400 */
[----:B------:R-:W-:Y:S02]  /*26d0*/  IMAD.IADD R70, R71, 0x1, R70 ;  /* 0x0000000147467824 */ /* 0x000fe400078e0246 */
[----:B------:R-:W-:Y:S02]  /*26e0*/  IMAD.IADD R72, R73, 0x1, R72 ;  /* 0x0000000149487824 */ /* 0x000fe400078e0248 */
[----:B------:R-:W-:Y:S02]  /*26f0*/  IMAD.IADD R74, R75, 0x1, R74 ;  /* 0x000000014b4a7824 */ /* 0x000fe400078e024a */
[----:B0-----:R-:W-:Y:S02]  /*2700*/  IMAD.IADD R76, R77, 0x1, R76 ;  /* 0x000000014d4c7824 */ /* 0x001fe400078e024c */
[----:B-1----:R-:W-:Y:S02]  /*2710*/  IMAD.IADD R78, R79, 0x1, R78 ;  /* 0x000000014f4e7824 */ /* 0x002fe400078e024e */
[----:B--2---:R-:W-:-:S02]  /*2720*/  IMAD.IADD R80, R81, 0x1, R80 ;  /* 0x0000000151507824 */ /* 0x004fc400078e0250 */
[----:B---3--:R-:W-:Y:S02]  /*2730*/  IMAD.IADD R82, R83, 0x1, R82 ;  /* 0x0000000153527824 */ /* 0x008fe400078e0252 */
[----:B----4-:R-:W-:Y:S02]  /*2740*/  IMAD.IADD R84, R85, 0x1, R84 ;  /* 0x0000000155547824 */ /* 0x010fe400078e0254 */
[----:B------:R-:W-:Y:S02]  /*2750*/  IMAD.IADD R86, R87, 0x1, R86 ;  /* 0x0000000157567824 */ /* 0x000fe400078e0256 */
[----:B------:R-:W-:Y:S02]  /*2760*/  IMAD.IADD R88, R89, 0x1, R88 ;  /* 0x0000000159587824 */ /* 0x000fe400078e0258 */
[----:B------:R-:W-:Y:S01]  /*2770*/  IMAD.IADD R90, R91, 0x1, R90 ;  /* 0x000000015b5a7824 */ /* 0x000fe200078e025a */
[----:B------:R-:W-:Y:S06]  /*2780*/  BAR.SYNC.DEFER_BLOCKING 0x0 ;  /* 0x0000000000007b1d */ /* 0x000fec0000010000 */
[----:B------:R-:W-:Y:S05]  /*2790*/  BRA.U UP0, `(.L_x_221) ;  /* 0x0000000500987547 */ /* 0x000fea000b800000 */
[----:B------:R-:W-:Y:S01]  /*27a0*/  LEA R4, R5, UR4, 0x2 ;  /* 0x0000000405047c11 */ /* 0x000fe2000f8e10ff */
[----:B------:R-:W-:Y:S01]  /*27b0*/  UIADD3 UR7, UPT, UPT, UR7, 0x6, URZ ;  /* 0x0000000607077890 */ /* 0x000fe2000fffe0ff */
[----:B------:R-:W-:Y:S01]  /*27c0*/  LEA R5, R56, UR4, 0x2 ;  /* 0x0000000438057c11 */ /* 0x000fe2000f8e10ff */
[----:B------:R-:W-:Y:S01]  /*27d0*/  UIADD3 UR5, UPT, UPT, UR5, -0x6, URZ ;  /* 0xfffffffa05057890 */ /* 0x000fe2000fffe0ff */
[----:B------:R-:W-:Y:S01]  /*27e0*/  LEA R6, R58, UR4, 0x2 ;  /* 0x000000043a067c11 */ /* 0x000fe2000f8e10ff */
[----:B------:R1:W-:Y:S01]  /*27f0*/  STS [R4], R29 ;  /* 0x0000001d04007388 */ /* 0x0003e20000000800 */
[----:B------:R-:W-:Y:S02]  /*2800*/  LEA R7, R60, UR4, 0x2 ;  /* 0x000000043c077c11 */ /* 0x000fe4000f8e10ff */
[----:B------:R-:W-:Y:S01]  /*2810*/  LEA R8, R62, UR4, 0x2 ;  /* 0x000000043e087c11 */ /* 0x000fe2000f8e10ff */
[----:B------:R1:W-:Y:S01]  /*2820*/  STS [R5], R30 ;  /* 0x0000001e05007388 */ /* 0x0003e20000000800 */
[----:B------:R-:W-:-:S02]  /*2830*/  LEA R9, R64, UR4, 0x2 ;  /* 0x0000000440097c11 */ /* 0x000fc4000f8e10ff */
[----:B------:R-:W-:Y:S01]  /*2840*/  LEA R10, R66, UR4, 0x2 ;  /* 0x00000004420a7c11 */ /* 0x000fe2000f8e10ff */
[----:B------:R1:W-:Y:S01]  /*2850*/  STS [R6], R31 ;  /* 0x0000001f06007388 */ /* 0x0003e20000000800 */
[----:B------:R-:W-:Y:S02]  /*2860*/  LEA R11, R68, UR4, 0x2 ;  /* 0x00000004440b7c11 */ /* 0x000fe4000f8e10ff */
        /* <DEDUP_REMOVED lines=16> */
[----:B------:R1:W-:Y:S04]  /*2970*/  STS [R52], R37 ;  /* 0x0000002534007388 */ /* 0x0003e80000000800 */
        /* <DEDUP_REMOVED lines=9> */
[----:B------:R1:W-:Y:S01]  /*2a10*/  STS [R64], R49 ;  /* 0x0000003140007388 */ /* 0x0003e20000000800 */
[----:B------:R-:W-:Y:S06]  /*2a20*/  BAR.SYNC.DEFER_BLOCKING 0x0 ;  /* 0x0000000000007b1d */ /* 0x000fec0000010000 */
[----:B------:R1:W2:Y:S04]  /*2a30*/  LDS R29, [R53] ;  /* 0x00000000351d7984 */ /* 0x0002a80000000800 */
[----:B------:R1:W3:Y:S04]  /*2a40*/  LDS R30, [R53+0x4] ;  /* 0x00000400351e7984 */ /* 0x0002e80000000800 */
[----:B------:R1:W4:Y:S04]  /*2a50*/  LDS R31, [R53+0x8] ;  /* 0x00000800351f7984 */ /* 0x0003280000000800 */
[----:B------:R1:W0:Y:S04]  /*2a60*/  LDS R32, [R53+0xc] ;  /* 0x00000c0035207984 */ /* 0x0002280000000800 */
        /* <DEDUP_REMOVED lines=14> */
[----:B------:R1:W0:Y:S01]  /*2b50*/  LDS R49, [R53+0x48] ;  /* 0x0000480035317984 */ /* 0x0002220000000800 */
[----:B------:R-:W-:Y:S06]  /*2b60*/  BAR.SYNC.DEFER_BLOCKING 0x0 ;  /* 0x0000000000007b1d */ /* 0x000fec0000010000 */
[----:B-----5:R1:W-:Y:S04]  /*2b70*/  STS [R4], R2 ;  /* 0x0000000204007388 */ /* 0x0203e80000000800 */
        /* <DEDUP_REMOVED lines=19> */
[----:B------:R1:W0:Y:S04]  /*2cb0*/  LDS R2, [R53] ;  /* 0x0000000035027984 */ /* 0x0002280000000800 */
        /* <DEDUP_REMOVED lines=19> */
[----:B--234-:R-:W-:Y:S05]  /*2df0*/  BRA `(.L_x_222) ;  /* 0xffffffdc00587947 */ /* 0x01cfea000383ffff */
.L_x_221:
[----:B------:R-:W-:Y:S01]  /*2e00*/  LEA R5, R5, UR4, 0x2 ;  /* 0x0000000405057c11 */ /* 0x000fe2000f8e10ff */
[----:B------:R-:W-:Y:S01]  /*2e10*/  IMAD R53, R0, -0x48, R53 ;  /* 0xffffffb800357824 */ /* 0x000fe200078e0235 */
[----:B------:R-:W-:Y:S01]  /*2e20*/  LEA R56, R56, UR4, 0x2 ;  /* 0x0000000438387c11 */ /* 0x000fe2000f8e10ff */
[----:B------:R-:W0:Y:S01]  /*2e30*/  LDCU.64 UR6, c[0x0][0x3a0] ;  /* 0x00007400ff0677ac */ /* 0x000e220008000a00 */
[----:B------:R-:W-:Y:S01]  /*2e40*/  LEA R58, R58, UR4, 0x2 ;  /* 0x000000043a3a7c11 */ /* 0x000fe2000f8e10ff */
[----:B------:R-:W-:Y:S01]  /*2e50*/  STS [R5], R29 ;  /* 0x0000001d05007388 */ /* 0x000fe20000000800 */
[----:B------:R-:W-:Y:S02]  /*2e60*/  LEA R60, R60, UR4, 0x2 ;  /* 0x000000043c3c7c11 */ /* 0x000fe4000f8e10ff */
[----:B------:R-:W-:Y:S01]  /*2e70*/  LEA R62, R62, UR4, 0x2 ;  /* 0x000000043e3e7c11 */ /* 0x000fe2000f8e10ff */
[----:B------:R-:W-:Y:S01]  /*2e80*/  STS [R56], R30 ;  /* 0x0000001e38007388 */ /* 0x000fe20000000800 */
[----:B------:R-:W-:-:S02]  /*2e90*/  LEA R64, R64, UR4, 0x2 ;  /* 0x0000000440407c11 */ /* 0x000fc4000f8e10ff */
[----:B------:R-:W-:Y:S01]  /*2ea0*/  LEA R66, R66, UR4, 0x2 ;  /* 0x0000000442427c11 */ /* 0x000fe2000f8e10ff */
[----:B------:R-:W-:Y:S01]  /*2eb0*/  STS [R58], R31 ;  /* 0x0000001f3a007388 */ /* 0x000fe20000000800 */
[----:B------:R-:W-:Y:S02]  /*2ec0*/  LEA R68, R68, UR4, 0x2 ;  /* 0x0000000444447c11 */ /* 0x000fe4000f8e10ff */
[----:B------:R-:W-:Y:S01]  /*2ed0*/  LEA R70, R70, UR4, 0x2 ;  /* 0x0000000446467c11 */ /* 0x000fe2000f8e10ff */
[----:B------:R-:W-:Y:S01]  /*2ee0*/  STS [R60], R32 ;  /* 0x000000203c007388 */ /* 0x000fe20000000800 */
[----:B------:R-:W-:Y:S02]  /*2ef0*/  LEA R72, R72, UR4, 0x2 ;  /* 0x0000000448487c11 */ /* 0x000fe4000f8e10ff */
[----:B------:R-:W-:Y:S01]  /*2f00*/  LEA R74, R74, UR4, 0x2 ;  /* 0x000000044a4a7c11 */ /* 0x000fe2000f8e10ff */
[----:B------:R-:W-:Y:S01]  /*2f10*/  STS [R62], R33 ;  /* 0x000000213e007388 */ /* 0x000fe20000000800 */
[----:B------:R-:W-:Y:S01]  /*2f20*/  LEA R76, R76, UR4, 0x2 ;  /* 0x000000044c4c7c11 */ /* 0x000fe2000f8e10ff */
[----:B0-----:R-:W-:Y:S01]  /*2f30*/  IMAD.U32 R4, RZ, RZ, UR7 ;  /* 0x00000007ff047e24 */ /* 0x001fe2000f8e00ff */
        /* <DEDUP_REMOVED lines=11> */
[----:B------:R-:W-:-:S03]  /*2ff0*/  ISETP.LT.U32.AND P2, PT, R0, UR6, PT ;  /* 0x0000000600007c0c */ /* 0x000fc6000bf41070 */
[----:B------:R-:W-:Y:S01]  /*3000*/  STS [R72], R38 ;  /* 0x0000002648007388 */ /* 0x000fe20000000800 */
[----:B------:R-:W-:-:S03]  /*3010*/  ISETP.GT.U32.AND.EX P2, PT, R4, RZ, PT, P2 ;  /* 0x000000ff0400720c */ /* 0x000fc60003f44120 */
[----:B------:R-:W-:Y:S04]  /*3020*/  STS [R74], R39 ;  /* 0x000000274a007388 */ /* 0x000fe80000000800 */
[----:B------:R-:W-:Y:S04]  /*3030*/  STS [R76], R40 ;  /* 0x000000284c007388 */ /* 0x000fe80000000800 */
[----:B------:R-:W-:Y:S04]  /*3040*/  STS [R78], R41 ;  /* 0x000000294e007388 */ /* 0x000fe80000000800 */
[----:B------:R-:W-:Y:S04]  /*3050*/  STS [R80], R43 ;  /* 0x0000002b50007388 */ /* 0x000fe80000000800 */
[----:B------:R-:W-:Y:S04]  /*3060*/  STS [R47], R44 ;  /* 0x0000002c2f007388 */ /* 0x000fe80000000800 */
[----:B------:R-:W-:Y:S04]  /*3070*/  STS [R84], R45 ;  /* 0x0000002d54007388 */ /* 0x000fe80000000800 */
[----:B------:R-:W-:Y:S04]  /*3080*/  STS [R51], R46 ;  /* 0x0000002e33007388 */ /* 0x000fe80000000800 */
[----:B------:R-:W-:Y:S04]  /*3090*/  STS [R88], R48 ;  /* 0x0000003058007388 */ /* 0x000fe80000000800 */
[----:B------:R-:W-:Y:S01]  /*30a0*/  STS [R90], R49 ;  /* 0x000000315a007388 */ /* 0x000fe20000000800 */
[----:B------:R-:W-:Y:S06]  /*30b0*/  BAR.SYNC.DEFER_BLOCKING 0x0 ;  /* 0x0000000000007b1d */ /* 0x000fec0000010000 */
[----:B------:R-:W0:Y:S04]  /*30c0*/  LDS R6, [R53] ;  /* 0x0000000035067984 */ /* 0x000e280000000800 */
[----:B------:R-:W1:Y:S04]  /*30d0*/  LDS R7, [R53+0x400] ;  /* 0x0004000035077984 */ /* 0x000e680000000800 */
[----:B------:R-:W2:Y:S04]  /*30e0*/  LDS R8, [R53+0x800] ;  /* 0x0008000035087984 */ /* 0x000ea80000000800 */
[----:B------:R-:W-:Y:S04]  /*30f0*/  LDS R9, [R53+0xc00] ;  /* 0x000c000035097984 */ /* 0x000fe80000000800 */
[----:B------:R-:W-:Y:S04]  /*3100*/  LDS R10, [R53+0x1000] ;  /* 0x00100000350a7984 */ /* 0x000fe80000000800 */
[----:B------:R-:W-:Y:S04]  /*3110*/  LDS R11, [R53+0x1400] ;  /* 0x00140000350b7984 */ /* 0x000fe80000000800 */
[----:B------:R-:W3:Y:S04]  /*3120*/  LDS R29, [R53+0x1800] ;  /* 0x00180000351d7984 */ /* 0x000ee80000000800 */
[----:B------:R-:W-:Y:S04]  /*3130*/  LDS R30, [R53+0x1c00] ;  /* 0x001c0000351e7984 */ /* 0x000fe80000000800 */
        /* <DEDUP_REMOVED lines=10> */
[----:B------:R-:W-:Y:S01]  /*31e0*/  LDS R41, [R53+0x4800] ;  /* 0x0048000035297984 */ /* 0x000fe20000000800 */
[----:B------:R-:W-:Y:S06]  /*31f0*/  BAR.SYNC.DEFER_BLOCKING 0x0 ;  /* 0x0000000000007b1d */ /* 0x000fec0000010000 */
[----:B-----5:R4:W-:Y:S04]  /*3200*/  STS [R5], R2 ;  /* 0x0000000205007388 */ /* 0x0209e80000000800 */
[----:B------:R0:W-:Y:S04]  /*3210*/  STS [R56], R3 ;  /* 0x0000000338007388 */ /* 0x0001e80000000800 */
[----:B------:R1:W-:Y:S01]  /*3220*/  STS [R58], R12 ;  /* 0x0000000c3a007388 */ /* 0x0003e20000000800 */
[----:B----4-:R-:W4:Y:S03]  /*3230*/  LDC.64 R4, c[0x0][0x398] ;  /* 0x0000e600ff047b82 */ /* 0x010f260000000a00 */
[----:B------:R-:W-:Y:S04]  /*3240*/  STS [R60], R13 ;  /* 0x0000000d3c007388 */ /* 0x000fe80000000800 */
[----:B------:R2:W-:Y:S01]  /*3250*/  STS [R62], R14 ;  /* 0x0000000e3e007388 */ /* 0x0005e20000000800 */
[----:B0-----:R-:W0:Y:S01]  /*3260*/  LDC.64 R2, c[0x0][0x388] ;  /* 0x0000e200ff027b82 */ /* 0x001e220000000a00 */
[----:B-1----:R-:W-:-:S02]  /*3270*/  VIADD R12, R0, 0x100 ;  /* 0x00000100000c7836 */ /* 0x002fc40000000000 */
[----:B------:R-:W-:Y:S04]  /*3280*/  STS [R64], R15 ;  /* 0x0000000f40007388 */ /* 0x000fe80000000800 */
[----:B------:R1:W-:Y:S01]  /*3290*/  STS [R66], R16 ;  /* 0x0000001042007388 */ /* 0x0003e20000000800 */
[----:B------:R-:W-:Y:S01]  /*32a0*/  ISETP.LT.U32.AND P4, PT, R12, UR6, PT ;  /* 0x000000060c007c0c */ /* 0x000fe2000bf81070 */
[C---:B--2---:R-:W-:Y:S01]  /*32b0*/  VIADD R14, R0.reuse, 0x200 ;  /* 0x00000200000e7836 */ /* 0x044fe20000000000 */
[----:B------:R-:W-:Y:S01]  /*32c0*/  LOP3.LUT R12, R0, 0x400, RZ, 0xfc, !PT ;  /* 0x00000400000c7812 */ /* 0x000fe200078efcff */
[----:B------:R-:W-:Y:S03]  /*32d0*/  STS [R68], R17 ;  /* 0x0000001144007388 */ /* 0x000fe60000000800 */
[----:B------:R-:W-:Y:S01]  /*32e0*/  ISETP.LT.U32.AND P3, PT, R14, UR6, PT ;  /* 0x000000060e007c0c */ /* 0x000fe2000bf61070 */
[----:B------:R-:W-:Y:S01]  /*32f0*/  STS [R70], R18 ;  /* 0x0000001246007388 */ /* 0x000fe20000000800 */
[----:B------:R-:W-:Y:S01]  /*3300*/  VIADD R14, R0, 0x500 ;  /* 0x00000500000e7836 */ /* 0x000fe20000000000 */
[----:B------:R-:W-:Y:S01]  /*3310*/  ISETP.LT.U32.AND P0, PT, R12, UR6, PT ;  /* 0x000000060c007c0c */ /* 0x000fe2000bf01070 */
[C---:B-1----:R-:W-:Y:S01]  /*3320*/  VIADD R16, R0.reuse, 0x300 ;  /* 0x0000030000107836 */ /* 0x042fe20000000000 */
[----:B------:R-:W-:Y:S01]  /*3330*/  STS [R72], R19 ;  /* 0x0000001348007388 */ /* 0x000fe20000000800 */
[----:B------:R-:W-:Y:S01]  /*3340*/  VIADD R12, R0, 0x600 ;  /* 0x00000600000c7836 */ /* 0x000fe20000000000 */
[----:B------:R-:W-:Y:S01]  /*3350*/  ISETP.LT.U32.AND P1, PT, R14, UR6, PT ;  /* 0x000000060e007c0c */ /* 0x000fe2000bf21070 */
[----:B------:R-:W-:Y:S01]  /*3360*/  IMAD.U32 R14, RZ, RZ, UR7 ;  /* 0x00000007ff0e7e24 */ /* 0x000fe2000f8e00ff */
[----:B------:R-:W-:Y:S01]  /*3370*/  STS [R74], R20 ;  /* 0x000000144a007388 */ /* 0x000fe20000000800 */
[----:B------:R-:W-:Y:S01]  /*3380*/  ISETP.LT.U32.AND P5, PT, R16, UR6, PT ;  /* 0x0000000610007c0c */ /* 0x000fe2000bfa1070 */
[----:B------:R-:W-:Y:S01]  /*3390*/  IMAD.U32 R16, RZ, RZ, UR7 ;  /* 0x00000007ff107e24 */ /* 0x000fe2000f8e00ff */
[----:B------:R-:W-:Y:S01]  /*33a0*/  ISETP.LT.U32.AND P6, PT, R12, UR6, PT ;  /* 0x000000060c007c0c */ /* 0x000fe2000bfc1070 */
[----:B------:R-:W-:Y:S01]  /*33b0*/  STS [R76], R21 ;  /* 0x000000154c007388 */ /* 0x000fe20000000800 */
[----:B0-----:R-:W-:Y:S01]  /*33c0*/  IMAD.WIDE.U32 R2, R0, 0x4, R2 ;  /* 0x0000000400027825 */ /* 0x001fe200078e0002 */
[----:B------:R-:W-:-:S02]  /*33d0*/  ISETP.GT.U32.AND.EX P3, PT, R14, RZ, PT, P3 ;  /* 0x000000ff0e00720c */ /* 0x000fc40003f64130 */
[----:B------:R-:W-:Y:S01]  /*33e0*/  STS [R78], R22 ;  /* 0x000000164e007388 */ /* 0x000fe20000000800 */
[----:B------:R-:W-:Y:S01]  /*33f0*/  ISETP.GT.U32.AND.EX P4, PT, R16, RZ, PT, P4 ;  /* 0x000000ff1000720c */ /* 0x000fe20003f84140 */
[----:B----4-:R-:W-:Y:S02]  /*3400*/  IMAD.WIDE.U32 R4, R0, 0x4, R4 ;  /* 0x0000000400047825 */ /* 0x010fe400078e0004 */
[----:B------:R0:W-:Y:S02]  /*3410*/  STS [R80], R23 ;  /* 0x0000001750007388 */ /* 0x0001e40000000800 */
[----:B------:R-:W-:Y:S02]  /*3420*/  IMAD.U32 R12, RZ, RZ, UR7 ;  /* 0x00000007ff0c7e24 */ /* 0x000fe4000f8e00ff */
[----:B------:R-:W-:Y:S03]  /*3430*/  STS [R47], R24 ;  /* 0x000000182f007388 */ /* 0x000fe60000000800 */
[----:B------:R-:W-:Y:S01]  /*3440*/  ISETP.GT.U32.AND.EX P5, PT, R12, RZ, PT, P5 ;  /* 0x000000ff0c00720c */ /* 0x000fe20003fa4150 */
[----:B------:R1:W-:Y:S01]  /*3450*/  STS [R84], R25 ;  /* 0x0000001954007388 */ /* 0x0003e20000000800 */
[----:B0-----:R-:W-:Y:S01]  /*3460*/  @P2 LOP3.LUT R23, R6, 0x80000000, RZ, 0x3c, !PT ;  /* 0x8000000006172812 */ /* 0x001fe200078e3cff */
[----:B------:R-:W-:-:S02]  /*3470*/  VIADD R6, R0, 0x700 ;  /* 0x0000070000067836 */ /* 0x000fc40000000000 */
[----:B------:R-:W-:Y:S04]  /*3480*/  STS [R51], R26 ;  /* 0x0000001a33007388 */ /* 0x000fe80000000800 */
[----:B------:R0:W-:Y:S01]  /*3490*/  STS [R88], R27 ;  /* 0x0000001b58007388 */ /* 0x0001e20000000800 */
[----:B-1----:R-:W-:-:S03]  /*34a0*/  @P4 LOP3.LUT R25, R7, 0x80000000, RZ, 0x3c, !PT ;  /* 0x8000000007194812 */ /* 0x002fc600078e3cff */
[----:B------:R-:W-:Y:S01]  /*34b0*/  STS [R90], R28 ;  /* 0x0000001c5a007388 */ /* 0x000fe20000000800 */
[----:B------:R-:W-:Y:S01]  /*34c0*/  BAR.SYNC.DEFER_BLOCKING 0x0 ;  /* 0x0000000000007b1d */ /* 0x000fe20000010000 */
[----:B0-----:R-:W-:Y:S01]  /*34d0*/  @P3 LOP3.LUT R27, R8, 0x80000000, RZ, 0x3c, !PT ;  /* 0x80000000081b3812 */ /* 0x001fe200078e3cff */
[----:B------:R-:W-:-:S05]  /*34e0*/  IMAD.U32 R8, RZ, RZ, UR7 ;  /* 0x00000007ff087e24 */ /* 0x000fca000f8e00ff */
[C---:B------:R-:W-:Y:S02]  /*34f0*/  ISETP.GT.U32.AND.EX P1, PT, R8.reuse, RZ, PT, P1 ;  /* 0x000000ff0800720c */ /* 0x040fe40003f24110 */
[----:B------:R-:W-:-:S13]  /*3500*/  ISETP.GT.U32.AND.EX P6, PT, R8, RZ, PT, P6 ;  /* 0x000000ff0800720c */ /* 0x000fda0003fc4160 */
[----:B---3--:R-:W-:Y:S01]  /*3510*/  @P6 LOP3.LUT R29, R29, 0x80000000, RZ, 0x3c, !PT ;  /* 0x800000001d1d6812 */ /* 0x008fe200078e3cff */
[----:B------:R-:W0:Y:S04]  /*3520*/  @P2 LDS R43, [R53] ;  /* 0x00000000352b2984 */ /* 0x000e280000000800 */
[----:B------:R-:W1:Y:S04]  /*3530*/  LDS R13, [R53+0x400] ;  /* 0x00040000350d7984 */ /* 0x000e680000000800 */
[----:B------:R-:W2:Y:S04]  /*3540*/  LDS R15, [R53+0x800] ;  /* 0x00080000350f7984 */ /* 0x000ea80000000800 */
[----:B------:R-:W3:Y:S04]  /*3550*/  LDS R17, [R53+0xc00] ;  /* 0x000c000035117984 */ /* 0x000ee80000000800 */
[----:B------:R-:W4:Y:S04]  /*3560*/  LDS R19, [R53+0x1000] ;  /* 0x0010000035137984 */ /* 0x000f280000000800 */
[----:B------:R-:W-:Y:S04]  /*3570*/  @P2 STG.E desc[UR8][R2.64], R23 ;  /* 0x0000001702002986 */ /* 0x000fe8000c101908 */
[----:B------:R-:W4:Y:S04]  /*3580*/  LDS R21, [R53+0x1400] ;  /* 0x0014000035157984 */ /* 0x000f280000000800 */
[----:B------:R-:W4:Y:S04]  /*3590*/  LDS R7, [R53+0x1800] ;  /* 0x0018000035077984 */ /* 0x000f280000000800 */
[----:B------:R-:W4:Y:S04]  /*35a0*/  LDS R23, [R53+0x1c00] ;  /* 0x001c000035177984 */ /* 0x000f280000000800 */
[----:B0-----:R0:W-:Y:S01]  /*35b0*/  @P2 STG.E desc[UR8][R4.64], R43 ;  /* 0x0000002b04002986 */ /* 0x0011e2000c101908 */
[----:B------:R-:W-:Y:S01]  /*35c0*/  ISETP.LT.U32.AND P2, PT, R6, UR6, PT ;  /* 0x0000000606007c0c */ /* 0x000fe2000bf41070 */
[----:B------:R-:W-:-:S02]  /*35d0*/  IMAD.U32 R6, RZ, RZ, UR7 ;  /* 0x00000007ff067e24 */ /* 0x000fc4000f8e00ff */
[----:B------:R2:W-:Y:S01]  /*35e0*/  @P4 STG.E desc[UR8][R2.64+0x400], R25 ;  /* 0x0004001902004986 */ /* 0x0005e2000c101908 */
[----:B------:R-:W-:Y:S02]  /*35f0*/  ISETP.GT.U32.AND.EX P2, PT, R8, RZ, PT, P2 ;  /* 0x000000ff0800720c */ /* 0x000fe40003f44120 */
[----:B------:R-:W-:Y:S01]  /*3600*/  ISETP.GT.U32.AND.EX P0, PT, R6, RZ, PT, P0 ;  /* 0x000000ff0600720c */ /* 0x000fe20003f04100 */
[----:B-1----:R-:W-:Y:S01]  /*3610*/  @P4 STG.E desc[UR8][R4.64+0x400], R13 ;  /* 0x0004000d04004986 */ /* 0x002fe2000c101908 */
[----:B------:R-:W-:Y:S02]  /*3620*/  LOP3.LUT R6, R0, 0x800, RZ, 0xfc, !PT ;  /* 0x0000080000067812 */ /* 0x000fe400078efcff */
[----:B0-----:R-:W-:Y:S01]  /*3630*/  @P5 LOP3.LUT R43, R9, 0x80000000, RZ, 0x3c, !PT ;  /* 0x80000000092b5812 */ /* 0x001fe200078e3cff */
[----:B------:R-:W-:Y:S01]  /*3640*/  @P3 STG.E desc[UR8][R2.64+0x800], R27 ;  /* 0x0008001b02003986 */ /* 0x000fe2000c101908 */
[----:B------:R-:W-:Y:S01]  /*3650*/  ISETP.LT.U32.AND P4, PT, R6, UR6, PT ;  /* 0x0000000606007c0c */ /* 0x000fe2000bf81070 */
[----:B------:R-:W-:-:S02]  /*3660*/  VIADD R6, R0, 0x900 ;  /* 0x0000090000067836 */ /* 0x000fc40000000000 */
[----:B------:R-:W0:Y:S04]  /*3670*/  LDS R9, [R53+0x2000] ;  /* 0x0020000035097984 */ /* 0x000e280000000800 */
[----:B--2---:R-:W-:Y:S01]  /*3680*/  @P0 LOP3.LUT R25, R10, 0x80000000, RZ, 0x3c, !PT ;  /* 0x800000000a190812 */ /* 0x004fe200078e3cff */
[----:B------:R-:W-:Y:S01]  /*3690*/  @P3 STG.E desc[UR8][R4.64+0x800], R15 ;  /* 0x0008000f04003986 */ /* 0x000fe2000c101908 */
[----:B------:R-:W-:Y:S01]  /*36a0*/  ISETP.LT.U32.AND P3, PT, R6, UR6, PT ;  /* 0x0000000606007c0c */ /* 0x000fe2000bf61070 */
[----:B------:R-:W-:Y:S02]  /*36b0*/  VIADD R6, R0, 0xa00 ;  /* 0x00000a0000067836 */ /* 0x000fe40000000000 */
[----:B------:R-:W-:Y:S01]  /*36c0*/  @P5 STG.E desc[UR8][R2.64+0xc00], R43 ;  /* 0x000c002b02005986 */ /* 0x000fe2000c101908 */
[----:B------:R-:W-:Y:S01]  /*36d0*/  ISETP.GT.U32.AND.EX P3, PT, R8, RZ, PT, P3 ;  /* 0x000000ff0800720c */ /* 0x000fe20003f64130 */
[----:B------:R-:W-:-:S02]  /*36e0*/  IMAD.U32 R10, RZ, RZ, UR7 ;  /* 0x00000007ff0a7e24 */ /* 0x000fc4000f8e00ff */
[----:B---3--:R1:W-:Y:S01]  /*36f0*/  @P5 STG.E desc[UR8][R4.64+0xc00], R17 ;  /* 0x000c001104005986 */ /* 0x0083e2000c101908 */
[----:B------:R-:W-:Y:S01]  /*3700*/  ISETP.LT.U32.AND P5, PT, R6, UR6, PT ;  /* 0x0000000606007c0c */ /* 0x000fe2000bfa1070 */
[----:B------:R-:W-:Y:S02]  /*3710*/  VIADD R6, R0, 0xb00 ;  /* 0x00000b0000067836 */ /* 0x000fe40000000000 */
[----:B------:R-:W2:Y:S01]  /*3720*/  LDS R13, [R53+0x2400] ;  /* 0x00240000350d7984 */ /* 0x000ea20000000800 */
[----:B------:R-:W-:-:S03]  /*3730*/  ISETP.GT.U32.AND.EX P5, PT, R8, RZ, PT, P5 ;  /* 0x000000ff0800720c */ /* 0x000fc60003fa4150 */
[----:B------:R-:W-:Y:S04]  /*3740*/  @P0 STG.E desc[UR8][R2.64+0x1000], R25 ;  /* 0x0010001902000986 */ /* 0x000fe8000c101908 */
[----:B----4-:R3:W-:Y:S01]  /*3750*/  @P0 STG.E desc[UR8][R4.64+0x1000], R19 ;  /* 0x0010001304000986 */ /* 0x0107e2000c101908 */
[----:B-1----:R-:W-:Y:S02]  /*3760*/  @P1 LOP3.LUT R17, R11, 0x80000000, RZ, 0x3c, !PT ;  /* 0x800000000b111812 */ /* 0x002fe400078e3cff */
[----:B------:R-:W-:Y:S01]  /*3770*/  ISETP.LT.U32.AND P0, PT, R6, UR6, PT ;  /* 0x0000000606007c0c */ /* 0x000fe2000bf01070 */
[----:B------:R-:W1:Y:S01]  /*3780*/  LDS R11, [R53+0x2800] ;  /* 0x00280000350b7984 */ /* 0x000e620000000800 */
[----:B------:R-:W-:Y:S01]  /*3790*/  IMAD.U32 R6, RZ, RZ, UR7 ;  /* 0x00000007ff067e24 */ /* 0x000fe2000f8e00ff */
[----:B------:R-:W-:-:S02]  /*37a0*/  @P5 LOP3.LUT R33, R33, 0x80000000, RZ, 0x3c, !PT ;  /* 0x8000000021215812 */ /* 0x000fc400078e3cff */
[----:B------:R-:W4:Y:S01]  /*37b0*/  LDS R15, [R53+0x2c00] ;  /* 0x002c0000350f7984 */ /* 0x000f220000000800 */
[----:B------:R-:W-:Y:S02]  /*37c0*/  ISETP.GT.U32.AND.EX P0, PT, R8, RZ, PT, P0 ;  /* 0x000000ff0800720c */ /* 0x000fe40003f04100 */
[----:B------:R-:W-:Y:S01]  /*37d0*/  ISETP.GT.U32.AND.EX P4, PT, R6, RZ, PT, P4 ;  /* 0x000000ff0600720c */ /* 0x000fe20003f84140 */
[----:B------:R-:W-:Y:S01]  /*37e0*/  @P1 STG.E desc[UR8][R2.64+0x1400], R17 ;  /* 0x0014001102001986 */ /* 0x000fe2000c101908 */
[----:B------:R-:W-:Y:S02]  /*37f0*/  LOP3.LUT R6, R0, 0xc00, RZ, 0xfc, !PT ;  /* 0x00000c0000067812 */ /* 0x000fe400078efcff */
[----:B---3--:R-:W-:Y:S01]  /*3800*/  @P2 LOP3.LUT R19, R30, 0x80000000, RZ, 0x3c, !PT ;  /* 0x800000001e132812 */ /* 0x008fe200078e3cff */
[----:B------:R-:W-:Y:S01]  /*3810*/  @P1 STG.E desc[UR8][R4.64+0x1400], R21 ;  /* 0x0014001504001986 */ /* 0x000fe2000c101908 */
[----:B------:R-:W-:Y:S01]  /*3820*/  ISETP.LT.U32.AND P1, PT, R6, UR6, PT ;  /* 0x0000000606007c0c */ /* 0x000fe2000bf21070 */
[----:B------:R-:W-:Y:S01]  /*3830*/  VIADD R6, R0, 0xd00 ;  /* 0x00000d0000067836 */ /* 0x000fe20000000000 */
[----:B------:R-:W-:Y:S01]  /*3840*/  @P3 LOP3.LUT R25, R32, 0x80000000, RZ, 0x3c, !PT ;  /* 0x8000000020193812 */ /* 0x000fe200078e3cff */
[----:B------:R-:W-:Y:S01]  /*3850*/  @P6 STG.E desc[UR8][R2.64+0x1800], R29 ;  /* 0x0018001d02006986 */ /* 0x000fe2000c101908 */
[----:B------:R-:W-:-:S03]  /*3860*/  ISETP.GT.U32.AND.EX P1, PT, R8, RZ, PT, P1 ;  /* 0x000000ff0800720c */ /* 0x000fc60003f24110 */
[----:B------:R-:W-:Y:S01]  /*3870*/  @P6 STG.E desc[UR8][R4.64+0x1800], R7 ;  /* 0x0018000704006986 */ /* 0x000fe2000c101908 */
[----:B------:R-:W-:Y:S01]  /*3880*/  ISETP.LT.U32.AND P6, PT, R6, UR6, PT ;  /* 0x0000000606007c0c */ /* 0x000fe2000bfc1070 */
[----:B------:R-:W-:Y:S01]  /*3890*/  VIADD R6, R0, 0xe00 ;  /* 0x00000e0000067836 */ /* 0x000fe20000000000 */
[----:B------:R-:W-:Y:S01]  /*38a0*/  @P4 LOP3.LUT R31, R31, 0x80000000, RZ, 0x3c, !PT ;  /* 0x800000001f1f4812 */ /* 0x000fe200078e3cff */
[----:B------:R-:W3:Y:S01]  /*38b0*/  LDS R7, [R53+0x3000] ;  /* 0x0030000035077984 */ /* 0x000ee20000000800 */
[----:B------:R-:W-:-:S03]  /*38c0*/  ISETP.GT.U32.AND.EX P6, PT, R10, RZ, PT, P6 ;  /* 0x000000ff0a00720c */ /* 0x000fc60003fc4160 */
[----:B------:R-:W-:Y:S02]  /*38d0*/  @P2 STG.E desc[UR8][R2.64+0x1c00], R19 ;  /* 0x001c001302002986 */ /* 0x000fe4000c101908 */
[----:B------:R-:W-:Y:S02]  /*38e0*/  @P1 LOP3.LUT R35, R35, 0x80000000, RZ, 0x3c, !PT ;  /* 0x8000000023231812 */ /* 0x000fe400078e3cff */
[----:B------:R-:W3:Y:S04]  /*38f0*/  LDS R17, [R53+0x3400] ;  /* 0x0034000035117984 */ /* 0x000ee80000000800 */
[----:B------:R-:W-:Y:S01]  /*3900*/  @P2 STG.E desc[UR8][R4.64+0x1c00], R23 ;  /* 0x001c001704002986 */ /* 0x000fe2000c101908 */
[----:B------:R-:W-:Y:S01]  /*3910*/  ISETP.LT.U32.AND P2, PT, R6, UR6, PT ;  /* 0x0000000606007c0c */ /* 0x000fe2000bf41070 */
[----:B------:R-:W-:-:S02]  /*3920*/  VIADD R6, R0, 0xf00 ;  /* 0x00000f0000067836 */ /* 0x000fc40000000000 */
[----:B------:R-:W-:Y:S01]  /*3930*/  @P4 STG.E desc[UR8][R2.64+0x2000], R31 ;  /* 0x0020001f02004986 */ /* 0x000fe2000c101908 */
[----:B------:R-:W-:-:S03]  /*3940*/  ISETP.GT.U32.AND.EX P2, PT, R12, RZ, PT, P2 ;  /* 0x000000ff0c00720c */ /* 0x000fc60003f44120 */
[----:B------:R-:W3:Y:S04]  /*3950*/  LDS R19, [R53+0x3800] ;  /* 0x0038000035137984 */ /* 0x000ee80000000800 */
[----:B0-----:R-:W-:Y:S01]  /*3960*/  @P4 STG.E desc[UR8][R4.64+0x2000], R9 ;  /* 0x0020000904004986 */ /* 0x001fe2000c101908 */
[----:B------:R-:W-:Y:S02]  /*3970*/  ISETP.LT.U32.AND P4, PT, R6, UR6, PT ;  /* 0x0000000606007c0c */ /* 0x000fe4000bf81070 */
[----:B------:R-:W-:Y:S01]  /*3980*/  LOP3.LUT R6, R0, 0x1000, RZ, 0xfc, !PT ;  /* 0x0000100000067812 */ /* 0x000fe200078efcff */
[----:B------:R-:W0:Y:S02]  /*3990*/  LDS R9, [R53+0x3c00] ;  /* 0x003c000035097984 */ /* 0x000e240000000800 */
[----:B------:R-:W-:-:S02]  /*39a0*/  @P2 LOP3.LUT R37, R37, 0x80000000, RZ, 0x3c, !PT ;  /* 0x8000000025252812 */ /* 0x000fc400078e3cff */
[----:B------:R-:W0:Y:S04]  /*39b0*/  LDS R21, [R53+0x4000] ;  /* 0x0040000035157984 */ /* 0x000e280000000800 */
[----:B------:R-:W0:Y:S04]  /*39c0*/  LDS R23, [R53+0x4400] ;  /* 0x0044000035177984 */ /* 0x000e280000000800 */
[----:B------:R-:W-:Y:S04]  /*39d0*/  @P3 STG.E desc[UR8][R2.64+0x2400], R25 ;  /* 0x0024001902003986 */ /* 0x000fe8000c101908 */
[----:B--2---:R2:W-:Y:S01]  /*39e0*/  @P3 STG.E desc[UR8][R4.64+0x2400], R13 ;  /* 0x0024000d04003986 */ /* 0x0045e2000c101908 */
[----:B------:R-:W-:Y:S01]  /*39f0*/  ISETP.LT.U32.AND P3, PT, R6, UR6, PT ;  /* 0x0000000606007c0c */ /* 0x000fe2000bf61070 */
[----:B------:R-:W-:-:S02]  /*3a00*/  VIADD R6, R0, 0x1100 ;  /* 0x0000110000067836 */ /* 0x000fc40000000000 */
[----:B------:R-:W-:Y:S01]  /*3a10*/  @P5 STG.E desc[UR8][R2.64+0x2800], R33 ;  /* 0x0028002102005986 */ /* 0x000fe2000c101908 */
[----:B------:R-:W-:Y:S01]  /*3a20*/  VIADD R0, R0, 0x1200 ;  /* 0x0000120000007836 */ /* 0x000fe20000000000 */
[----:B------:R-:W-:Y:S02]  /*3a30*/  ISETP.GT.U32.AND.EX P3, PT, R8, RZ, PT, P3 ;  /* 0x000000ff0800720c */ /* 0x000fe40003f64130 */
[----:B-1----:R1:W-:Y:S01]  /*3a40*/  @P5 STG.E desc[UR8][R4.64+0x2800], R11 ;  /* 0x0028000b04005986 */ /* 0x0023e2000c101908 */
[----:B------:R-:W-:Y:S01]  /*3a50*/  ISETP.LT.U32.AND P5, PT, R6, UR6, PT ;  /* 0x0000000606007c0c */ /* 0x000fe2000bfa1070 */
[----:B------:R-:W-:Y:S01]  /*3a60*/  IMAD.U32 R6, RZ, RZ, UR7 ;  /* 0x00000007ff067e24 */ /* 0x000fe2000f8e00ff */
[----:B--2---:R-:W-:-:S04]  /*3a70*/  @P0 LOP3.LUT R13, R34, 0x80000000, RZ, 0x3c, !PT ;  /* 0x80000000220d0812 */ /* 0x004fc800078e3cff */
[----:B------:R-:W-:Y:S01]  /*3a80*/  ISETP.GT.U32.AND.EX P4, PT, R6, RZ, PT, P4 ;  /* 0x000000ff0600720c */ /* 0x000fe20003f84140 */
[----:B------:R2:W-:Y:S03]  /*3a90*/  @P0 STG.E desc[UR8][R2.64+0x2c00], R13 ;  /* 0x002c000d02000986 */ /* 0x0005e6000c101908 */
[----:B------:R-:W-:Y:S01]  /*3aa0*/  @P3 LOP3.LUT R39, R39, 0x80000000, RZ, 0x3c, !PT ;  /* 0x8000000027273812 */ /* 0x000fe200078e3cff */
[----:B----4-:R4:W-:Y:S01]  /*3ab0*/  @P0 STG.E desc[UR8][R4.64+0x2c00], R15 ;  /* 0x002c000f04000986 */ /* 0x0109e2000c101908 */
[----:B------:R-:W-:Y:S01]  /*3ac0*/  ISETP.LT.U32.AND P0, PT, R0, UR6, PT ;  /* 0x0000000600007c0c */ /* 0x000fe2000bf01070 */
[----:B------:R-:W-:Y:S01]  /*3ad0*/  IMAD.U32 R0, RZ, RZ, UR7 ;  /* 0x00000007ff007e24 */ /* 0x000fe2000f8e00ff */
[----:B-1----:R-:W-:Y:S01]  /*3ae0*/  @P6 LOP3.LUT R11, R36, 0x80000000, RZ, 0x3c, !PT ;  /* 0x80000000240b6812 */ /* 0x002fe200078e3cff */
[----:B------:R1:W-:Y:S01]  /*3af0*/  @P1 STG.E desc[UR8][R2.64+0x3000], R35 ;  /* 0x0030002302001986 */ /* 0x0003e2000c101908 */
[----:B------:R-:W-:-:S02]  /*3b00*/  ISETP.GT.U32.AND.EX P0, PT, R6, RZ, PT, P0 ;  /* 0x000000ff0600720c */ /* 0x000fc40003f04100 */
[----:B------:R-:W-:Y:S01]  /*3b10*/  ISETP.GT.U32.AND.EX P5, PT, R0, RZ, PT, P5 ;  /* 0x000000ff0000720c */ /* 0x000fe20003fa4150 */
[----:B---3--:R1:W-:Y:S01]  /*3b20*/  @P1 STG.E desc[UR8][R4.64+0x3000], R7 ;  /* 0x0030000704001986 */ /* 0x0083e2000c101908 */
[----:B--2---:R-:W-:-:S03]  /*3b30*/  @P4 LOP3.LUT R13, R38, 0x80000000, RZ, 0x3c, !PT ;  /* 0x80000000260d4812 */ /* 0x004fc600078e3cff */
[----:B------:R1:W-:Y:S04]  /*3b40*/  @P6 STG.E desc[UR8][R2.64+0x3400], R11 ;  /* 0x0034000b02006986 */ /* 0x0003e8000c101908 */
[----:B------:R1:W-:Y:S04]  /*3b50*/  @P6 STG.E desc[UR8][R4.64+0x3400], R17 ;  /* 0x0034001104006986 */ /* 0x0003e8000c101908 */
[----:B------:R1:W-:Y:S01]  /*3b60*/  @P2 STG.E desc[UR8][R2.64+0x3800], R37 ;  /* 0x0038002502002986 */ /* 0x0003e2000c101908 */
[----:B----4-:R-:W-:-:S03]  /*3b70*/  @P5 LOP3.LUT R15, R40, 0x80000000, RZ, 0x3c, !PT ;  /* 0x80000000280f5812 */ /* 0x010fc600078e3cff */
[----:B------:R1:W-:Y:S04]  /*3b80*/  @P2 STG.E desc[UR8][R4.64+0x3800], R19 ;  /* 0x0038001304002986 */ /* 0x0003e8000c101908 */
[----:B------:R1:W-:Y:S04]  /*3b90*/  @P4 STG.E desc[UR8][R2.64+0x3c00], R13 ;  /* 0x003c000d02004986 */ /* 0x0003e8000c101908 */
[----:B0-----:R1:W-:Y:S04]  /*3ba0*/  @P4 STG.E desc[UR8][R4.64+0x3c00], R9 ;  /* 0x003c000904004986 */ /* 0x0013e8000c101908 */
[----:B------:R1:W-:Y:S04]  /*3bb0*/  @P3 STG.E desc[UR8][R2.64+0x4000], R39 ;  /* 0x0040002702003986 */ /* 0x0003e8000c101908 */
[----:B------:R1:W-:Y:S04]  /*3bc0*/  @P3 STG.E desc[UR8][R4.64+0x4000], R21 ;  /* 0x0040001504003986 */ /* 0x0003e8000c101908 */
[----:B------:R1:W-:Y:S04]  /*3bd0*/  @P5 STG.E desc[UR8][R2.64+0x4400], R15 ;  /* 0x0044000f02005986 */ /* 0x0003e8000c101908 */
[----:B------:R1:W-:Y:S01]  /*3be0*/  @P5 STG.E desc[UR8][R4.64+0x4400], R23 ;  /* 0x0044001704005986 */ /* 0x0003e2000c101908 */
[----:B------:R-:W-:Y:S05]  /*3bf0*/  @!P0 EXIT ;  /* 0x000000000000894d */ /* 0x000fea0003800000 */
[----:B------:R-:W0:Y:S01]  /*3c00*/  LDS R53, [R53+0x4800] ;  /* 0x0048000035357984 */ /* 0x000e220000000800 */
[----:B------:R-:W-:-:S05]  /*3c10*/  LOP3.LUT R41, R41, 0x80000000, RZ, 0x3c, !PT ;  /* 0x8000000029297812 */ /* 0x000fca00078e3cff */
[----:B------:R-:W-:Y:S04]  /*3c20*/  STG.E desc[UR8][R2.64+0x4800], R41 ;  /* 0x0048002902007986 */ /* 0x000fe8000c101908 */
[----:B0-----:R-:W-:Y:S01]  /*3c30*/  STG.E desc[UR8][R4.64+0x4800], R53 ;  /* 0x0048003504007986 */ /* 0x001fe2000c101908 */
[----:B------:R-:W-:Y:S05]  /*3c40*/  EXIT ;  /* 0x000000000000794d */ /* 0x000fea0003800000 */
.L_x_223:
        /* <DEDUP_REMOVED lines=11> */
.L_x_1274:


//--------------------- .text._ZN3cub18CUB_300001_SM_10006detail10radix_sort29DeviceRadixSortOnesweepKernelINS1_5radix10policy_hubIiN4cuda3std3__45tupleIJiifiiEEEyE10Policy1000ELNS0_9SortOrderE0EiSA_yiiNS1_21identity_decomposer_tEEEvPT5_SG_PT3_PKSH_PT1_PKSL_PT2_PKSP_T4_iiT6_ --------------------------
	.section	.text._ZN3cub18CUB_300001_SM_10006detail10radix_sort29DeviceRadixSortOnesweepKernelINS1_5radix10policy_hubIiN4cuda3std3__45tupleIJiifiiEEEyE10Policy1000ELNS0_9SortOrderE0EiSA_yiiNS1_21identity_decomposer_tEEEvPT5_SG_PT3_PKSH_PT1_PKSL_PT2_PKSP_T4_iiT6_,"ax",@progbits
	.align	128
        .global         _ZN3cub18CUB_300001_SM_10006detail10radix_sort29DeviceRadixSortOnesweepKernelINS1_5radix10policy_hubIiN4cuda3std3__45tupleIJiifiiEEEyE10Policy1000ELNS0_9SortOrderE0EiSA_yiiNS1_21identity_decomposer_tEEEvPT5_SG_PT3_PKSH_PT1_PKSL_PT2_PKSP_T4_iiT6_
        .type           _ZN3cub18CUB_300001_SM_10006detail10radix_sort29DeviceRadixSortOnesweepKernelINS1_5radix10policy_hubIiN4cuda3std3__45tupleIJiifiiEEEyE10Policy1000ELNS0_9SortOrderE0EiSA_yiiNS1_21identity_decomposer_tEEEvPT5_SG_PT3_PKSH_PT1_PKSL_PT2_PKSP_T4_iiT6_,@function
        .size           _ZN3cub18CUB_300001_SM_10006detail10radix_sort29DeviceRadixSortOnesweepKernelINS1_5radix10policy_hubIiN4cuda3std3__45tupleIJiifiiEEEyE10Policy1000ELNS0_9SortOrderE0EiSA_yiiNS1_21identity_decomposer_tEEEvPT5_SG_PT3_PKSH_PT1_PKSL_PT2_PKSP_T4_iiT6_,(.L_x_1275 - _ZN3cub18CUB_300001_SM_10006detail10radix_sort29DeviceRadixSortOnesweepKernelINS1_5radix10policy_hubIiN4cuda3std3__45tupleIJiifiiEEEyE10Policy1000ELNS0_9SortOrderE0EiSA_yiiNS1_21identity_decomposer_tEEEvPT5_SG_PT3_PKSH_PT1_PKSL_PT2_PKSP_T4_iiT6_)
        .other          _ZN3cub18CUB_300001_SM_10006detail10radix_sort29DeviceRadixSortOnesweepKernelINS1_5radix10policy_hubIiN4cuda3std3__45tupleIJiifiiEEEyE10Policy1000ELNS0_9SortOrderE0EiSA_yiiNS1_21identity_decomposer_tEEEvPT5_SG_PT3_PKSH_PT1_PKSL_PT2_PKSP_T4_iiT6_,@"STO_CUDA_ENTRY STV_DEFAULT"
_ZN3cub18CUB_300001_SM_10006detail10radix_sort29DeviceRadixSortOnesweepKernelINS1_5radix10policy_hubIiN4cuda3std3__45tupleIJiifiiEEEyE10Policy1000ELNS0_9SortOrderE0EiSA_yiiNS1_21identity_decomposer_tEEEvPT5_SG_PT3_PKSH_PT1_PKSL_PT2_PKSP_T4_iiT6_:
.text._ZN3cub18CUB_300001_SM_10006detail10radix_sort29DeviceRadixSortOnesweepKernelINS1_5radix10policy_hubIiN4cuda3std3__45tupleIJiifiiEEEyE10Policy1000ELNS0_9SortOrderE0EiSA_yiiNS1_21identity_decomposer_tEEEvPT5_SG_PT3_PKSH_PT1_PKSL_PT2_PKSP_T4_iiT6_:
        /* <DEDUP_REMOVED lines=16> */
.L_x_225:
[----:B------:R-:W-:Y:S05]  /*0100*/  BSYNC.RECONVERGENT B0 ;  /* 0x0000000000007941 */ /* 0x000fea0003800200 */
.L_x_224:
[----:B------:R-:W-:Y:S01]  /*0110*/  BAR.SYNC.DEFER_BLOCKING 0x0 ;  /* 0x0000000000007b1d */ /* 0x000fe20000010000 */
[----:B------:R-:W-:-:S05]  /*0120*/  SHF.R.U32.HI R6, RZ, 0x5, R3 ;  /* 0x00000005ff067819 */ /* 0x000fca0000011603 */
        /* <DEDUP_REMOVED lines=8> */
[----:B------:R-:W0:Y:S01]  /*01b0*/  LDCU.64 UR4, c[0x0][0x3a8] ;  /* 0x00007500ff0477ac */ /* 0x000e220008000a00 */
[C---:B------:R-:W-:Y:S02]  /*01c0*/  LOP3.LUT R0, R3.reuse, 0x1f, RZ, 0xc0, !PT ;  /* 0x0000001f03007812 */ /* 0x040fe400078ec0ff */
[----:B------:R-:W-:-:S05]  /*01d0*/  LOP3.LUT R5, R3, 0x3e0, RZ, 0xc0, !PT ;  /* 0x000003e003057812 */ /* 0x000fca00078ec0ff */
[----:B------:R-:W-:-:S05]  /*01e0*/  IMAD R0, R5, 0x5, R0 ;  /* 0x0000000505007824 */ /* 0x000fca00078e0200 */
[----:B------:R-:W-:-:S05]  /*01f0*/  IADD3 R32, P0, PT, R23, R0, RZ ;  /* 0x0000000017207210 */ /* 0x000fca0007f1e0ff */
[----:B------:R-:W-:Y:S01]  /*0200*/  IMAD.X R31, RZ, RZ, R31, P0 ;  /* 0x000000ffff1f7224 */ /* 0x000fe200000e061f */
[----:B0-----:R-:W-:-:S04]  /*0210*/  LEA R4, P0, R32, UR4, 0x2 ;  /* 0x0000000420047c11 */ /* 0x001fc8000f8010ff */
[----:B------:R-:W-:-:S05]  /*0220*/  LEA.HI.X R5, R32, UR5, R31, 0x2, P0 ;  /* 0x0000000520057c11 */ /* 0x000fca00080f141f */
[----:B------:R0:W5:Y:S04]  /*0230*/  LDG.E R29, desc[UR8][R4.64] ;  /* 0x00000008041d7981 */ /* 0x000168000c1e1900 */
[----:B------:R0:W5:Y:S04]  /*0240*/  LDG.E R28, desc[UR8][R4.64+0x80] ;  /* 0x00008008041c7981 */ /* 0x000168000c1e1900 */
[----:B------:R0:W5:Y:S04]  /*0250*/  LDG.E R27, desc[UR8][R4.64+0x100] ;  /* 0x00010008041b7981 */ /* 0x000168000c1e1900 */
[----:B------:R0:W5:Y:S04]  /*0260*/  LDG.E R25, desc[UR8][R4.64+0x180] ;  /* 0x0001800804197981 */ /* 0x000168000c1e1900 */
[----:B------:R0:W5:Y:S01]  /*0270*/  LDG.E R30, desc[UR8][R4.64+0x200] ;  /* 0x00020008041e7981 */ /* 0x000162000c1e1900 */
[----:B------:R-:W-:Y:S05]  /*0280*/  BRA `(.L_x_227) ;  /* 0x0000000000707947 */ /* 0x000fea0003800000 */
.L_x_226:
[C---:B------:R-:W-:Y:S01]  /*0290*/  LOP3.LUT R0, R3.reuse, 0x1f, RZ, 0xc0, !PT ;  /* 0x0000001f03007812 */ /* 0x040fe200078ec0ff */
[----:B------:R-:W1:Y:S01]  /*02a0*/  LDCU.64 UR6, c[0x0][0x3a8] ;  /* 0x00007500ff0677ac */ /* 0x000e620008000a00 */
[----:B------:R-:W-:Y:S01]  /*02b0*/  LOP3.LUT R5, R3, 0x3e0, RZ, 0xc0, !PT ;  /* 0x000003e003057812 */ /* 0x000fe200078ec0ff */
[----:B------:R-:W-:Y:S02]  /*02c0*/  IMAD.MOV.U32 R29, RZ, RZ, 0x7fffffff ;  /* 0x7fffffffff1d7424 */ /* 0x000fe400078e00ff */
[----:B------:R-:W-:Y:S02]  /*02d0*/  IMAD.MOV.U32 R28, RZ, RZ, 0x7fffffff ;  /* 0x7fffffffff1c7424 */ /* 0x000fe400078e00ff */
[----:B------:R-:W-:Y:S01]  /*02e0*/  IMAD R0, R5, 0x5, R0 ;  /* 0x0000000505007824 */ /* 0x000fe200078e0200 */
[C---:B------:R-:W-:Y:S01]  /*02f0*/  IADD3 R5, PT, PT, -R23.reuse, UR4, RZ ;  /* 0x0000000417057c10 */ /* 0x040fe2000fffe1ff */
[----:B------:R-:W-:Y:S02]  /*0300*/  IMAD.MOV.U32 R27, RZ, RZ, 0x7fffffff ;  /* 0x7fffffffff1b7424 */ /* 0x000fe400078e00ff */
[C---:B------:R-:W-:Y:S01]  /*0310*/  VIADD R8, R0.reuse, 0x40 ;  /* 0x0000004000087836 */ /* 0x040fe20000000000 */
[----:B------:R-:W-:Y:S01]  /*0320*/  IADD3 R32, P3, PT, R23, R0, RZ ;  /* 0x0000000017207210 */ /* 0x000fe20007f7e0ff */
[C---:B0-----:R-:W-:Y:S01]  /*0330*/  VIADD R4, R0.reuse, 0x20 ;  /* 0x0000002000047836 */ /* 0x041fe20000000000 */
[CC--:B------:R-:W-:Y:S01]  /*0340*/  ISETP.GE.AND P0, PT, R0.reuse, R5.reuse, PT ;  /* 0x000000050000720c */ /* 0x0c0fe20003f06270 */
[----:B------:R-:W-:Y:S01]  /*0350*/  VIADD R12, R0, 0x80 ;  /* 0x00000080000c7836 */ /* 0x000fe20000000000 */
[-C--:B------:R-:W-:Y:S01]  /*0360*/  ISETP.GE.AND P2, PT, R8, R5.reuse, PT ;  /* 0x000000050800720c */ /* 0x080fe20003f46270 */
[----:B------:R-:W-:Y:S01]  /*0370*/  VIADD R8, R0, 0x60 ;  /* 0x0000006000087836 */ /* 0x000fe20000000000 */
[-C--:B------:R-:W-:Y:S01]  /*0380*/  ISETP.GE.AND P1, PT, R4, R5.reuse, PT ;  /* 0x000000050400720c */ /* 0x080fe20003f26270 */
[----:B------:R-:W-:Y:S01]  /*0390*/  IMAD.X R31, RZ, RZ, R31, P3 ;  /* 0x000000ffff1f7224 */ /* 0x000fe200018e061f */
[-C--:B------:R-:W-:Y:S01]  /*03a0*/  ISETP.GE.AND P4, PT, R12, R5.reuse, PT ;  /* 0x000000050c00720c */ /* 0x080fe20003f86270 */
[----:B------:R-:W-:Y:S01]  /*03b0*/  IMAD.MOV.U32 R25, RZ, RZ, 0x7fffffff ;  /* 0x7fffffffff197424 */ /* 0x000fe200078e00ff */
[----:B------:R-:W-:Y:S01]  /*03c0*/  ISETP.GE.AND P3, PT, R8, R5, PT ;  /* 0x000000050800720c */ /* 0x000fe20003f66270 */
[----:B------:R-:W-:Y:S01]  /*03d0*/  IMAD.MOV.U32 R30, RZ, RZ, 0x7fffffff ;  /* 0x7fffffffff1e7424 */ /* 0x000fe200078e00ff */
[----:B-1----:R-:W-:-:S04]  /*03e0*/  LEA R4, P5, R32, UR6, 0x2 ;  /* 0x0000000620047c11 */ /* 0x002fc8000f8a10ff */
[----:B------:R-:W-:-:S05]  /*03f0*/  LEA.HI.X R5, R32, UR7, R31, 0x2, P5 ;  /* 0x0000000720057c11 */ /* 0x000fca000a8f141f */
[----:B------:R1:W5:Y:S04]  /*0400*/  @!P0 LDG.E R29, desc[UR8][R4.64] ;  /* 0x00000008041d8981 */ /* 0x000368000c1e1900 */
[----:B------:R1:W5:Y:S04]  /*0410*/  @!P1 LDG.E R28, desc[UR8][R4.64+0x80] ;  /* 0x00008008041c9981 */ /* 0x000368000c1e1900 */
[----:B------:R1:W5:Y:S04]  /*0420*/  @!P2 LDG.E R27, desc[UR8][R4.64+0x100] ;  /* 0x00010008041ba981 */ /* 0x000368000c1e1900 */
[----:B------:R1:W5:Y:S04]  /*0430*/  @!P3 LDG.E R25, desc[UR8][R4.64+0x180] ;  /* 0x000180080419b981 */ /* 0x000368000c1e1900 */
[----:B------:R1:W5:Y:S02]  /*0440*/  @!P4 LDG.E R30, desc[UR8][R4.64+0x200] ;  /* 0x00020008041ec981 */ /* 0x000364000c1e1900 */
.L_x_227:
[----:B01----:R-:W-:Y:S01]  /*0450*/  VIMNMX R5, PT, PT, R22, 0xe0, !PT ;  /* 0x000000e016057848 */ /* 0x003fe20007fe0100 */
[----:B------:R-:W0:Y:S01]  /*0460*/  LDCU UR4, c[0x0][0x3c8] ;  /* 0x00007900ff0477ac */ /* 0x000e220008000800 */
[----:B------:R-:W-:Y:S01]  /*0470*/  BSSY.RECONVERGENT B0, `(.L_x_228) ;  /* 0x0000029000007945 */ /* 0x000fe20003800200 */
[----:B------:R-:W-:Y:S01]  /*0480*/  IMAD.SHL.U32 R6, R6, 0x400, RZ ;  /* 0x0000040006067824 */ /* 0x000fe200078e00ff */
[--C-:B------:R-:W-:Y:S01]  /*0490*/  IADD3 R5, PT, PT, R5, 0x1f, -R22.reuse ;  /* 0x0000001f05057810 */ /* 0x100fe20007ffe816 */
[----:B------:R-:W-:Y:S01]  /*04a0*/  UMOV UR5, 0xffffffff ;  /* 0xffffffff00057882 */ /* 0x000fe20000000000 */
[----:B-----5:R-:W-:Y:S01]  /*04b0*/  LOP3.LUT R16, R29, 0x80000000, RZ, 0x3c, !PT ;  /* 0x800000001d107812 */ /* 0x020fe200078e3cff */
[----:B------:R-:W-:Y:S01]  /*04c0*/  IMAD.MOV.U32 R8, RZ, RZ, R22 ;  /* 0x000000ffff087224 */ /* 0x000fe200078e0016 */
[C---:B------:R-:W-:Y:S02]  /*04d0*/  ISETP.GE.U32.AND P0, PT, R5.reuse, 0x1e0, PT ;  /* 0x000001e00500780c */ /* 0x040fe40003f06070 */
[----:B------:R-:W-:-:S02]  /*04e0*/  LEA.HI R4, R5, 0x1, RZ, 0x1b ;  /* 0x0000000105047811 */ /* 0x000fc400078fd8ff */
[----:B------:R-:W-:Y:S02]  /*04f0*/  LOP3.LUT R15, R28, 0x80000000, RZ, 0x3c, !PT ;  /* 0x800000001c0f7812 */ /* 0x000fe400078e3cff */
[----:B------:R-:W-:Y:S02]  /*0500*/  LOP3.LUT R7, R4, 0xf, RZ, 0xc0, !PT ;  /* 0x0000000f04077812 */ /* 0x000fe400078ec0ff */
[----:B------:R-:W-:Y:S02]  /*0510*/  LOP3.LUT R14, R27, 0x80000000, RZ, 0x3c, !PT ;  /* 0x800000001b0e7812 */ /* 0x000fe400078e3cff */
[----:B------:R-:W-:Y:S01]  /*0520*/  ISETP.NE.AND P1, PT, R7, RZ, PT ;  /* 0x000000ff0700720c */ /* 0x000fe20003f25270 */
[----:B0-----:R-:W-:Y:S01]  /*0530*/  USHF.L.U32 UR4, UR5, UR4, URZ ;  /* 0x0000000405047299 */ /* 0x001fe200080006ff */
[----:B------:R-:W-:Y:S01]  /*0540*/  LOP3.LUT R13, R25, 0x80000000, RZ, 0x3c, !PT ;  /* 0x80000000190d7812 */ /* 0x000fe200078e3cff */
[----:B------:R-:W-:Y:S10]  /*0550*/  @!P0 BRA `(.L_x_229) ;  /* 0x0000000000688947 */ /* 0x000ff40003800000 */
[----:B------:R-:W-:Y:S01]  /*0560*/  IMAD R12, R22, 0x4, R6 ;  /* 0x00000004160c7824 */ /* 0x000fe200078e0206 */
[----:B------:R-:W-:Y:S01]  /*0570*/  LOP3.LUT R5, R4, 0xffffff0, RZ, 0xc0, !PT ;  /* 0x0ffffff004057812 */ /* 0x000fe200078ec0ff */
[----:B------:R-:W-:-:S03]  /*0580*/  IMAD.MOV.U32 R8, RZ, RZ, R22 ;  /* 0x000000ffff087224 */ /* 0x000fc600078e0016 */
[----:B------:R-:W-:Y:S01]  /*0590*/  IADD3 R12, PT, PT, R12, 0x400, R17 ;  /* 0x000004000c0c7810 */ /* 0x000fe20007ffe011 */
[----:B------:R-:W-:-:S07]  /*05a0*/  IMAD.MOV R5, RZ, RZ, -R5 ;  /* 0x000000ffff057224 */ /* 0x000fce00078e0a05 */
.L_x_230:
        /* <DEDUP_REMOVED lines=21> */
.L_x_229:
[----:B------:R-:W-:Y:S05]  /*0700*/  BSYNC.RECONVERGENT B0 ;  /* 0x0000000000007941 */ /* 0x000fea0003800200 */
.L_x_228:
[----:B------:R-:W-:Y:S01]  /*0710*/  BSSY.RECONVERGENT B0, `(.L_x_231) ;  /* 0x0000027000007945 */ /* 0x000fe20003800200 */
[----:B------:R-:W-:Y:S01]  /*0720*/  LOP3.LUT R12, R30, 0x80000000, RZ, 0x3c, !PT ;  /* 0x800000001e0c7812 */ /* 0x000fe200078e3cff */
[----:B------:R-:W-:Y:S02]  /*0730*/  IMAD.IADD R21, R17, 0x1, R6 ;  /* 0x0000000111157824 */ /* 0x000fe400078e0206 */
        /* <DEDUP_REMOVED lines=16> */
.L_x_234:
[----:B------:R-:W-:Y:S05]  /*0840*/  BSYNC.RECONVERGENT B1 ;  /* 0x0000000000017941 */ /* 0x000fea0003800200 */
.L_x_233:
        /* <DEDUP_REMOVED lines=14> */
.L_x_235:
[----:B------:R-:W-:Y:S01]  /*0930*/  VIADD R4, R4, 0x1 ;  /* 0x0000000104047836 */ /* 0x000fe20000000000 */
[----:B------:R0:W-:Y:S04]  /*0940*/  STS [R6], RZ ;  /* 0x000000ff06007388 */ /* 0x0001e80000000800 */
[----:B------:R-:W-:Y:S01]  /*0950*/  ISETP.NE.AND P0, PT, R4, RZ, PT ;  /* 0x000000ff0400720c */ /* 0x000fe20003f05270 */
[----:B0-----:R-:W-:-:S12]  /*0960*/  VIADD R6, R6, 0x80 ;  /* 0x0000008006067836 */ /* 0x001fd80000000000 */
[----:B------:R-:W-:Y:S05]  /*0970*/  @P0 BRA `(.L_x_235) ;  /* 0xfffffffc00ec0947 */ /* 0x000fea000383ffff */
.L_x_232:
[----:B------:R-:W-:Y:S05]  /*0980*/  BSYNC.RECONVERGENT B0 ;  /* 0x0000000000007941 */ /* 0x000fea0003800200 */
.L_x_231:
[----:B------:R-:W2:Y:S01]  /*0990*/  LDCU UR5, c[0x0][0x3c4] ;  /* 0x00007880ff0577ac */ /* 0x000ea20008000800 */
[----:B01----:R-:W0:Y:S01]  /*09a0*/  LDC.64 R4, c[0x0][0x380] ;  /* 0x0000e000ff047b82 */ /* 0x003e220000000a00 */
[C---:B------:R-:W-:Y:S01]  /*09b0*/  ISETP.GT.U32.AND P1, PT, R3.reuse, 0xff, PT ;  /* 0x000000ff0300780c */ /* 0x040fe20003f24070 */
[----:B------:R-:W-:Y:S01]  /*09c0*/  BSSY.RECONVERGENT B0, `(.L_x_236) ;  /* 0x000003e000007945 */ /* 0x000fe20003800200 */
[----:B------:R-:W-:Y:S02]  /*09d0*/  IMAD R11, R3, 0x4, R17 ;  /* 0x00000004030b7824 */ /* 0x000fe400078e0211 */
[----:B------:R-:W-:Y:S01]  /*09e0*/  P2R R33, PR, RZ, 0x2 ;  /* 0x00000002ff217803 */ /* 0x000fe20000000000 */
[----:B------:R-:W-:Y:S01]  /*09f0*/  IMAD.MOV.U32 R8, RZ, RZ, RZ ;  /* 0x000000ffff087224 */ /* 0x000fe200078e00ff */
[----:B--2---:R-:W-:Y:S02]  /*0a00*/  SHF.R.U32.HI R24, RZ, UR5, R16 ;  /* 0x00000005ff187c19 */ /* 0x004fe40008011610 */
[----:B------:R-:W-:-:S02]  /*0a10*/  SHF.R.U32.HI R26, RZ, UR5, R15 ;  /* 0x00000005ff1a7c19 */ /* 0x000fc4000801160f */
[----:B------:R-:W-:Y:S02]  /*0a20*/  SHF.R.U32.HI R20, RZ, UR5, R14 ;  /* 0x00000005ff147c19 */ /* 0x000fe4000801160e */
[----:B------:R-:W-:Y:S02]  /*0a30*/  SHF.R.U32.HI R19, RZ, UR5, R13 ;  /* 0x00000005ff137c19 */ /* 0x000fe4000801160d */
[----:B------:R-:W-:Y:S02]  /*0a40*/  SHF.R.U32.HI R18, RZ, UR5, R12 ;  /* 0x00000005ff127c19 */ /* 0x000fe4000801160c */
[----:B------:R-:W-:Y:S02]  /*0a50*/  LOP3.LUT R24, R24, UR4, RZ, 0x30, !PT ;  /* 0x0000000418187c12 */ /* 0x000fe4000f8e30ff */
[----:B------:R-:W-:Y:S02]  /*0a60*/  LOP3.LUT R26, R26, UR4, RZ, 0x30, !PT ;  /* 0x000000041a1a7c12 */ /* 0x000fe4000f8e30ff */
[----:B------:R-:W-:Y:S01]  /*0a70*/  LOP3.LUT R20, R20, UR4, RZ, 0x30, !PT ;  /* 0x0000000414147c12 */ /* 0x000fe2000f8e30ff */
[--C-:B------:R-:W-:Y:S01]  /*0a80*/  IMAD R6, R24, 0x4, R21.reuse ;  /* 0x0000000418067824 */ /* 0x100fe200078e0215 */
[----:B------:R-:W-:Y:S01]  /*0a90*/  LOP3.LUT R19, R19, UR4, RZ, 0x30, !PT ;  /* 0x0000000413137c12 */ /* 0x000fe2000f8e30ff */
[--C-:B------:R-:W-:Y:S01]  /*0aa0*/  IMAD R7, R26, 0x4, R21.reuse ;  /* 0x000000041a077824 */ /* 0x100fe200078e0215 */
[----:B------:R-:W-:Y:S01]  /*0ab0*/  LOP3.LUT R18, R18, UR4, RZ, 0x30, !PT ;  /* 0x0000000412127c12 */ /* 0x000fe2000f8e30ff */
[--C-:B------:R-:W-:Y:S01]  /*0ac0*/  IMAD R34, R20, 0x4, R21.reuse ;  /* 0x0000000414227824 */ /* 0x100fe200078e0215 */
[----:B------:R-:W-:Y:S01]  /*0ad0*/  NOP ;  /* 0x0000000000007918 */ /* 0x000fe20000000000 */
[--C-:B------:R-:W-:Y:S01]  /*0ae0*/  IMAD R35, R19, 0x4, R21.reuse ;  /* 0x0000000413237824 */ /* 0x100fe200078e0215 */
[----:B------:R1:W-:Y:S01]  /*0af0*/  ATOMS.POPC.INC.32 RZ, [R6+URZ] ;  /* 0x0000000006ff7f8c */ /* 0x0003e2000d8000ff */
[----:B------:R-:W-:-:S03]  /*0b00*/  IMAD R36, R18, 0x4, R21 ;  /* 0x0000000412247824 */ /* 0x000fc600078e0215 */
[----:B------:R1:W-:Y:S04]  /*0b10*/  ATOMS.POPC.INC.32 RZ, [R7+URZ] ;  /* 0x0000000007ff7f8c */ /* 0x0003e8000d8000ff */
[----:B------:R1:W-:Y:S04]  /*0b20*/  ATOMS.POPC.INC.32 RZ, [R34+URZ] ;  /* 0x0000000022ff7f8c */ /* 0x0003e8000d8000ff */
[----:B------:R1:W-:Y:S04]  /*0b30*/  ATOMS.POPC.INC.32 RZ, [R35+URZ] ;  /* 0x0000000023ff7f8c */ /* 0x0003e8000d8000ff */
[----:B------:R1:W-:Y:S01]  /*0b40*/  ATOMS.POPC.INC.32 RZ, [R36+URZ] ;  /* 0x0000000024ff7f8c */ /* 0x0003e2000d8000ff */
[----:B------:R-:W-:Y:S06]  /*0b50*/  BAR.SYNC.DEFER_BLOCKING 0x0 ;  /* 0x0000000000007b1d */ /* 0x000fec0000010000 */
[----:B0-----:R-:W-:Y:S05]  /*0b60*/  @P1 BRA `(.L_x_237) ;  /* 0x00000000008c1947 */ /* 0x001fea0003800000 */
[----:B-1----:R-:W-:Y:S04]  /*0b70*/  LDS R6, [R11] ;  /* 0x000000000b067984 */ /* 0x002fe80000000800 */
[----:B------:R-:W0:Y:S04]  /*0b80*/  LDS R7, [R11+0x400] ;  /* 0x000400000b077984 */ /* 0x000e280000000800 */
        /* <DEDUP_REMOVED lines=8> */
[----:B------:R-:W5:Y:S01]  /*0c10*/  LDS R51, [R11+0x2800] ;  /* 0x002800000b337984 */ /* 0x000f620000000800 */
[----:B0-----:R-:W-:-:S03]  /*0c20*/  IMAD.IADD R8, R6, 0x1, R7 ;  /* 0x0000000106087824 */ /* 0x001fc600078e0207 */
[----:B------:R-:W-:Y:S01]  /*0c30*/  STS [R11+0x400], R6 ;  /* 0x000400060b007388 */ /* 0x000fe20000000800 */
[----:B-1----:R-:W-:-:S03]  /*0c40*/  IMAD.IADD R34, R8, 0x1, R35 ;  /* 0x0000000108227824 */ /* 0x002fc600078e0223 */
[----:B------:R-:W0:Y:S01]  /*0c50*/  LDS R7, [R11+0x2c00] ;  /* 0x002c00000b077984 */ /* 0x000e220000000800 */
[----:B--2---:R-:W-:-:S03]  /*0c60*/  IMAD.IADD R36, R34, 0x1, R37 ;  /* 0x0000000122247824 */ /* 0x004fc600078e0225 */
[----:B------:R-:W-:Y:S01]  /*0c70*/  STS [R11+0xc00], R34 ;  /* 0x000c00220b007388 */ /* 0x000fe20000000800 */
[----:B---3--:R-:W-:-:S03]  /*0c80*/  IMAD.IADD R38, R36, 0x1, R39 ;  /* 0x0000000124267824 */ /* 0x008fc600078e0227 */
[----:B------:R-:W-:Y:S01]  /*0c90*/  STS [R11+0x1000], R36 ;  /* 0x001000240b007388 */ /* 0x000fe20000000800 */
[----:B----4-:R-:W-:-:S03]  /*0ca0*/  IMAD.IADD R40, R38, 0x1, R41 ;  /* 0x0000000126287824 */ /* 0x010fc600078e0229 */
[----:B------:R-:W-:Y:S01]  /*0cb0*/  STS [R11+0x1400], R38 ;  /* 0x001400260b007388 */ /* 0x000fe20000000800 */
[----:B-----5:R-:W-:-:S03]  /*0cc0*/  IMAD.IADD R42, R40, 0x1, R43 ;  /* 0x00000001282a7824 */ /* 0x020fc600078e022b */
[----:B------:R-:W-:Y:S01]  /*0cd0*/  STS [R11+0x1800], R40 ;  /* 0x001800280b007388 */ /* 0x000fe20000000800 */
[----:B------:R-:W-:-:S03]  /*0ce0*/  IMAD.IADD R44, R42, 0x1, R45 ;  /* 0x000000012a2c7824 */ /* 0x000fc600078e022d */
[----:B------:R-:W-:Y:S01]  /*0cf0*/  STS [R11+0x1c00], R42 ;  /* 0x001c002a0b007388 */ /* 0x000fe20000000800 */
[----:B------:R-:W-:-:S03]  /*0d00*/  IMAD.IADD R46, R44, 0x1, R47 ;  /* 0x000000012c2e7824 */ /* 0x000fc600078e022f */
[----:B------:R-:W-:Y:S01]  /*0d10*/  STS [R11+0x2000], R44 ;  /* 0x0020002c0b007388 */ /* 0x000fe20000000800 */
[----:B------:R-:W-:-:S03]  /*0d20*/  IMAD.IADD R48, R46, 0x1, R49 ;  /* 0x000000012e307824 */ /* 0x000fc600078e0231 */
[----:B------:R-:W-:Y:S01]  /*0d30*/  STS [R11+0x2400], R46 ;  /* 0x0024002e0b007388 */ /* 0x000fe20000000800 */
[----:B------:R-:W-:-:S03]  /*0d40*/  IMAD.IADD R50, R48, 0x1, R51 ;  /* 0x0000000130327824 */ /* 0x000fc600078e0233 */
[----:B------:R-:W-:Y:S04]  /*0d50*/  STS [R11+0x2800], R48 ;  /* 0x002800300b007388 */ /* 0x000fe80000000800 */
[----:B------:R-:W-:Y:S04]  /*0d60*/  STS [R11], RZ ;  /* 0x000000ff0b007388 */ /* 0x000fe80000000800 */
[----:B------:R-:W-:Y:S04]  /*0d70*/  STS [R11+0x2c00], R50 ;  /* 0x002c00320b007388 */ /* 0x000fe80000000800 */
[----:B------:R0:W-:Y:S02]  /*0d80*/  STS [R11+0x800], R8 ;  /* 0x000800080b007388 */ /* 0x0001e40000000800 */
[----:B0-----:R-:W-:-:S07]  /*0d90*/  IMAD.IADD R8, R50, 0x1, R7 ;  /* 0x0000000132087824 */ /* 0x001fce00078e0207 */
.L_x_237:
[----:B------:R-:W-:Y:S05]  /*0da0*/  BSYNC.RECONVERGENT B0 ;  /* 0x0000000000007941 */ /* 0x000fea0003800200 */
.L_x_236:
[C---:B------:R-:W-:Y:S01]  /*0db0*/  ISETP.NE.AND P0, PT, R8.reuse, 0x780, PT ;  /* 0x000007800800780c */ /* 0x040fe20003f05270 */
[----:B-1----:R-:W-:Y:S01]  /*0dc0*/  IMAD R35, R9, 0x100, R3 ;  /* 0x0000010009237824 */ /* 0x002fe200078e0203 */
[----:B------:R-:W0:Y:S01]  /*0dd0*/  LDC.64 R6, c[0x0][0x3b8] ;  /* 0x0000ee00ff067b82 */ /* 0x000e220000000a00 */
[----:B------:R-:W-:Y:S01]  /*0de0*/  IMAD R31, R31, 0x14, RZ ;  /* 0x000000141f1f7824 */ /* 0x000fe200078e02ff */
[----:B------:R-:W-:Y:S01]  /*0df0*/  ISETP.LT.U32.AND P0, PT, R3, 0x100, !P0 ;  /* 0x000001000300780c */ /* 0x000fe20004701070 */
[----:B------:R-:W-:Y:S01]  /*0e00*/  IMAD.WIDE R4, R35, 0x4, R4 ;  /* 0x0000000423047825 */ /* 0x000fe200078e0204 */
[----:B------:R-:W-:-:S05]  /*0e10*/  @!P1 LOP3.LUT R35, R8, 0x40000000, RZ, 0xfc, !PT ;  /* 0x4000000008239812 */ /* 0x000fca00078efcff */
[----:B------:R1:W-:Y:S01]  /*0e20*/  @!P1 STG.E.STRONG.SYS desc[UR8][R4.64], R35 ;  /* 0x0000002304009986 */ /* 0x0003e2000c115908 */
[----:B0-----:R-:W-:-:S04]  /*0e30*/  IMAD.WIDE.U32 R6, R32, 0x14, R6 ;  /* 0x0000001420067825 */ /* 0x001fc800078e0006 */
[----:B------:R-:W-:Y:S01]  /*0e40*/  IMAD.IADD R7, R7, 0x1, R31 ;  /* 0x0000000107077824 */ /* 0x000fe200078e021f */
[----:B------:R-:W-:Y:S06]  /*0e50*/  BAR.RED.OR.DEFER_BLOCKING 0x0, P0 ;  /* 0x0000000000007b1d */ /* 0x000fec0000014800 */
[----:B------:R-:W0:Y:S02]  /*0e60*/  B2R.RESULT RZ, P0 ;  /* 0x0000000000ff731c */ /* 0x000e240000004000 */
[----:B01----:R-:W-:Y:S05]  /*0e70*/  @!P0 BRA `(.L_x_238) ;  /* 0x0000001000048947 */ /* 0x003fea0003800000 */
[----:B------:R-:W0:Y:S01]  /*0e80*/  LDC.64 R12, c[0x0][0x390] ;  /* 0x0000e400ff0c7b82 */ /* 0x000e220000000a00 */
[C---:B------:R-:W-:Y:S01]  /*0e90*/  ISETP.GT.U32.AND P0, PT, R3.reuse, R24, PT ;  /* 0x000000180300720c */ /* 0x040fe20003f04070 */
[----:B------:R-:W-:Y:S01]  /*0ea0*/  BSSY B1, `(.L_x_239) ;  /* 0x000002f000017945 */ /* 0x000fe20003800000 */
[----:B------:R-:W-:Y:S02]  /*0eb0*/  IMAD R11, R3, 0x8, R17 ;  /* 0x00000008030b7824 */ /* 0x000fe400078e0211 */
[----:B------:R-:W-:-:S03]  /*0ec0*/  SEL R31, RZ, 0x780, !P0 ;  /* 0x00000780ff1f7807 */ /* 0x000fc60004000000 */
[----:B------:R-:W1:Y:S01]  /*0ed0*/  LDC.64 R14, c[0x0][0x398] ;  /* 0x0000e600ff0e7b82 */ /* 0x000e620000000a00 */
[----:B0-----:R-:W-:Y:S01]  /*0ee0*/  IMAD.WIDE.U32 R12, R3, 0x8, R12 ;  /* 0x00000008030c7825 */ /* 0x001fe200078e000c */
[----:B------:R-:W-:Y:S06]  /*0ef0*/  @P1 BRA `(.L_x_240) ;  /* 0x0000000000a41947 */ /* 0x000fec0003800000 */
[----:B-1----:R-:W-:-:S06]  /*0f00*/  IMAD.WIDE.U32 R14, R3, 0x8, R14 ;  /* 0x00000008030e7825 */ /* 0x002fcc00078e000e */
[----:B------:R-:W2:Y:S01]  /*0f10*/  LDG.E.64 R14, desc[UR8][R14.64] ;  /* 0x000000080e0e7981 */ /* 0x000ea2000c1e1b00 */
[----:B------:R-:W-:Y:S01]  /*0f20*/  IMAD.MOV.U32 R19, RZ, RZ, R8 ;  /* 0x000000ffff137224 */ /* 0x000fe200078e0008 */
[----:B--2---:R-:W-:-:S04]  /*0f30*/  IADD3 R16, P0, PT, -R31, R14, RZ ;  /* 0x0000000e1f107210 */ /* 0x004fc80007f1e1ff */
[----:B------:R-:W-:Y:S02]  /*0f40*/  IADD3.X R17, PT, PT, R15, -0x1, RZ, P0, !PT ;  /* 0xffffffff0f117810 */ /* 0x000fe400007fe4ff */
[----:B------:R-:W-:-:S03]  /*0f50*/  ISETP.GE.AND P0, PT, R9, 0x1, PT ;  /* 0x000000010900780c */ /* 0x000fc60003f06270 */
[----:B------:R0:W-:Y:S10]  /*0f60*/  STS.64 [R11+0x9600], R16 ;  /* 0x009600100b007388 */ /* 0x0001f40000000a00 */
[----:B------:R-:W-:Y:S05]  /*0f70*/  @!P0 BRA `(.L_x_241) ;  /* 0x00000000006c8947 */ /* 0x000fea0003800000 */
[----:B------:R-:W-:Y:S01]  /*0f80*/  BSSY B0, `(.L_x_242) ;  /* 0x0000019000007945 */ /* 0x000fe20003800000 */
[----:B0-----:R-:W-:Y:S02]  /*0f90*/  IMAD.MOV.U32 R16, RZ, RZ, -0x1 ;  /* 0xffffffffff107424 */ /* 0x001fe400078e00ff */
[----:B------:R-:W-:Y:S02]  /*0fa0*/  IMAD.MOV.U32 R17, RZ, RZ, R9 ;  /* 0x000000ffff117224 */ /* 0x000fe400078e0009 */
[----:B------:R-:W-:-:S07]  /*0fb0*/  IMAD.MOV.U32 R19, RZ, RZ, R8 ;  /* 0x000000ffff137224 */ /* 0x000fce00078e0008 */
.L_x_246:
[----:B------:R-:W0:Y:S01]  /*0fc0*/  LDC.64 R14, c[0x0][0x380] ;  /* 0x0000e000ff0e7b82 */ /* 0x000e220000000a00 */
[----:B------:R-:W-:Y:S01]  /*0fd0*/  VIADD R33, R17, 0xffffffff ;  /* 0xffffffff11217836 */ /* 0x000fe20000000000 */
[----:B------:R-:W-:Y:S03]  /*0fe0*/  BSSY B2, `(.L_x_243) ;  /* 0x0000008000027945 */ /* 0x000fe60003800000 */
[----:B------:R-:W-:-:S04]  /*0ff0*/  IMAD R21, R33, 0x100, R3 ;  /* 0x0000010021157824 */ /* 0x000fc800078e0203 */
[----:B0-----:R-:W-:-:S07]  /*1000*/  IMAD.WIDE R14, R21, 0x4, R14 ;  /* 0x00000004150e7825 */ /* 0x001fce00078e020e */
.L_x_244:
[----:B------:R-:W-:Y:S05]  /*1010*/  YIELD ;  /* 0x0000000000007946 */ /* 0x000fea0003800000 */
[----:B------:R0:W-:Y:S06]  /*1020*/  MEMBAR.SC.CTA ;  /* 0x0000000000007992 */ /* 0x0001ec0000000000 */
[----:B0-----:R-:W2:Y:S02]  /*1030*/  LDG.E.STRONG.SYS R18, desc[UR8][R14.64] ;  /* 0x000000080e127981 */ /* 0x001ea4000c1f5900 */
[----:B--2---:R-:W-:-:S13]  /*1040*/  ISETP.NE.AND P0, PT, R18, RZ, PT ;  /* 0x000000ff1200720c */ /* 0x004fda0003f05270 */
[----:B------:R-:W-:Y:S05]  /*1050*/  @!P0 BRA `(.L_x_244) ;  /* 0xfffffffc00ec8947 */ /* 0x000fea000383ffff */
[----:B------:R-:W-:Y:S05]  /*1060*/  BSYNC B2 ;  /* 0x0000000000027941 */ /* 0x000fea0003800000 */
.L_x_243:
[----:B------:R-:W-:Y:S01]  /*1070*/  BSSY.RECONVERGENT B2, `(.L_x_245) ;  /* 0x0000006000027945 */ /* 0x000fe20003800200 */
[C---:B------:R-:W-:Y:S02]  /*1080*/  ISETP.GT.AND P0, PT, R18.reuse, -0x1, PT ;  /* 0xffffffff1200780c */ /* 0x040fe40003f04270 */
[----:B------:R-:W-:Y:S01]  /*1090*/  LOP3.LUT R18, R18, 0x3fffffff, RZ, 0xc0, !PT ;  /* 0x3fffffff12127812 */ /* 0x000fe200078ec0ff */
[----:B------:R-:W-:Y:S05]  /*10a0*/  WARPSYNC.EXCLUSIVE R16 ;  /* 0x0000000010007348 */ /* 0x000fea0003a00000 */
[----:B------:R-:W-:-:S05]  /*10b0*/  IMAD.IADD R19, R18, 0x1, R19 ;  /* 0x0000000112137824 */ /* 0x000fca00078e0213 */
[----:B------:R-:W-:-:S07]  /*10c0*/  VOTE.ANY R16, PT, P0 ;  /* 0x0000000000107806 */ /* 0x000fce00000e0100 */
[----:B------:R-:W-:Y:S05]  /*10d0*/  BSYNC.RECONVERGENT B2 ;  /* 0x0000000000027941 */ /* 0x000fea0003800200 */
.L_x_245:
[----:B------:R-:W-:Y:S01]  /*10e0*/  ISETP.GT.U32.AND P1, PT, R17, 0x1, PT ;  /* 0x000000011100780c */ /* 0x000fe20003f24070 */
[----:B------:R-:W-:-:S12]  /*10f0*/  IMAD.MOV.U32 R17, RZ, RZ, R33 ;  /* 0x000000ffff117224 */ /* 0x000fd800078e0021 */
[----:B------:R-:W-:Y:S05]  /*1100*/  @P0 BRA P1, `(.L_x_246) ;  /* 0xfffffffc00ac0947 */ /* 0x000fea000083ffff */
[----:B------:R-:W-:Y:S05]  /*1110*/  BSYNC B0 ;  /* 0x0000000000007941 */ /* 0x000fea0003800000 */
.L_x_242:
[----:B------:R1:W2:Y:S02]  /*1120*/  LDS.64 R16, [R11+0x9600] ;  /* 0x009600000b107984 */ /* 0x0002a40000000a00 */
.L_x_241:
[C---:B------:R-:W-:Y:S01]  /*1130*/  IMAD.IADD R15, R19.reuse, 0x1, -R8 ;  /* 0x00000001130f7824 */ /* 0x040fe200078e0a08 */
[----:B------:R-:W-:-:S04]  /*1140*/  LOP3.LUT R19, R19, 0x80000000, RZ, 0xfc, !PT ;  /* 0x8000000013137812 */ /* 0x000fc800078efcff */
[C---:B--2---:R-:W-:Y:S01]  /*1150*/  IADD3 R14, P0, PT, R15.reuse, R16, RZ ;  /* 0x000000100f0e7210 */ /* 0x044fe20007f1e0ff */
[----:B------:R2:W-:Y:S03]  /*1160*/  STG.E.STRONG.SYS desc[UR8][R4.64], R19 ;  /* 0x0000001304007986 */ /* 0x0005e6000c115908 */
[----:B------:R-:W-:-:S05]  /*1170*/  LEA.HI.X.SX32 R15, R15, R17, 0x1, P0 ;  /* 0x000000110f0f7211 */ /* 0x000fca00000f0eff */
[----:B------:R2:W-:Y:S04]  /*1180*/  STS.64 [R11+0x9600], R14 ;  /* 0x0096000e0b007388 */ /* 0x0005e80000000a00 */
.L_x_240:
[----:B------:R-:W-:Y:S05]  /*1190*/  BSYNC B1 ;  /* 0x0000000000017941 */ /* 0x000fea0003800000 */
.L_x_239:
[----:B--2---:R-:W2:Y:S01]  /*11a0*/  LDC.64 R4, c[0x0][0x390] ;  /* 0x0000e400ff047b82 */ /* 0x004ea20000000a00 */
[----:B------:R-:W-:Y:S05]  /*11b0*/  WARPSYNC.ALL ;  /* 0x0000000000007948 */ /* 0x000fea0003800000 */
[----:B------:R-:W-:Y:S02]  /*11c0*/  UMOV UR5, 0x400 ;  /* 0x0000040000057882 */ /* 0x000fe40000000000 */
[----:B------:R-:W3:Y:S08]  /*11d0*/  LDC R2, c[0x0][0x3c0] ;  /* 0x0000f000ff027b82 */ /* 0x000ef00000000800 */
[----:B------:R-:W4:Y:S01]  /*11e0*/  S2UR UR6, SR_CgaCtaId ;  /* 0x00000000000679c3 */ /* 0x000f220000008800 */
[----:B--2---:R-:W-:-:S02]  /*11f0*/  ISETP.EQ.U32.AND P1, PT, R4, RZ, PT ;  /* 0x000000ff0400720c */ /* 0x004fc40003f22070 */
[----:B---3--:R-:W-:-:S04]  /*1200*/  ISETP.GE.AND P0, PT, R10, R2, PT ;  /* 0x000000020a00720c */ /* 0x008fc80003f06270 */
[----:B------:R-:W-:-:S04]  /*1210*/  ISETP.EQ.OR.EX P0, PT, R5, RZ, !P0, P1 ;  /* 0x000000ff0500720c */ /* 0x000fc80004702710 */
[----:B------:R-:W-:Y:S01]  /*1220*/  ISETP.GT.U32.OR P0, PT, R3, 0xff, P0 ;  /* 0x000000ff0300780c */ /* 0x000fe20000704470 */
[----:B----4-:R-:W-:-:S06]  /*1230*/  ULEA UR5, UR6, UR5, 0x18 ;  /* 0x0000000506057291 */ /* 0x010fcc000f8ec0ff */
[----:B-1----:R-:W-:-:S06]  /*1240*/  LEA R14, R24, UR5, 0x3 ;  /* 0x00000005180e7c11 */ /* 0x002fcc000f8e18ff */
[----:B------:R-:W1:Y:S01]  /*1250*/  @!P0 LDS.64 R4, [R11+0x9600] ;  /* 0x009600000b048984 */ /* 0x000e620000000a00 */
[--C-:B------:R-:W-:Y:S02]  /*1260*/  @!P0 SHF.R.S32.HI R3, RZ, 0x1f, R8.reuse ;  /* 0x0000001fff038819 */ /* 0x100fe40000011408 */
[----:B-1----:R-:W-:-:S04]  /*1270*/  @!P0 IADD3 R4, P1, P2, R4, R31, R8 ;  /* 0x0000001f04048210 */ /* 0x002fc80007a3e008 */
[----:B------:R-:W-:-:S05]  /*1280*/  @!P0 IADD3.X R5, PT, PT, R5, RZ, R3, P1, P2 ;  /* 0x000000ff05058210 */ /* 0x000fca0000fe4403 */
[----:B------:R1:W-:Y:S01]  /*1290*/  @!P0 STG.E.64 desc[UR8][R12.64], R4 ;  /* 0x000000040c008986 */ /* 0x0003e2000c101b08 */
[----:B------:R-:W-:Y:S01]  /*12a0*/  BAR.SYNC.DEFER_BLOCKING 0x0 ;  /* 0x0000000000007b1d */ /* 0x000fe20000010000 */
[----:B------:R-:W-:-:S05]  /*12b0*/  ISETP.GT.AND P0, PT, R10, R2, PT ;  /* 0x000000020a00720c */ /* 0x000fca0003f04270 */
[----:B------:R-:W2:Y:S08]  /*12c0*/  LDS.64 R14, [R14+0x9600] ;  /* 0x009600000e0e7984 */ /* 0x000eb00000000a00 */
[----:B-1----:R-:W-:Y:S05]  /*12d0*/  @P0 BRA `(.L_x_247) ;  /* 0x00000000002c0947 */ /* 0x002fea0003800000 */
[----:B------:R-:W1:Y:S01]  /*12e0*/  LDCU.64 UR4, c[0x0][0x3a0] ;  /* 0x00007400ff0477ac */ /* 0x000e620008000a00 */
[----:B0-2---:R-:W-:-:S05]  /*12f0*/  IADD3 R11, P1, PT, R0, R14, RZ ;  /* 0x0000000e000b7210 */ /* 0x005fca0007f3e0ff */
[----:B------:R-:W-:Y:S01]  /*1300*/  IMAD.X R8, RZ, RZ, R15, P1 ;  /* 0x000000ffff087224 */ /* 0x000fe200008e060f */
[----:B-1----:R-:W-:-:S04]  /*1310*/  LEA R4, P1, R11, UR4, 0x2 ;  /* 0x000000040b047c11 */ /* 0x002fc8000f8210ff */
[----:B------:R-:W-:-:S05]  /*1320*/  LEA.HI.X R5, R11, UR5, R8, 0x2, P1 ;  /* 0x000000050b057c11 */ /* 0x000fca00088f1408 */
[----:B------:R1:W-:Y:S04]  /*1330*/  STG.E desc[UR8][R4.64], R29 ;  /* 0x0000001d04007986 */ /* 0x0003e8000c101908 */
[----:B------:R1:W-:Y:S04]  /*1340*/  STG.E desc[UR8][R4.64+0x80], R28 ;  /* 0x0000801c04007986 */ /* 0x0003e8000c101908 */
[----:B------:R1:W-:Y:S04]  /*1350*/  STG.E desc[UR8][R4.64+0x100], R27 ;  /* 0x0001001b04007986 */ /* 0x0003e8000c101908 */
[----:B------:R1:W-:Y:S04]  /*1360*/  STG.E desc[UR8][R4.64+0x180], R25 ;  /* 0x0001801904007986 */ /* 0x0003e8000c101908 */
[----:B------:R1:W-:Y:S01]  /*1370*/  STG.E desc[UR8][R4.64+0x200], R30 ;  /* 0x0002001e04007986 */ /* 0x0003e2000c101908 */
[----:B------:R-:W-:Y:S05]  /*1380*/  BRA `(.L_x_248) ;  /* 0x0000000000507947 */ /* 0x000fea0003800000 */
.L_x_247:
[----:B------:R-:W1:Y:S01]  /*1390*/  LDCU.64 UR4, c[0x0][0x3a0] ;  /* 0x00007400ff0477ac */ /* 0x000e620008000a00 */
[----:B------:R-:W-:Y:S01]  /*13a0*/  IMAD R3, R9, -0x780, R2 ;  /* 0xfffff88009037824 */ /* 0x000fe200078e0202 */
[C---:B0-2---:R-:W-:Y:S01]  /*13b0*/  IADD3 R11, P1, PT, R0.reuse, R14, RZ ;  /* 0x0000000e000b7210 */ /* 0x045fe20007f3e0ff */
[C---:B------:R-:W-:Y:S02]  /*13c0*/  VIADD R4, R0.reuse, 0x20 ;  /* 0x0000002000047836 */ /* 0x040fe40000000000 */
[C---:B------:R-:W-:Y:S02]  /*13d0*/  VIADD R10, R0.reuse, 0x60 ;  /* 0x00000060000a7836 */ /* 0x040fe40000000000 */
[----:B------:R-:W-:Y:S01]  /*13e0*/  VIADD R12, R0, 0x80 ;  /* 0x00000080000c7836 */ /* 0x000fe20000000000 */
[-C--:B------:R-:W-:Y:S01]  /*13f0*/  ISETP.GE.AND P2, PT, R4, R3.reuse, PT ;  /* 0x000000030400720c */ /* 0x080fe20003f46270 */
[----:B------:R-:W-:Y:S01]  /*1400*/  VIADD R4, R0, 0x40 ;  /* 0x0000004000047836 */ /* 0x000fe20000000000 */
[-C--:B------:R-:W-:Y:S01]  /*1410*/  ISETP.GE.AND P4, PT, R10, R3.reuse, PT ;  /* 0x000000030a00720c */ /* 0x080fe20003f86270 */
[----:B------:R-:W-:Y:S01]  /*1420*/  IMAD.X R8, RZ, RZ, R15, P1 ;  /* 0x000000ffff087224 */ /* 0x000fe200008e060f */
[----:B------:R-:W-:-:S02]  /*1430*/  ISETP.GE.AND P1, PT, R0, R3, PT ;  /* 0x000000030000720c */ /* 0x000fc40003f26270 */
[-C--:B------:R-:W-:Y:S02]  /*1440*/  ISETP.GE.AND P3, PT, R4, R3.reuse, PT ;  /* 0x000000030400720c */ /* 0x080fe40003f66270 */
[----:B------:R-:W-:Y:S02]  /*1450*/  ISETP.GE.AND P5, PT, R12, R3, PT ;  /* 0x000000030c00720c */ /* 0x000fe40003fa6270 */
[----:B-1----:R-:W-:-:S04]  /*1460*/  LEA R4, P6, R11, UR4, 0x2 ;  /* 0x000000040b047c11 */ /* 0x002fc8000f8c10ff */
[----:B------:R-:W-:-:S05]  /*1470*/  LEA.HI.X R5, R11, UR5, R8, 0x2, P6 ;  /* 0x000000050b057c11 */ /* 0x000fca000b0f1408 */
[----:B------:R0:W-:Y:S04]  /*1480*/  @!P1 STG.E desc[UR8][R4.64], R29 ;  /* 0x0000001d04009986 */ /* 0x0001e8000c101908 */
[----:B------:R0:W-:Y:S04]  /*1490*/  @!P2 STG.E desc[UR8][R4.64+0x80], R28 ;  /* 0x0000801c0400a986 */ /* 0x0001e8000c101908 */
[----:B------:R0:W-:Y:S04]  /*14a0*/  @!P3 STG.E desc[UR8][R4.64+0x100], R27 ;  /* 0x0001001b0400b986 */ /* 0x0001e8000c101908 */
[----:B------:R0:W-:Y:S04]  /*14b0*/  @!P4 STG.E desc[UR8][R4.64+0x180], R25 ;  /* 0x000180190400c986 */ /* 0x0001e8000c101908 */
[----:B------:R0:W-:Y:S02]  /*14c0*/  @!P5 STG.E desc[UR8][R4.64+0x200], R30 ;  /* 0x0002001e0400d986 */ /* 0x0001e4000c101908 */
.L_x_248:
[----:B------:R-:W-:Y:S05]  /*14d0*/  @P0 BRA `(.L_x_249) ;  /* 0x0000000000680947 */ /* 0x000fea0003800000 */
[----:B------:R2:W5:Y:S04]  /*14e0*/  LDG.E R16, desc[UR8][R6.64+0xa10] ;  /* 0x000a100806107981 */ /* 0x000568000c1e1900 */
[----:B------:R2:W5:Y:S04]  /*14f0*/  LDG.E R13, desc[UR8][R6.64] ;  /* 0x00000008060d7981 */ /* 0x000568000c1e1900 */
[----:B------:R2:W5:Y:S04]  /*1500*/  LDG.E R15, desc[UR8][R6.64+0x4] ;  /* 0x00000408060f7981 */ /* 0x000568000c1e1900 */
[----:B------:R2:W5:Y:S04]  /*1510*/  LDG.E R17, desc[UR8][R6.64+0x8] ;  /* 0x0000080806117981 */ /* 0x000568000c1e1900 */
[----:B------:R2:W5:Y:S04]  /*1520*/  LDG.E R19, desc[UR8][R6.64+0xc] ;  /* 0x00000c0806137981 */ /* 0x000568000c1e1900 */
[----:B------:R2:W5:Y:S04]  /*1530*/  LDG.E R21, desc[UR8][R6.64+0x10] ;  /* 0x0000100806157981 */ /* 0x000568000c1e1900 */
[----:B------:R2:W5:Y:S04]  /*1540*/  LDG.E R23, desc[UR8][R6.64+0x280] ;  /* 0x0002800806177981 */ /* 0x000568000c1e1900 */
[----:B01----:R2:W5:Y:S04]  /*1550*/  LDG.E R25, desc[UR8][R6.64+0x284] ;  /* 0x0002840806197981 */ /* 0x003568000c1e1900 */
        /* <DEDUP_REMOVED lines=18> */
.L_x_249:
[----:B------:R-:W-:Y:S01]  /*1680*/  IMAD.IADD R23, R2, 0x1, -R23 ;  /* 0x0000000102177824 */ /* 0x000fe200078e0a17 */
[----:B------:R-:W-:Y:S01]  /*1690*/  CS2R R16, SRZ ;  /* 0x0000000000107805 */ /* 0x000fe2000001ff00 */
[C---:B01----:R-:W-:Y:S02]  /*16a0*/  VIADD R4, R0.reuse, 0x20 ;  /* 0x0000002000047836 */ /* 0x043fe40000000000 */
[C---:B------:R-:W-:Y:S01]  /*16b0*/  VIADD R10, R0.reuse, 0x40 ;  /* 0x00000040000a7836 */ /* 0x040fe20000000000 */
[CC--:B------:R-:W-:Y:S01]  /*16c0*/  ISETP.GE.AND P1, PT, R0.reuse, R23.reuse, PT ;  /* 0x000000170000720c */ /* 0x0c0fe20003f26270 */
[----:B------:R-:W-:Y:S01]  /*16d0*/  VIADD R12, R0, 0x60 ;  /* 0x00000060000c7836 */ /* 0x000fe20000000000 */
[-C--:B------:R-:W-:Y:S01]  /*16e0*/  ISETP.GE.AND P2, PT, R4, R23.reuse, PT ;  /* 0x000000170400720c */ /* 0x080fe20003f46270 */
[----:B------:R-:W-:Y:S01]  /*16f0*/  VIADD R14, R0, 0x80 ;  /* 0x00000080000e7836 */ /* 0x000fe20000000000 */
[-C--:B------:R-:W-:Y:S01]  /*1700*/  ISETP.GE.AND P3, PT, R10, R23.reuse, PT ;  /* 0x000000170a00720c */ /* 0x080fe20003f66270 */
[----:B------:R-:W-:Y:S01]  /*1710*/  IMAD.MOV.U32 R53, RZ, RZ, RZ ;  /* 0x000000ffff357224 */ /* 0x000fe200078e00ff */
[-C--:B------:R-:W-:Y:S01]  /*1720*/  ISETP.GE.AND P4, PT, R12, R23.reuse, PT ;  /* 0x000000170c00720c */ /* 0x080fe20003f86270 */
[----:B------:R-:W-:Y:S01]  /*1730*/  IMAD.MOV.U32 R10, RZ, RZ, RZ ;  /* 0x000000ffff0a7224 */ /* 0x000fe200078e00ff */
[----:B------:R-:W-:-:S02]  /*1740*/  ISETP.GE.AND P5, PT, R14, R23, PT ;  /* 0x000000170e00720c */ /* 0x000fc40003fa6270 */
[----:B------:R-:W-:Y:S02]  /*1750*/  CS2R R12, SRZ ;  /* 0x00000000000c7805 */ /* 0x000fe4000001ff00 */
[----:B------:R-:W-:Y:S01]  /*1760*/  CS2R R14, SRZ ;  /* 0x00000000000e7805 */ /* 0x000fe2000001ff00 */
[----:B------:R-:W-:Y:S02]  /*1770*/  IMAD.MOV.U32 R19, RZ, RZ, RZ ;  /* 0x000000ffff137224 */ /* 0x000fe400078e00ff */
[----:B------:R-:W-:Y:S01]  /*1780*/  IMAD.MOV.U32 R21, RZ, RZ, RZ ;  /* 0x000000ffff157224 */ /* 0x000fe200078e00ff */
[----:B------:R0:W5:Y:S01]  /*1790*/  @!P1 LDG.E R17, desc[UR8][R6.64+0x8] ;  /* 0x0000080806119981 */ /* 0x000162000c1e1900 */
[----:B------:R-:W-:Y:S02]  /*17a0*/  IMAD.MOV.U32 R23, RZ, RZ, RZ ;  /* 0x000000ffff177224 */ /* 0x000fe400078e00ff */
[----:B------:R-:W-:Y:S01]  /*17b0*/  IMAD.MOV.U32 R25, RZ, RZ, RZ ;  /* 0x000000ffff197224 */ /* 0x000fe200078e00ff */
[----:B------:R0:W5:Y:S01]  /*17c0*/  @!P1 LDG.E R13, desc[UR8][R6.64] ;  /* 0x00000008060d9981 */ /* 0x000162000c1e1900 */
[----:B------:R-:W-:-:S02]  /*17d0*/  IMAD.MOV.U32 R27, RZ, RZ, RZ ;  /* 0x000000ffff1b7224 */ /* 0x000fc400078e00ff */
[----:B------:R-:W-:Y:S01]  /*17e0*/  IMAD.MOV.U32 R29, RZ, RZ, RZ ;  /* 0x000000ffff1d7224 */ /* 0x000fe200078e00ff */
[----:B------:R0:W5:Y:S01]  /*17f0*/  @!P5 LDG.E R53, desc[UR8][R6.64+0xa00] ;  /* 0x000a00080635d981 */ /* 0x000162000c1e1900 */
        /* <DEDUP_REMOVED lines=15> */
[----:B------:R-:W-:-:S03]  /*18f0*/  IMAD.MOV.U32 R51, RZ, RZ, RZ ;  /* 0x000000ffff337224 */ /* 0x000fc600078e00ff */
[----:B------:R0:W5:Y:S04]  /*1900*/  @!P1 LDG.E R19, desc[UR8][R6.64+0xc] ;  /* 0x00000c0806139981 */ /* 0x000168000c1e1900 */
        /* <DEDUP_REMOVED lines=15> */
[----:B------:R0:W5:Y:S02]  /*1a00*/  @!P4 LDG.E R51, desc[UR8][R6.64+0x790] ;  /* 0x000790080633c981 */ /* 0x000164000c1e1900 */
.L_x_250:
[----:B------:R-:W-:Y:S05]  /*1a10*/  @P0 BRA `(.L_x_251) ;  /* 0x0000000000780947 */ /* 0x000fea0003800000 */
[----:B------:R-:W1:Y:S01]  /*1a20*/  LDC.64 R2, c[0x0][0x3b0] ;  /* 0x0000ec00ff027b82 */ /* 0x000e620000000a00 */
[----:B------:R-:W-:Y:S02]  /*1a30*/  IMAD R5, R8, 0x14, RZ ;  /* 0x0000001408057824 */ /* 0x000fe400078e02ff */
[----:B-1----:R-:W-:-:S04]  /*1a40*/  IMAD.WIDE.U32 R2, R11, 0x14, R2 ;  /* 0x000000140b027825 */ /* 0x002fc800078e0002 */
[----:B------:R-:W-:-:S05]  /*1a50*/  IMAD.IADD R3, R3, 0x1, R5 ;  /* 0x0000000103037824 */ /* 0x000fca00078e0205 */
        /* <DEDUP_REMOVED lines=26> */
.L_x_251:
[----:B------:R-:W1:Y:S01]  /*1c00*/  LDC.64 R4, c[0x0][0x3b0] ;  /* 0x0000ec00ff047b82 */ /* 0x000e620000000a00 */
[----:B------:R-:W-:Y:S02]  /*1c10*/  IMAD R9, R9, -0x780, R2 ;  /* 0xfffff88009097824 */ /* 0x000fe400078e0202 */
[C---:B------:R-:W-:Y:S02]  /*1c20*/  VIADD R2, R0.reuse, 0x20 ;  /* 0x0000002000027836 */ /* 0x040fe40000000000 */
[C---:B0-2---:R-:W-:Y:S01]  /*1c30*/  VIADD R6, R0.reuse, 0x60 ;  /* 0x0000006000067836 */ /* 0x045fe20000000000 */
[-C--:B------:R-:W-:Y:S01]  /*1c40*/  ISETP.GE.AND P0, PT, R0, R9.reuse, PT ;  /* 0x000000090000720c */ /* 0x080fe20003f06270 */
[----:B------:R-:W-:Y:S01]  /*1c50*/  IMAD R3, R8, 0x14, RZ ;  /* 0x0000001408037824 */ /* 0x000fe200078e02ff */
[-C--:B------:R-:W-:Y:S01]  /*1c60*/  ISETP.GE.AND P1, PT, R2, R9.reuse, PT ;  /* 0x000000090200720c */ /* 0x080fe20003f26270 */
[----:B------:R-:W-:Y:S01]  /*1c70*/  VIADD R2, R0, 0x40 ;  /* 0x0000004000027836 */ /* 0x000fe20000000000 */
[----:B------:R-:W-:Y:S01]  /*1c80*/  ISETP.GE.AND P3, PT, R6, R9, PT ;  /* 0x000000090600720c */ /* 0x000fe20003f66270 */
[----:B------:R-:W-:-:S03]  /*1c90*/  VIADD R0, R0, 0x80 ;  /* 0x0000008000007836 */ /* 0x000fc60000000000 */
[-C--:B------:R-:W-:Y:S02]  /*1ca0*/  ISETP.GE.AND P2, PT, R2, R9.reuse, PT ;  /* 0x000000090200720c */ /* 0x080fe40003f46270 */
[----:B------:R-:W-:Y:S01]  /*1cb0*/  ISETP.GE.AND P4, PT, R0, R9, PT ;  /* 0x000000090000720c */ /* 0x000fe20003f86270 */
[----:B-1----:R-:W-:-:S04]  /*1cc0*/  IMAD.WIDE.U32 R4, R11, 0x14, R4 ;  /* 0x000000140b047825 */ /* 0x002fc800078e0004 */
[----:B------:R-:W-:-:S05]  /*1cd0*/  IMAD.IADD R5, R5, 0x1, R3 ;  /* 0x0000000105057824 */ /* 0x000fca00078e0203 */
[----:B-----5:R0:W-:Y:S04]  /*1ce0*/  @!P0 STG.E desc[UR8][R4.64], R13 ;  /* 0x0000000d04008986 */ /* 0x0201e8000c101908 */
[----:B------:R0:W-:Y:S04]  /*1cf0*/  @!P0 STG.E desc[UR8][R4.64+0x4], R15 ;  /* 0x0000040f04008986 */ /* 0x0001e8000c101908 */
        /* <DEDUP_REMOVED lines=17> */
[----:B------:R0:W-:Y:S01]  /*1e10*/  @!P3 STG.E desc[UR8][R4.64+0x790], R51 ;  /* 0x000790330400b986 */ /* 0x0001e2000c101908 */
[----:B------:R-:W-:Y:S05]  /*1e20*/  @P4 EXIT ;  /* 0x000000000000494d */ /* 0x000fea0003800000 */
[----:B------:R-:W-:Y:S04]  /*1e30*/  STG.E desc[UR8][R4.64+0xa00], R53 ;  /* 0x000a003504007986 */ /* 0x000fe8000c101908 */
[----:B------:R-:W-:Y:S04]  /*1e40*/  STG.E desc[UR8][R4.64+0xa04], R10 ;  /* 0x000a040a04007986 */ /* 0x000fe8000c101908 */
[----:B------:R-:W-:Y:S04]  /*1e50*/  STG.E desc[UR8][R4.64+0xa08], R12 ;  /* 0x000a080c04007986 */ /* 0x000fe8000c101908 */
[----:B------:R-:W-:Y:S04]  /*1e60*/  STG.E desc[UR8][R4.64+0xa0c], R14 ;  /* 0x000a0c0e04007986 */ /* 0x000fe8000c101908 */
[----:B------:R-:W-:Y:S01]  /*1e70*/  STG.E desc[UR8][R4.64+0xa10], R16 ;  /* 0x000a101004007986 */ /* 0x000fe2000c101908 */
[----:B------:R-:W-:Y:S05]  /*1e80*/  EXIT ;  /* 0x000000000000794d */ /* 0x000fea0003800000 */
.L_x_238:
        /* <DEDUP_REMOVED lines=38> */
.L_x_305:
        /* <DEDUP_REMOVED lines=25> */
.L_x_252:
[----:B------:R-:W-:Y:S05]  /*2280*/  WARPSYNC.ALL ;  /* 0x0000000000007948 */ /* 0x000fea0003800000 */
[----:B------:R-:W-:Y:S01]  /*2290*/  BAR.SYNC.DEFER_BLOCKING 0x0 ;  /* 0x0000000000007b1d */ /* 0x000fe20000010000 */
[----:B------:R-:W-:-:S05]  /*22a0*/  ISETP.NE.AND P0, PT, R33, RZ, PT ;  /* 0x000000ff2100720c */ /* 0x000fca0003f05270 */
[----:B------:R-:W-:Y:S01]  /*22b0*/  BSSY.RECONVERGENT B0, `(.L_x_254) ;  /* 0x0000027000007945 */ /* 0x000fe20003800200 */
[----:B0-----:R-:W0:Y:S07]  /*22c0*/  LDS R23, [R23+0x3410] ;  /* 0x0034100017177984 */ /* 0x001e2e0000000800 */
[----:B------:R-:W-:Y:S05]  /*22d0*/  @P0 BRA `(.L_x_255) ;  /* 0x0000000000900947 */ /* 0x000fea0003800000 */
[----:B-1----:R-:W0:Y:S04]  /*22e0*/  LDS R4, [R11] ;  /* 0x000000000b047984 */ /* 0x002e280000000800 */
        /* <DEDUP_REMOVED lines=35> */
.L_x_255:
[----:B------:R-:W-:Y:S05]  /*2520*/  BSYNC.RECONVERGENT B0 ;  /* 0x0000000000007941 */ /* 0x000fea0003800200 */
.L_x_254:
[----:B------:R-:W-:Y:S01]  /*2530*/  BAR.SYNC.DEFER_BLOCKING 0x0 ;  /* 0x0000000000007b1d */ /* 0x000fe20000010000 */
[----:B------:R-:W-:-:S05]  /*2540*/  R2P PR, R24, 0x7f ;  /* 0x0000007f18007804 */ /* 0x000fca0000000000 */
[----:B------:R-:W-:Y:S08]  /*2550*/  BSSY.RECONVERGENT B0, `(.L_x_256) ;  /* 0x0000022000007945 */ /* 0x000ff00003800200 */
[----:B-12---:R-:W-:Y:S02]  /*2560*/  VOTE.ANY R4, PT, P0 ;  /* 0x0000000000047806 */ /* 0x006fe400000e0100 */
        /* <DEDUP_REMOVED lines=10> */
[----:B------:R-:W-:Y:S01]  /*2610*/  LOP3.LUT R4, R27, R4, RZ, 0xc0, !PT ;  /* 0x000000041b047212 */ /* 0x000fe200078ec0ff */
[----:B------:R-:W-:Y:S01]  /*2620*/  IMAD.MOV.U32 R27, RZ, RZ, RZ ;  /* 0x000000ffff1b7224 */ /* 0x000fe200078e00ff */
[----:B------:R-:W-:Y:S02]  /*2630*/  @!P4 LOP3.LUT R5, RZ, R5, RZ, 0x33, !PT ;  /* 0x00000005ff05c212 */ /* 0x000fe400078e33ff */
[----:B------:R-:W-:-:S02]  /*2640*/  VOTE.ANY R25, PT, P5 ;  /* 0x0000000000197806 */ /* 0x000fc400028e0100 */
[----:B------:R-:W-:Y:S02]  /*2650*/  LOP3.LUT R4, R5, R4, RZ, 0xc0, !PT ;  /* 0x0000000405047212 */ /* 0x000fe400078ec0ff */
        /* <DEDUP_REMOVED lines=8> */
[----:B------:R-:W-:-:S04]  /*26e0*/  @!P0 LOP3.LUT R30, RZ, R30, RZ, 0x33, !PT ;  /* 0x0000001eff1e8212 */ /* 0x000fc800078e33ff */
[----:B------:R-:W-:-:S04]  /*26f0*/  LOP3.LUT R25, R30, R25, RZ, 0xc0, !PT ;  /* 0x000000191e197212 */ /* 0x000fc800078ec0ff */
[----:B------:R-:W2:Y:S01]  /*2700*/  FLO.U32 R30, R25 ;  /* 0x00000019001e7300 */ /* 0x000ea200000e0000 */
[----:B-1----:R-:W-:Y:S02]  /*2710*/  LOP3.LUT R5, R4, R25, RZ, 0xc0, !PT ;  /* 0x0000001904057212 */ /* 0x002fe400078ec0ff */
[----:B--2---:R-:W-:-:S05]  /*2720*/  ISETP.NE.AND P0, PT, R22, R30, PT ;  /* 0x0000001e1600720c */ /* 0x004fca0003f05270 */
[----:B------:R-:W1:Y:S08]  /*2730*/  POPC R5, R5 ;  /* 0x0000000500057309 */ /* 0x000e700000000000 */
[----:B------:R-:W-:Y:S05]  /*2740*/  @P0 BRA `(.L_x_257) ;  /* 0x0000000000080947 */ /* 0x000fea0003800000 */
[----:B------:R-:W-:-:S05]  /*2750*/  IMAD R24, R24, 0x4, R21 ;  /* 0x0000000418187824 */ /* 0x000fca00078e0215 */
[----:B-1----:R2:W3:Y:S02]  /*2760*/  ATOMS.ADD R27, [R24], R5 ;  /* 0x00000005181b738c */ /* 0x0024e40000000000 */
.L_x_257:
[----:B------:R-:W-:Y:S05]  /*2770*/  BSYNC.RECONVERGENT B0 ;  /* 0x0000000000007941 */ /* 0x000fea0003800200 */
.L_x_256:
[----:B------:R-:W-:Y:S01]  /*2780*/  R2P PR, R26, 0x7f ;  /* 0x0000007f1a007804 */ /* 0x000fe20000000000 */
[----:B------:R-:W-:Y:S01]  /*2790*/  BSSY.RECONVERGENT B0, `(.L_x_258) ;  /* 0x0000022000007945 */ /* 0x000fe20003800200 */
[----:B------:R-:W-:-:S11]  /*27a0*/  IMAD.MOV.U32 R28, RZ, RZ, RZ ;  /* 0x000000ffff1c7224 */ /* 0x000fd600078e00ff */
[----:B--2---:R-:W-:Y:S02]  /*27b0*/  VOTE.ANY R24, PT, P0 ;  /* 0x0000000000187806 */ /* 0x004fe400000e0100 */
        /* <DEDUP_REMOVED lines=23> */
[----:B---3--:R2:W3:Y:S02]  /*2930*/  SHFL.IDX PT, R24, R27, R30, 0x1f ;  /* 0x00001f1e1b187589 */ /* 0x0084e400000e0000 */
[----:B------:R-:W4:Y:S01]  /*2940*/  FLO.U32 R35, R31 ;  /* 0x0000001f00237300 */ /* 0x000f2200000e0000 */
[----:B------:R-:W-:-:S07]  /*2950*/  LOP3.LUT R25, R4, R31, RZ, 0xc0, !PT ;  /* 0x0000001f04197212 */ /* 0x000fce00078ec0ff */
[----:B------:R-:W0:Y:S01]  /*2960*/  POPC R25, R25 ;  /* 0x0000001900197309 */ /* 0x000e220000000000 */
[----:B----4-:R-:W-:-:S13]  /*2970*/  ISETP.NE.AND P0, PT, R22, R35, PT ;  /* 0x000000231600720c */ /* 0x010fda0003f05270 */
[----:B0-23--:R-:W-:Y:S05]  /*2980*/  @P0 BRA `(.L_x_259) ;  /* 0x0000000000080947 */ /* 0x00dfea0003800000 */
[----:B------:R-:W-:-:S05]  /*2990*/  IMAD R26, R26, 0x4, R21 ;  /* 0x000000041a1a7824 */ /* 0x000fca00078e0215 */
[----:B------:R0:W2:Y:S02]  /*29a0*/  ATOMS.ADD R28, [R26], R25 ;  /* 0x000000191a1c738c */ /* 0x0000a40000000000 */
.L_x_259:
[----:B------:R-:W-:Y:S05]  /*29b0*/  BSYNC.RECONVERGENT B0 ;  /* 0x0000000000007941 */ /* 0x000fea0003800200 */
.L_x_258:
[----:B------:R-:W-:Y:S01]  /*29c0*/  R2P PR, R20, 0x7f ;  /* 0x0000007f14007804 */ /* 0x000fe20000000000 */
[----:B------:R-:W-:-:S12]  /*29d0*/  BSSY.RECONVERGENT B0, `(.L_x_260) ;  /* 0x0000022000007945 */ /* 0x000fd80003800200 */
[----:B0-----:R-:W-:Y:S02]  /*29e0*/  VOTE.ANY R26, PT, P0 ;  /* 0x00000000001a7806 */ /* 0x001fe400000e0100 */
        /* <DEDUP_REMOVED lines=21> */
[----:B------:R-:W-:Y:S01]  /*2b40*/  LOP3.LUT R26, R29, R26, RZ, 0xc0, !PT ;  /* 0x0000001a1d1a7212 */ /* 0x000fe200078ec0ff */
[----:B------:R-:W-:-:S03]  /*2b50*/  IMAD.MOV.U32 R29, RZ, RZ, RZ ;  /* 0x000000ffff1d7224 */ /* 0x000fc600078e00ff */
[----:B------:R-:W-:Y:S02]  /*2b60*/  LOP3.LUT R31, R31, R26, RZ, 0xc0, !PT ;  /* 0x0000001a1f1f7212 */ /* 0x000fe400078ec0ff */
[----:B--2---:R0:W2:Y:S02]  /*2b70*/  SHFL.IDX PT, R26, R28, R35, 0x1f ;  /* 0x00001f231c1a7589 */ /* 0x0040a400000e0000 */
[----:B------:R-:W3:Y:S01]  /*2b80*/  FLO.U32 R32, R31 ;  /* 0x0000001f00207300 */ /* 0x000ee200000e0000 */
[----:B------:R-:W-:-:S07]  /*2b90*/  LOP3.LUT R27, R4, R31, RZ, 0xc0, !PT ;  /* 0x0000001f041b7212 */ /* 0x000fce00078ec0ff */
[----:B------:R-:W4:Y:S01]  /*2ba0*/  POPC R27, R27 ;  /* 0x0000001b001b7309 */ /* 0x000f220000000000 */
[----:B---3--:R-:W-:-:S13]  /*2bb0*/  ISETP.NE.AND P0, PT, R22, R32, PT ;  /* 0x000000201600720c */ /* 0x008fda0003f05270 */
[----:B0-2-4-:R-:W-:Y:S05]  /*2bc0*/  @P0 BRA `(.L_x_261) ;  /* 0x0000000000080947 */ /* 0x015fea0003800000 */
[----:B------:R-:W-:-:S05]  /*2bd0*/  IMAD R20, R20, 0x4, R21 ;  /* 0x0000000414147824 */ /* 0x000fca00078e0215 */
[----:B------:R0:W2:Y:S02]  /*2be0*/  ATOMS.ADD R29, [R20], R27 ;  /* 0x0000001b141d738c */ /* 0x0000a40000000000 */
.L_x_261:
[----:B------:R-:W-:Y:S05]  /*2bf0*/  BSYNC.RECONVERGENT B0 ;  /* 0x0000000000007941 */ /* 0x000fea0003800200 */
.L_x_260:
[----:B------:R-:W-:Y:S01]  /*2c00*/  R2P PR, R19, 0x7f ;  /* 0x0000007f13007804 */ /* 0x000fe20000000000 */
[----:B------:R-:W-:Y:S01]  /*2c10*/  BSSY.RECONVERGENT B0, `(.L_x_262) ;  /* 0x0000022000007945 */ /* 0x000fe20003800200 */
[----:B------:R-:W-:-:S11]  /*2c20*/  IMAD.MOV.U32 R30, RZ, RZ, RZ ;  /* 0x000000ffff1e7224 */ /* 0x000fd600078e00ff */
        /* <DEDUP_REMOVED lines=32> */
.L_x_263:
[----:B------:R-:W-:Y:S05]  /*2e30*/  BSYNC.RECONVERGENT B0 ;  /* 0x0000000000007941 */ /* 0x000fea0003800200 */
.L_x_262:
        /* <DEDUP_REMOVED lines=30> */
[----:B------:R0:W4:Y:S01]  /*3020*/  POPC R34, R4 ;  /* 0x0000000400227309 */ /* 0x0001220000000000 */
[----:B---3--:R-:W-:-:S13]  /*3030*/  ISETP.NE.AND P0, PT, R22, R32, PT ;  /* 0x000000201600720c */ /* 0x008fda0003f05270 */
[----:B0-2-4-:R-:W-:Y:S05]  /*3040*/  @P0 BRA `(.L_x_265) ;  /* 0x0000000000080947 */ /* 0x015fea0003800000 */
[----:B------:R-:W-:-:S05]  /*3050*/  IMAD R18, R18, 0x4, R21 ;  /* 0x0000000412127824 */ /* 0x000fca00078e0215 */
[----:B------:R0:W2:Y:S02]  /*3060*/  ATOMS.ADD R31, [R18], R34 ;  /* 0x00000022121f738c */ /* 0x0000a40000000000 */
.L_x_265:
[----:B------:R-:W-:Y:S05]  /*3070*/  BSYNC.RECONVERGENT B0 ;  /* 0x0000000000007941 */ /* 0x000fea0003800200 */
.L_x_264:
[----:B--2---:R-:W2:Y:S01]  /*3080*/  SHFL.IDX PT, R31, R31, R32, 0x1f ;  /* 0x00001f201f1f7589 */ /* 0x004ea200000e0000 */
[----:B-1----:R-:W-:Y:S01]  /*3090*/  IMAD.IADD R4, R5, 0x1, R24 ;  /* 0x0000000105047824 */ /* 0x002fe200078e0218 */
[----:B------:R-:W-:Y:S01]  /*30a0*/  ISETP.NE.AND P0, PT, R33, RZ, PT ;  /* 0x000000ff2100720c */ /* 0x000fe20003f05270 */
[----:B0-----:R-:W-:Y:S01]  /*30b0*/  IMAD.IADD R18, R25, 0x1, R26 ;  /* 0x0000000119127824 */ /* 0x001fe200078e021a */
[----:B------:R-:W-:Y:S01]  /*30c0*/  BAR.SYNC.DEFER_BLOCKING 0x0 ;  /* 0x0000000000007b1d */ /* 0x000fe20000010000 */
[----:B------:R-:W-:Y:S02]  /*30d0*/  IMAD.IADD R20, R27, 0x1, R20 ;  /* 0x000000011b147824 */ /* 0x000fe400078e0214 */
[----:B------:R-:W-:Y:S02]  /*30e0*/  IMAD.IADD R22, R28, 0x1, R19 ;  /* 0x000000011c167824 */ /* 0x000fe400078e0213 */
[--C-:B------:R-:W-:Y:S01]  /*30f0*/  IMAD R5, R4, 0x4, R17.reuse ;  /* 0x0000000404057824 */ /* 0x100fe200078e0211 */
[----:B------:R-:W-:Y:S01]  /*3100*/  BSSY B1, `(.L_x_266) ;  /* 0x000003c000017945 */ /* 0x000fe20003800000 */
[----:B------:R-:W-:-:S02]  /*3110*/  IMAD R19, R18, 0x4, R17 ;  /* 0x0000000412137824 */ /* 0x000fc400078e0211 */
[--C-:B------:R-:W-:Y:S02]  /*3120*/  IMAD R21, R20, 0x4, R17.reuse ;  /* 0x0000000414157824 */ /* 0x100fe400078e0211 */
[--C-:B------:R-:W-:Y:S02]  /*3130*/  IMAD R26, R22, 0x4, R17.reuse ;  /* 0x00000004161a7824 */ /* 0x100fe400078e0211 */
[----:B------:R-:W-:Y:S02]  /*3140*/  IMAD R29, R3, 0x8, R17 ;  /* 0x00000008031d7824 */ /* 0x000fe400078e0211 */
[----:B--2---:R-:W-:-:S04]  /*3150*/  IMAD.IADD R24, R34, 0x1, R31 ;  /* 0x0000000122187824 */ /* 0x004fc800078e021f */
[----:B------:R-:W-:Y:S01]  /*3160*/  IMAD R25, R24, 0x4, R17 ;  /* 0x0000000418197824 */ /* 0x000fe200078e0211 */
[----:B------:R0:W-:Y:S01]  /*3170*/  STS [R5+-0x4], R16 ;  /* 0xfffffc1005007388 */ /* 0x0001e20000000800 */
[----:B------:R-:W-:-:S03]  /*3180*/  SHF.R.S32.HI R17, RZ, 0x1f, R23 ;  /* 0x0000001fff117819 */ /* 0x000fc60000011417 */
[----:B------:R0:W-:Y:S04]  /*3190*/  STS [R19+-0x4], R15 ;  /* 0xfffffc0f13007388 */ /* 0x0001e80000000800 */
[----:B------:R0:W-:Y:S04]  /*31a0*/  STS [R21+-0x4], R14 ;  /* 0xfffffc0e15007388 */ /* 0x0001e80000000800 */
[----:B------:R0:W-:Y:S04]  /*31b0*/  STS [R26+-0x4], R13 ;  /* 0xfffffc0d1a007388 */ /* 0x0001e80000000800 */
[----:B------:R0:W-:Y:S01]  /*31c0*/  STS [R25+-0x4], R12 ;  /* 0xfffffc0c19007388 */ /* 0x0001e20000000800 */
[----:B------:R-:W-:Y:S05]  /*31d0*/  @P0 BRA `(.L_x_267) ;  /* 0x0000000000b80947 */ /* 0x000fea0003800000 */
[----:B------:R-:W0:Y:S02]  /*31e0*/  LDCU.64 UR6, c[0x0][0x398] ;  /* 0x00007300ff0677ac */ /* 0x000e240008000a00 */
[----:B0-----:R-:W-:-:S04]  /*31f0*/  LEA R14, P0, R3, UR6, 0x3 ;  /* 0x00000006030e7c11 */ /* 0x001fc8000f8018ff */
[----:B------:R-:W-:-:S05]  /*3200*/  LEA.HI.X R15, R3, UR7, RZ, 0x3, P0 ;  /* 0x00000007030f7c11 */ /* 0x000fca00080f1cff */
[----:B------:R-:W2:Y:S01]  /*3210*/  LDG.E.64 R12, desc[UR8][R14.64] ;  /* 0x000000080e0c7981 */ /* 0x000ea2000c1e1b00 */
[----:B------:R-:W-:Y:S01]  /*3220*/  IMAD.MOV.U32 R21, RZ, RZ, R8 ;  /* 0x000000ffff157224 */ /* 0x000fe200078e0008 */
[----:B--2---:R-:W-:-:S05]  /*3230*/  IADD3 R12, P0, PT, -R23, R12, RZ ;  /* 0x0000000c170c7210 */ /* 0x004fca0007f1e1ff */
[----:B------:R-:W-:Y:S01]  /*3240*/  IMAD.X R13, R13, 0x1, ~R17, P0 ;  /* 0x000000010d0d7824 */ /* 0x000fe200000e0e11 */
[----:B------:R-:W-:-:S04]  /*3250*/  ISETP.GE.AND P0, PT, R9, 0x1, PT ;  /* 0x000000010900780c */ /* 0x000fc80003f06270 */
[----:B------:R0:W-:Y:S09]  /*3260*/  STS.64 [R29+0x9600], R12 ;  /* 0x0096000c1d007388 */ /* 0x0001f20000000a00 */
[----:B------:R-:W-:Y:S05]  /*3270*/  @!P0 BRA `(.L_x_268) ;  /* 0x00000000006c8947 */ /* 0x000fea0003800000 */
[----:B------:R-:W-:Y:S01]  /*3280*/  BSSY B0, `(.L_x_269) ;  /* 0x0000019000007945 */ /* 0x000fe20003800000 */
[----:B------:R-:W-:Y:S02]  /*3290*/  IMAD.MOV.U32 R14, RZ, RZ, -0x1 ;  /* 0xffffffffff0e7424 */ /* 0x000fe400078e00ff */
[----:B------:R-:W-:Y:S02]  /*32a0*/  IMAD.MOV.U32 R15, RZ, RZ, R9 ;  /* 0x000000ffff0f7224 */ /* 0x000fe400078e0009 */
[----:B------:R-:W-:-:S07]  /*32b0*/  IMAD.MOV.U32 R21, RZ, RZ, R8 ;  /* 0x000000ffff157224 */ /* 0x000fce00078e0008 */
.L_x_273:
[----:B0-----:R-:W0:Y:S01]  /*32c0*/  LDC.64 R12, c[0x0][0x380] ;  /* 0x0000e000ff0c7b82 */ /* 0x001e220000000a00 */
[----:B------:R-:W-:Y:S01]  /*32d0*/  VIADD R27, R15, 0xffffffff ;  /* 0xffffffff0f1b7836 */ /* 0x000fe20000000000 */
[----:B------:R-:W-:Y:S03]  /*32e0*/  BSSY B2, `(.L_x_270) ;  /* 0x0000008000027945 */ /* 0x000fe60003800000 */
[----:B------:R-:W-:-:S04]  /*32f0*/  IMAD R25, R27, 0x100, R3 ;  /* 0x000001001b197824 */ /* 0x000fc800078e0203 */
[----:B0-----:R-:W-:-:S07]  /*3300*/  IMAD.WIDE R12, R25, 0x4, R12 ;  /* 0x00000004190c7825 */ /* 0x001fce00078e020c */
.L_x_271:
[----:B------:R-:W-:Y:S05]  /*3310*/  YIELD ;  /* 0x0000000000007946 */ /* 0x000fea0003800000 */
[----:B------:R0:W-:Y:S06]  /*3320*/  MEMBAR.SC.CTA ;  /* 0x0000000000007992 */ /* 0x0001ec0000000000 */
[----:B0-----:R-:W2:Y:S02]  /*3330*/  LDG.E.STRONG.SYS R16, desc[UR8][R12.64] ;  /* 0x000000080c107981 */ /* 0x001ea4000c1f5900 */
[----:B--2---:R-:W-:-:S13]  /*3340*/  ISETP.NE.AND P0, PT, R16, RZ, PT ;  /* 0x000000ff1000720c */ /* 0x004fda0003f05270 */
[----:B------:R-:W-:Y:S05]  /*3350*/  @!P0 BRA `(.L_x_271) ;  /* 0xfffffffc00ec8947 */ /* 0x000fea000383ffff */
[----:B------:R-:W-:Y:S05]  /*3360*/  BSYNC B2 ;  /* 0x0000000000027941 */ /* 0x000fea0003800000 */
.L_x_270:
[----:B------:R-:W-:Y:S01]  /*3370*/  BSSY.RECONVERGENT B2, `(.L_x_272) ;  /* 0x0000006000027945 */ /* 0x000fe20003800200 */
[C---:B------:R-:W-:Y:S02]  /*3380*/  ISETP.GT.AND P0, PT, R16.reuse, -0x1, PT ;  /* 0xffffffff1000780c */ /* 0x040fe40003f04270 */
[----:B------:R-:W-:Y:S01]  /*3390*/  LOP3.LUT R16, R16, 0x3fffffff, RZ, 0xc0, !PT ;  /* 0x3fffffff10107812 */ /* 0x000fe200078ec0ff */
[----:B------:R-:W-:Y:S05]  /*33a0*/  WARPSYNC.EXCLUSIVE R14 ;  /* 0x000000000e007348 */ /* 0x000fea0003a00000 */
[----:B------:R-:W-:-:S05]  /*33b0*/  IMAD.IADD R21, R16, 0x1, R21 ;  /* 0x0000000110157824 */ /* 0x000fca00078e0215 */
[----:B------:R-:W-:-:S07]  /*33c0*/  VOTE.ANY R14, PT, P0 ;  /* 0x00000000000e7806 */ /* 0x000fce00000e0100 */
[----:B------:R-:W-:Y:S05]  /*33d0*/  BSYNC.RECONVERGENT B2 ;  /* 0x0000000000027941 */ /* 0x000fea0003800200 */
.L_x_272:
[----:B------:R-:W-:Y:S01]  /*33e0*/  ISETP.GT.U32.AND P1, PT, R15, 0x1, PT ;  /* 0x000000010f00780c */ /* 0x000fe20003f24070 */
[----:B------:R-:W-:-:S12]  /*33f0*/  IMAD.MOV.U32 R15, RZ, RZ, R27 ;  /* 0x000000ffff0f7224 */ /* 0x000fd800078e001b */
[----:B------:R-:W-:Y:S05]  /*3400*/  @P0 BRA P1, `(.L_x_273) ;  /* 0xfffffffc00ac0947 */ /* 0x000fea000083ffff */
[----:B------:R-:W-:Y:S05]  /*3410*/  BSYNC B0 ;  /* 0x0000000000007941 */ /* 0x000fea0003800000 */
.L_x_269:
[----:B------:R1:W2:Y:S02]  /*3420*/  LDS.64 R12, [R29+0x9600] ;  /* 0x009600001d0c7984 */ /* 0x0002a40000000a00 */
.L_x_268:
[----:B------:R-:W3:Y:S01]  /*3430*/  LDC.64 R14, c[0x0][0x380] ;  /* 0x0000e000ff0e7b82 */ /* 0x000ee20000000a00 */
[C---:B------:R-:W-:Y:S01]  /*3440*/  IMAD.IADD R25, R21.reuse, 0x1, -R8 ;  /* 0x0000000115197824 */ /* 0x040fe200078e0a08 */
[----:B------:R-:W-:Y:S01]  /*3450*/  LOP3.LUT R21, R21, 0x80000000, RZ, 0xfc, !PT ;  /* 0x8000000015157812 */ /* 0x000fe200078efcff */
[----:B------:R-:W-:-:S03]  /*3460*/  IMAD R27, R9, 0x100, R3 ;  /* 0x00000100091b7824 */ /* 0x000fc600078e0203 */
[----:B0-2---:R-:W-:-:S04]  /*3470*/  IADD3 R12, P0, PT, R25, R12, RZ ;  /* 0x0000000c190c7210 */ /* 0x005fc80007f1e0ff */
[----:B------:R-:W-:-:S05]  /*3480*/  LEA.HI.X.SX32 R13, R25, R13, 0x1, P0 ;  /* 0x0000000d190d7211 */ /* 0x000fca00000f0eff */
[----:B------:R2:W-:Y:S01]  /*3490*/  STS.64 [R29+0x9600], R12 ;  /* 0x0096000c1d007388 */ /* 0x0005e20000000a00 */
[----:B---3--:R-:W-:-:S05]  /*34a0*/  IMAD.WIDE R14, R27, 0x4, R14 ;  /* 0x000000041b0e7825 */ /* 0x008fca00078e020e */
[----:B------:R2:W-:Y:S02]  /*34b0*/  STG.E.STRONG.SYS desc[UR8][R14.64], R21 ;  /* 0x000000150e007986 */ /* 0x0005e4000c115908 */
.L_x_267:
[----:B------:R-:W-:Y:S05]  /*34c0*/  BSYNC B1 ;  /* 0x0000000000017941 */ /* 0x000fea0003800000 */
.L_x_266:
[----:B0-2---:R-:W0:Y:S08]  /*34d0*/  LDC R12, c[0x0][0x3c0] ;  /* 0x0000f000ff0c7b82 */ /* 0x005e300000000800 */
[----:B------:R-:W2:Y:S01]  /*34e0*/  LDC.64 R26, c[0x0][0x390] ;  /* 0x0000e400ff1a7b82 */ /* 0x000ea20000000a00 */
[----:B0-----:R-:W-:Y:S02]  /*34f0*/  ISETP.GE.AND P0, PT, R10, R12, PT ;  /* 0x0000000c0a00720c */ /* 0x001fe40003f06270 */
[----:B--2---:R-:W-:-:S04]  /*3500*/  ISETP.EQ.U32.AND P1, PT, R26, RZ, PT ;  /* 0x000000ff1a00720c */ /* 0x004fc80003f22070 */
[----:B------:R-:W-:-:S04]  /*3510*/  ISETP.EQ.OR.EX P0, PT, R27, RZ, !P0, P1 ;  /* 0x000000ff1b00720c */ /* 0x000fc80004702710 */
[----:B------:R-:W-:-:S13]  /*3520*/  ISETP.GT.U32.OR P0, PT, R3, 0xff, P0 ;  /* 0x000000ff0300780c */ /* 0x000fda0000704470 */
[----:B------:R-:W-:Y:S05]  /*3530*/  @P0 BRA `(.L_x_274) ;  /* 0x00000000001c0947 */ /* 0x000fea0003800000 */
[----:B------:R-:W0:Y:S01]  /*3540*/  LDS.64 R14, [R29+0x9600] ;  /* 0x009600001d0e7984 */ /* 0x000e220000000a00 */
[C---:B------:R-:W-:Y:S02]  /*3550*/  LEA R26, P2, R3.reuse, R26, 0x3 ;  /* 0x0000001a031a7211 */ /* 0x040fe400078418ff */
[--C-:B------:R-:W-:Y:S02]  /*3560*/  SHF.R.S32.HI R13, RZ, 0x1f, R8.reuse ;  /* 0x0000001fff0d7819 */ /* 0x100fe40000011408 */
[----:B------:R-:W-:Y:S02]  /*3570*/  LEA.HI.X R27, R3, R27, RZ, 0x3, P2 ;  /* 0x0000001b031b7211 */ /* 0x000fe400010f1cff */
[----:B0-----:R-:W-:-:S04]  /*3580*/  IADD3 R14, P0, P1, R14, R23, R8 ;  /* 0x000000170e0e7210 */ /* 0x001fc8000791e008 */
[----:B------:R-:W-:-:S05]  /*3590*/  IADD3.X R15, PT, PT, R15, R17, R13, P0, P1 ;  /* 0x000000110f0f7210 */ /* 0x000fca00007e240d */
[----:B------:R0:W-:Y:S04]  /*35a0*/  STG.E.64 desc[UR8][R26.64], R14 ;  /* 0x0000000e1a007986 */ /* 0x0001e8000c101b08 */
.L_x_274:
[----:B------:R-:W-:Y:S01]  /*35b0*/  ISETP.GT.AND P0, PT, R10, R12, PT ;  /* 0x0000000c0a00720c */ /* 0x000fe20003f04270 */
[----:B------:R-:W-:Y:S05]  /*35c0*/  WARPSYNC.ALL ;  /* 0x0000000000007948 */ /* 0x000fea0003800000 */
[----:B------:R-:W-:Y:S07]  /*35d0*/  BAR.SYNC.DEFER_BLOCKING 0x0 ;  /* 0x0000000000007b1d */ /* 0x000fee0000010000 */
[----:B------:R-:W-:Y:S05]  /*35e0*/  @P0 BRA `(.L_x_275) ;  /* 0x0000000400080947 */ /* 0x000fea0003800000 */
[----:B------:R-:W2:Y:S01]  /*35f0*/  LDS R8, [R11] ;  /* 0x000000000b087984 */ /* 0x000ea20000000800 */
[----:B------:R-:W3:Y:S01]  /*3600*/  S2UR UR6, SR_CgaCtaId ;  /* 0x00000000000679c3 */ /* 0x000ee20000008800 */
[----:B------:R-:W2:Y:S01]  /*3610*/  LDCU UR7, c[0x0][0x3c4] ;  /* 0x00007880ff0777ac */ /* 0x000ea20008000800 */
[----:B------:R-:W-:Y:S01]  /*3620*/  UMOV UR5, 0x400 ;  /* 0x0000040000057882 */ /* 0x000fe20000000000 */
[----:B------:R-:W4:Y:S01]  /*3630*/  LDCU.64 UR10, c[0x0][0x3a0] ;  /* 0x00007400ff0a77ac */ /* 0x000f220008000a00 */
[----:B---3--:R-:W-:Y:S01]  /*3640*/  ULEA UR5, UR6, UR5, 0x18 ;  /* 0x0000000506057291 */ /* 0x008fe2000f8ec0ff */
[----:B--2---:R-:W-:Y:S02]  /*3650*/  SHF.R.U32.HI R10, RZ, UR7, R8 ;  /* 0x00000007ff0a7c19 */ /* 0x004fe40008011608 */
[----:B------:R-:W-:Y:S02]  /*3660*/  LOP3.LUT R13, R8, 0x80000000, RZ, 0x3c, !PT ;  /* 0x80000000080d7812 */ /* 0x000fe400078e3cff */
[----:B------:R-:W-:-:S04]  /*3670*/  LOP3.LUT R10, R10, UR4, RZ, 0x30, !PT ;  /* 0x000000040a0a7c12 */ /* 0x000fc8000f8e30ff */
[----:B0-----:R-:W-:-:S06]  /*3680*/  LEA R14, R10, UR5, 0x3 ;  /* 0x000000050a0e7c11 */ /* 0x001fcc000f8e18ff */
[----:B------:R-:W0:Y:S02]  /*3690*/  LDS.64 R14, [R14+0x9600] ;  /* 0x009600000e0e7984 */ /* 0x000e240000000a00 */
[----:B0-----:R-:W-:-:S05]  /*36a0*/  IADD3 R10, P1, PT, R14, R3, RZ ;  /* 0x000000030e0a7210 */ /* 0x001fca0007f3e0ff */
[----:B------:R-:W-:Y:S01]  /*36b0*/  IMAD.X R15, RZ, RZ, R15, P1 ;  /* 0x000000ffff0f7224 */ /* 0x000fe200008e060f */
[----:B----4-:R-:W-:-:S04]  /*36c0*/  LEA R16, P1, R10, UR10, 0x2 ;  /* 0x0000000a0a107c11 */ /* 0x010fc8000f8210ff */
[----:B------:R-:W-:-:S05]  /*36d0*/  LEA.HI.X R17, R10, UR11, R15, 0x2, P1 ;  /* 0x0000000b0a117c11 */ /* 0x000fca00088f140f */
[----:B------:R-:W-:Y:S01]  /*36e0*/  STG.E desc[UR8][R16.64], R13 ;  /* 0x0000000d10007986 */ /* 0x000fe2000c101908 */
[----:B------:R-:W-:-:S03]  /*36f0*/  NOP ;  /* 0x0000000000007918 */ /* 0x000fc60000000000 */
[----:B------:R-:W0:Y:S02]  /*3700*/  LDS R8, [R11+0x600] ;  /* 0x000600000b087984 */ /* 0x000e240000000800 */
[----:B0-----:R-:W-:Y:S02]  /*3710*/  SHF.R.U32.HI R10, RZ, UR7, R8 ;  /* 0x00000007ff0a7c19 */ /* 0x001fe40008011608 */
[----:B------:R-:W-:Y:S02]  /*3720*/  LOP3.LUT R13, R8, 0x80000000, RZ, 0x3c, !PT ;  /* 0x80000000080d7812 */ /* 0x000fe400078e3cff */
[----:B------:R-:W-:-:S04]  /*3730*/  LOP3.LUT R10, R10, UR4, RZ, 0x30, !PT ;  /* 0x000000040a0a7c12 */ /* 0x000fc8000f8e30ff */
[----:B------:R-:W-:-:S06]  /*3740*/  LEA R14, R10, UR5, 0x3 ;  /* 0x000000050a0e7c11 */ /* 0x000fcc000f8e18ff */
[----:B------:R-:W0:Y:S02]  /*3750*/  LDS.64 R14, [R14+0x9600] ;  /* 0x009600000e0e7984 */ /* 0x000e240000000a00 */
[----:B0-----:R-:W-:-:S05]  /*3760*/  IADD3 R10, P1, PT, R14, R3, RZ ;  /* 0x000000030e0a7210 */ /* 0x001fca0007f3e0ff */
[----:B------:R-:W-:Y:S01]  /*3770*/  IMAD.X R15, RZ, RZ, R15, P1 ;  /* 0x000000ffff0f7224 */ /* 0x000fe200008e060f */
[----:B------:R-:W-:-:S04]  /*3780*/  LEA R26, P1, R10, UR10, 0x2 ;  /* 0x0000000a0a1a7c11 */ /* 0x000fc8000f8210ff */
        /* <DEDUP_REMOVED lines=31> */
[----:B------:R-:W-:-:S05]  /*3980*/  LEA R10, R10, UR5, 0x3 ;  /* 0x000000050a0a7c11 */ /* 0x000fca000f8e18ff */
[----:B------:R-:W0:Y:S02]  /*3990*/  LDS.64 R14, [R10+0x9600] ;  /* 0x009600000a0e7984 */ /* 0x000e240000000a00 */
[----:B0-----:R-:W-:-:S05]  /*39a0*/  IADD3 R16, P1, PT, R14, R3, RZ ;  /* 0x000000030e107210 */ /* 0x001fca0007f3e0ff */
[----:B------:R-:W-:Y:S01]  /*39b0*/  IMAD.X R15, RZ, RZ, R15, P1 ;  /* 0x000000ffff0f7224 */ /* 0x000fe200008e060f */
[----:B------:R-:W-:-:S04]  /*39c0*/  LEA R14, P1, R16, UR10, 0x2 ;  /* 0x0000000a100e7c11 */ /* 0x000fc8000f8210ff */
[----:B------:R-:W-:-:S05]  /*39d0*/  LEA.HI.X R15, R16, UR11, R15, 0x2, P1 ;  /* 0x0000000b100f7c11 */ /* 0x000fca00088f140f */
[----:B------:R0:W-:Y:S01]  /*39e0*/  STG.E desc[UR8][R14.64+0x1800], R13 ;  /* 0x0018000d0e007986 */ /* 0x0001e2000c101908 */
[----:B------:R-:W-:Y:S01]  /*39f0*/  NOP ;  /* 0x0000000000007918 */ /* 0x000fe20000000000 */
[----:B------:R-:W-:Y:S05]  /*3a00*/  BRA `(.L_x_276) ;  /* 0x0000000400b87947 */ /* 0x000fea0003800000 */
.L_x_275:
[----:B0-----:R-:W-:Y:S01]  /*3a10*/  IMAD R15, R9, -0x780, R12 ;  /* 0xfffff880090f7824 */ /* 0x001fe200078e020c */
[----:B------:R-:W-:Y:S01]  /*3a20*/  BSSY.RECONVERGENT B0, `(.L_x_277) ;  /* 0x000001b000007945 */ /* 0x000fe20003800200 */
[C---:B------:R-:W-:Y:S02]  /*3a30*/  VIADD R8, R3.reuse, 0x180 ;  /* 0x0000018003087836 */ /* 0x040fe40000000000 */
[C---:B------:R-:W-:Y:S01]  /*3a40*/  VIADD R10, R3.reuse, 0x300 ;  /* 0x00000300030a7836 */ /* 0x040fe20000000000 */
[CC--:B------:R-:W-:Y:S01]  /*3a50*/  ISETP.GE.AND P5, PT, R3.reuse, R15.reuse, PT ;  /* 0x0000000f0300720c */ /* 0x0c0fe20003fa6270 */
[C---:B------:R-:W-:Y:S01]  /*3a60*/  VIADD R13, R3.reuse, 0x480 ;  /* 0x00000480030d7836 */ /* 0x040fe20000000000 */
[-C--:B------:R-:W-:Y:S01]  /*3a70*/  ISETP.GE.AND P1, PT, R8, R15.reuse, PT ;  /* 0x0000000f0800720c */ /* 0x080fe20003f26270 */
[----:B------:R-:W-:Y:S01]  /*3a80*/  VIADD R8, R3, 0x600 ;  /* 0x0000060003087836 */ /* 0x000fe20000000000 */
[-C--:B------:R-:W-:Y:S02]  /*3a90*/  ISETP.GE.AND P2, PT, R10, R15.reuse, PT ;  /* 0x0000000f0a00720c */ /* 0x080fe40003f46270 */
[----:B------:R-:W-:-:S02]  /*3aa0*/  ISETP.GE.AND P3, PT, R13, R15, PT ;  /* 0x0000000f0d00720c */ /* 0x000fc40003f66270 */
[----:B------:R-:W-:-:S05]  /*3ab0*/  ISETP.GE.AND P4, PT, R8, R15, PT ;  /* 0x0000000f0800720c */ /* 0x000fca0003f86270 */
[----:B------:R-:W-:Y:S08]  /*3ac0*/  @P5 BRA `(.L_x_278) ;  /* 0x0000000000405947 */ /* 0x000ff00003800000 */
[----:B------:R-:W0:Y:S01]  /*3ad0*/  LDS R8, [R11] ;  /* 0x000000000b087984 */ /* 0x000e220000000800 */
[----:B------:R-:W2:Y:S01]  /*3ae0*/  S2UR UR6, SR_CgaCtaId ;  /* 0x00000000000679c3 */ /* 0x000ea20000008800 */
[----:B------:R-:W0:Y:S01]  /*3af0*/  LDCU UR7, c[0x0][0x3c4] ;  /* 0x00007880ff0777ac */ /* 0x000e220008000800 */
[----:B------:R-:W-:Y:S02]  /*3b00*/  UMOV UR5, 0x400 ;  /* 0x0000040000057882 */ /* 0x000fe40000000000 */
[----:B--2---:R-:W-:Y:S01]  /*3b10*/  ULEA UR5, UR6, UR5, 0x18 ;  /* 0x0000000506057291 */ /* 0x004fe2000f8ec0ff */
[----:B0-----:R-:W-:Y:S01]  /*3b20*/  SHF.R.U32.HI R10, RZ, UR7, R8 ;  /* 0x00000007ff0a7c19 */ /* 0x001fe20008011608 */
[----:B------:R-:W0:Y:S03]  /*3b30*/  LDCU.64 UR6, c[0x0][0x3a0] ;  /* 0x00007400ff0677ac */ /* 0x000e260008000a00 */
[----:B------:R-:W-:-:S04]  /*3b40*/  LOP3.LUT R10, R10, UR4, RZ, 0x30, !PT ;  /* 0x000000040a0a7c12 */ /* 0x000fc8000f8e30ff */
[----:B------:R-:W-:-:S05]  /*3b50*/  LEA R10, R10, UR5, 0x3 ;  /* 0x000000050a0a7c11 */ /* 0x000fca000f8e18ff */
[----:B------:R-:W2:Y:S02]  /*3b60*/  LDS.64 R14, [R10+0x9600] ;  /* 0x009600000a0e7984 */ /* 0x000ea40000000a00 */
[----:B--2---:R-:W-:-:S05]  /*3b70*/  IADD3 R13, P5, PT, R14, R3, RZ ;  /* 0x000000030e0d7210 */ /* 0x004fca0007fbe0ff */
[----:B------:R-:W-:Y:S01]  /*3b80*/  IMAD.X R16, RZ, RZ, R15, P5 ;  /* 0x000000ffff107224 */ /* 0x000fe200028e060f */
[----:B0-----:R-:W-:-:S04]  /*3b90*/  LEA R14, P5, R13, UR6, 0x2 ;  /* 0x000000060d0e7c11 */ /* 0x001fc8000f8a10ff */
[----:B------:R-:W-:Y:S02]  /*3ba0*/  LEA.HI.X R15, R13, UR7, R16, 0x2, P5 ;  /* 0x000000070d0f7c11 */ /* 0x000fe4000a8f1410 */
[----:B------:R-:W-:-:S05]  /*3bb0*/  LOP3.LUT R13, R8, 0x80000000, RZ, 0x3c, !PT ;  /* 0x80000000080d7812 */ /* 0x000fca00078e3cff */
[----:B------:R0:W-:Y:S02]  /*3bc0*/  STG.E desc[UR8][R14.64], R13 ;  /* 0x0000000d0e007986 */ /* 0x0001e4000c101908 */
.L_x_278:
[----:B------:R-:W-:Y:S05]  /*3bd0*/  BSYNC.RECONVERGENT B0 ;  /* 0x0000000000007941 */ /* 0x000fea0003800200 */
.L_x_277:
[----:B------:R-:W-:Y:S01]  /*3be0*/  NOP ;  /* 0x0000000000007918 */ /* 0x000fe20000000000 */
[----:B------:R-:W-:Y:S04]  /*3bf0*/  BSSY.RECONVERGENT B0, `(.L_x_279) ;  /* 0x0000012000007945 */ /* 0x000fe80003800200 */
[----:B------:R-:W-:Y:S05]  /*3c00*/  @P1 BRA `(.L_x_280) ;  /* 0x0000000000401947 */ /* 0x000fea0003800000 */
[----:B------:R-:W2:Y:S01]  /*3c10*/  LDS R8, [R11+0x600] ;  /* 0x000600000b087984 */ /* 0x000ea20000000800 */
[----:B------:R-:W3:Y:S01]  /*3c20*/  S2UR UR6, SR_CgaCtaId ;  /* 0x00000000000679c3 */ /* 0x000ee20000008800 */
[----:B------:R-:W2:Y:S01]  /*3c30*/  LDCU UR7, c[0x0][0x3c4] ;  /* 0x00007880ff0777ac */ /* 0x000ea20008000800 */
[----:B------:R-:W-:Y:S02]  /*3c40*/  UMOV UR5, 0x400 ;  /* 0x0000040000057882 */ /* 0x000fe40000000000 */
[----:B---3--:R-:W-:Y:S01]  /*3c50*/  ULEA UR5, UR6, UR5, 0x18 ;  /* 0x0000000506057291 */ /* 0x008fe2000f8ec0ff */
[----:B--2---:R-:W-:Y:S01]  /*3c60*/  SHF.R.U32.HI R10, RZ, UR7, R8 ;  /* 0x00000007ff0a7c19 */ /* 0x004fe20008011608 */
[----:B------:R-:W2:Y:S03]  /*3c70*/  LDCU.64 UR6, c[0x0][0x3a0] ;  /* 0x00007400ff0677ac */ /* 0x000ea60008000a00 */
[----:B------:R-:W-:-:S04]  /*3c80*/  LOP3.LUT R10, R10, UR4, RZ, 0x30, !PT ;  /* 0x000000040a0a7c12 */ /* 0x000fc8000f8e30ff */
[----:B------:R-:W-:-:S05]  /*3c90*/  LEA R10, R10, UR5, 0x3 ;  /* 0x000000050a0a7c11 */ /* 0x000fca000f8e18ff */
[----:B0-----:R-:W0:Y:S02]  /*3ca0*/  LDS.64 R14, [R10+0x9600] ;  /* 0x009600000a0e7984 */ /* 0x001e240000000a00 */
[----:B0-----:R-:W-:-:S05]  /*3cb0*/  IADD3 R13, P1, PT, R14, R3, RZ ;  /* 0x000000030e0d7210 */ /* 0x001fca0007f3e0ff */
[----:B------:R-:W-:Y:S01]  /*3cc0*/  IMAD.X R16, RZ, RZ, R15, P1 ;  /* 0x000000ffff107224 */ /* 0x000fe200008e060f */
[----:B--2---:R-:W-:-:S04]  /*3cd0*/  LEA R14, P1, R13, UR6, 0x2 ;  /* 0x000000060d0e7c11 */ /* 0x004fc8000f8210ff */
[----:B------:R-:W-:Y:S02]  /*3ce0*/  LEA.HI.X R15, R13, UR7, R16, 0x2, P1 ;  /* 0x000000070d0f7c11 */ /* 0x000fe400088f1410 */
[----:B------:R-:W-:-:S05]  /*3cf0*/  LOP3.LUT R13, R8, 0x80000000, RZ, 0x3c, !PT ;  /* 0x80000000080d7812 */ /* 0x000fca00078e3cff */
[----:B------:R2:W-:Y:S02]  /*3d00*/  STG.E desc[UR8][R14.64+0x600], R13 ;  /* 0x0006000d0e007986 */ /* 0x0005e4000c101908 */
.L_x_280:
[----:B------:R-:W-:Y:S05]  /*3d10*/  BSYNC.RECONVERGENT B0 ;  /* 0x0000000000007941 */ /* 0x000fea0003800200 */
.L_x_279:
[----:B------:R-:W-:Y:S01]  /*3d20*/  NOP ;  /* 0x0000000000007918 */ /* 0x000fe20000000000 */
[----:B------:R-:W-:Y:S04]  /*3d30*/  BSSY.RECONVERGENT B0, `(.L_x_281) ;  /* 0x0000012000007945 */ /* 0x000fe80003800200 */
[----:B------:R-:W-:Y:S05]  /*3d40*/  @P2 BRA `(.L_x_282) ;  /* 0x0000000000402947 */ /* 0x000fea0003800000 */
[----:B------:R-:W3:Y:S01]  /*3d50*/  LDS R8, [R11+0xc00] ;  /* 0x000c00000b087984 */ /* 0x000ee20000000800 */
[----:B------:R-:W4:Y:S01]  /*3d60*/  S2UR UR6, SR_CgaCtaId ;  /* 0x00000000000679c3 */ /* 0x000f220000008800 */
[----:B------:R-:W3:Y:S01]  /*3d70*/  LDCU UR7, c[0x0][0x3c4] ;  /* 0x00007880ff0777ac */ /* 0x000ee20008000800 */
[----:B------:R-:W-:Y:S02]  /*3d80*/  UMOV UR5, 0x400 ;  /* 0x0000040000057882 */ /* 0x000fe40000000000 */
[----:B----4-:R-:W-:Y:S01]  /*3d90*/  ULEA UR5, UR6, UR5, 0x18 ;  /* 0x0000000506057291 */ /* 0x010fe2000f8ec0ff */
[----:B---3--:R-:W-:Y:S01]  /*3da0*/  SHF.R.U32.HI R10, RZ, UR7, R8 ;  /* 0x00000007ff0a7c19 */ /* 0x008fe20008011608 */
[----:B------:R-:W3:Y:S03]  /*3db0*/  LDCU.64 UR6, c[0x0][0x3a0] ;  /* 0x00007400ff0677ac */ /* 0x000ee60008000a00 */
[----:B------:R-:W-:-:S04]  /*3dc0*/  LOP3.LUT R10, R10, UR4, RZ, 0x30, !PT ;  /* 0x000000040a0a7c12 */ /* 0x000fc8000f8e30ff */
[----:B------:R-:W-:-:S05]  /*3dd0*/  LEA R10, R10, UR5, 0x3 ;  /* 0x000000050a0a7c11 */ /* 0x000fca000f8e18ff */
[----:B0-2---:R-:W0:Y:S02]  /*3de0*/  LDS.64 R14, [R10+0x9600] ;  /* 0x009600000a0e7984 */ /* 0x005e240000000a00 */
[----:B0-----:R-:W-:-:S05]  /*3df0*/  IADD3 R13, P1, PT, R14, R3, RZ ;  /* 0x000000030e0d7210 */ /* 0x001fca0007f3e0ff */
[----:B------:R-:W-:Y:S01]  /*3e00*/  IMAD.X R16, RZ, RZ, R15, P1 ;  /* 0x000000ffff107224 */ /* 0x000fe200008e060f */
[----:B---3--:R-:W-:-:S04]  /*3e10*/  LEA R14, P1, R13, UR6, 0x2 ;  /* 0x000000060d0e7c11 */ /* 0x008fc8000f8210ff */
[----:B------:R-:W-:Y:S02]  /*3e20*/  LEA.HI.X R15, R13, UR7, R16, 0x2, P1 ;  /* 0x000000070d0f7c11 */ /* 0x000fe400088f1410 */
[----:B------:R-:W-:-:S05]  /*3e30*/  LOP3.LUT R13, R8, 0x80000000, RZ, 0x3c, !PT ;  /* 0x80000000080d7812 */ /* 0x000fca00078e3cff */
[----:B------:R3:W-:Y:S02]  /*3e40*/  STG.E desc[UR8][R14.64+0xc00], R13 ;  /* 0x000c000d0e007986 */ /* 0x0007e4000c101908 */
.L_x_282:
[----:B------:R-:W-:Y:S05]  /*3e50*/  BSYNC.RECONVERGENT B0 ;  /* 0x0000000000007941 */ /* 0x000fea0003800200 */
.L_x_281:
[----:B------:R-:W-:Y:S01]  /*3e60*/  NOP ;  /* 0x0000000000007918 */ /* 0x000fe20000000000 */
[----:B------:R-:W-:Y:S04]  /*3e70*/  BSSY.RECONVERGENT B0, `(.L_x_283) ;  /* 0x0000012000007945 */ /* 0x000fe80003800200 */
[----:B------:R-:W-:Y:S05]  /*3e80*/  @P3 BRA `(.L_x_284) ;  /* 0x0000000000403947 */ /* 0x000fea0003800000 */
[----:B------:R-:W4:Y:S01]  /*3e90*/  LDS R8, [R11+0x1200] ;  /* 0x001200000b087984 */ /* 0x000f220000000800 */
[----:B------:R-:W5:Y:S01]  /*3ea0*/  S2UR UR6, SR_CgaCtaId ;  /* 0x00000000000679c3 */ /* 0x000f620000008800 */
[----:B------:R-:W4:Y:S01]  /*3eb0*/  LDCU UR7, c[0x0][0x3c4] ;  /* 0x00007880ff0777ac */ /* 0x000f220008000800 */
[----:B------:R-:W-:Y:S02]  /*3ec0*/  UMOV UR5, 0x400 ;  /* 0x0000040000057882 */ /* 0x000fe40000000000 */
[----:B-----5:R-:W-:Y:S01]  /*3ed0*/  ULEA UR5, UR6, UR5, 0x18 ;  /* 0x0000000506057291 */ /* 0x020fe2000f8ec0ff */
[----:B----4-:R-:W-:Y:S01]  /*3ee0*/  SHF.R.U32.HI R10, RZ, UR7, R8 ;  /* 0x00000007ff0a7c19 */ /* 0x010fe20008011608 */
[----:B------:R-:W4:Y:S03]  /*3ef0*/  LDCU.64 UR6, c[0x0][0x3a0] ;  /* 0x00007400ff0677ac */ /* 0x000f260008000a00 */
[----:B------:R-:W-:-:S04]  /*3f00*/  LOP3.LUT R10, R10, UR4, RZ, 0x30, !PT ;  /* 0x000000040a0a7c12 */ /* 0x000fc8000f8e30ff */
[----:B------:R-:W-:-:S05]  /*3f10*/  LEA R10, R10, UR5, 0x3 ;  /* 0x000000050a0a7c11 */ /* 0x000fca000f8e18ff */
[----:B0-23--:R-:W0:Y:S02]  /*3f20*/  LDS.64 R14, [R10+0x9600] ;  /* 0x009600000a0e7984 */ /* 0x00de240000000a00 */
[----:B0-----:R-:W-:-:S05]  /*3f30*/  IADD3 R13, P1, PT, R14, R3, RZ ;  /* 0x000000030e0d7210 */ /* 0x001fca0007f3e0ff */
[----:B------:R-:W-:Y:S01]  /*3f40*/  IMAD.X R16, RZ, RZ, R15, P1 ;  /* 0x000000ffff107224 */ /* 0x000fe200008e060f */
[----:B----4-:R-:W-:-:S04]  /*3f50*/  LEA R14, P1, R13, UR6, 0x2 ;  /* 0x000000060d0e7c11 */ /* 0x010fc8000f8210ff */
[----:B------:R-:W-:Y:S02]  /*3f60*/  LEA.HI.X R15, R13, UR7, R16, 0x2, P1 ;  /* 0x000000070d0f7c11 */ /* 0x000fe400088f1410 */
[----:B------:R-:W-:-:S05]  /*3f70*/  LOP3.LUT R13, R8, 0x80000000, RZ, 0x3c, !PT ;  /* 0x80000000080d7812 */ /* 0x000fca00078e3cff */
[----:B------:R4:W-:Y:S02]  /*3f80*/  STG.E desc[UR8][R14.64+0x1200], R13 ;  /* 0x0012000d0e007986 */ /* 0x0009e4000c101908 */
.L_x_284:
[----:B------:R-:W-:Y:S05]  /*3f90*/  BSYNC.RECONVERGENT B0 ;  /* 0x0000000000007941 */ /* 0x000fea0003800200 */
.L_x_283:
[----:B------:R-:W-:Y:S01]  /*3fa0*/  NOP ;  /* 0x0000000000007918 */ /* 0x000fe20000000000 */
[----:B------:R-:W-:Y:S04]  /*3fb0*/  BSSY.RECONVERGENT B0, `(.L_x_285) ;  /* 0x0000012000007945 */ /* 0x000fe80003800200 */
[----:B------:R-:W-:Y:S05]  /*3fc0*/  @P4 BRA `(.L_x_286) ;  /* 0x0000000000404947 */ /* 0x000fea0003800000 */
[----:B------:R-:W5:Y:S01]  /*3fd0*/  LDS R8, [R11+0x1800] ;  /* 0x001800000b087984 */ /* 0x000f620000000800 */
[----:B------:R-:W0:Y:S01]  /*3fe0*/  S2UR UR6, SR_CgaCtaId ;  /* 0x00000000000679c3 */ /* 0x000e220000008800 */
[----:B------:R-:W5:Y:S01]  /*3ff0*/  LDCU UR7, c[0x0][0x3c4] ;  /* 0x00007880ff0777ac */ /* 0x000f620008000800 */
[----:B------:R-:W-:Y:S02]  /*4000*/  UMOV UR5, 0x400 ;  /* 0x0000040000057882 */ /* 0x000fe40000000000 */
[----:B0-----:R-:W-:Y:S01]  /*4010*/  ULEA UR5, UR6, UR5, 0x18 ;  /* 0x0000000506057291 */ /* 0x001fe2000f8ec0ff */
[----:B-----5:R-:W-:Y:S01]  /*4020*/  SHF.R.U32.HI R10, RZ, UR7, R8 ;  /* 0x00000007ff0a7c19 */ /* 0x020fe20008011608 */
[----:B------:R-:W0:Y:S03]  /*4030*/  LDCU.64 UR6, c[0x0][0x3a0] ;  /* 0x00007400ff0677ac */ /* 0x000e260008000a00 */
[----:B------:R-:W-:-:S04]  /*4040*/  LOP3.LUT R10, R10, UR4, RZ, 0x30, !PT ;  /* 0x000000040a0a7c12 */ /* 0x000fc8000f8e30ff */
[----:B------:R-:W-:-:S05]  /*4050*/  LEA R10, R10, UR5, 0x3 ;  /* 0x000000050a0a7c11 */ /* 0x000fca000f8e18ff */
[----:B--234-:R-:W2:Y:S02]  /*4060*/  LDS.64 R14, [R10+0x9600] ;  /* 0x009600000a0e7984 */ /* 0x01cea40000000a00 */
[----:B--2---:R-:W-:-:S05]  /*4070*/  IADD3 R13, P1, PT, R14, R3, RZ ;  /* 0x000000030e0d7210 */ /* 0x004fca0007f3e0ff */
[----:B------:R-:W-:Y:S01]  /*4080*/  IMAD.X R16, RZ, RZ, R15, P1 ;  /* 0x000000ffff107224 */ /* 0x000fe200008e060f */
[----:B0-----:R-:W-:-:S04]  /*4090*/  LEA R14, P1, R13, UR6, 0x2 ;  /* 0x000000060d0e7c11 */ /* 0x001fc8000f8210ff */
[----:B------:R-:W-:Y:S02]  /*40a0*/  LEA.HI.X R15, R13, UR7, R16, 0x2, P1 ;  /* 0x000000070d0f7c11 */ /* 0x000fe400088f1410 */
[----:B------:R-:W-:-:S05]  /*40b0*/  LOP3.LUT R13, R8, 0x80000000, RZ, 0x3c, !PT ;  /* 0x80000000080d7812 */ /* 0x000fca00078e3cff */
[----:B------:R0:W-:Y:S02]  /*40c0*/  STG.E desc[UR8][R14.64+0x1800], R13 ;  /* 0x0018000d0e007986 */ /* 0x0001e4000c101908 */
.L_x_286:
[----:B------:R-:W-:Y:S05]  /*40d0*/  BSYNC.RECONVERGENT B0 ;  /* 0x0000000000007941 */ /* 0x000fea0003800200 */
.L_x_285:
[----:B------:R-:W-:Y:S01]  /*40e0*/  NOP ;  /* 0x0000000000007918 */ /* 0x000fe20000000000 */
.L_x_276:
[----:B------:R-:W5:Y:S01]  /*40f0*/  LDS R8, [R11] ;  /* 0x000000000b087984 */ /* 0x000f620000000800 */
[----:B------:R-:W5:Y:S03]  /*4100*/  LDCU UR5, c[0x0][0x3c4] ;  /* 0x00007880ff0577ac */ /* 0x000f660008000800 */
[----:B------:R-:W1:Y:S04]  /*4110*/  LDS R10, [R11+0x600] ;  /* 0x000600000b0a7984 */ /* 0x000e680000000800 */
[----:B0-234-:R-:W0:Y:S04]  /*4120*/  LDS R13, [R11+0xc00] ;  /* 0x000c00000b0d7984 */ /* 0x01de280000000800 */
[----:B------:R-:W2:Y:S04]  /*4130*/  LDS R14, [R11+0x1200] ;  /* 0x001200000b0e7984 */ /* 0x000ea80000000800 */
[----:B------:R-:W3:Y:S01]  /*4140*/  LDS R15, [R11+0x1800] ;  /* 0x001800000b0f7984 */ /* 0x000ee20000000800 */
[----:B-----5:R-:W-:-:S02]  /*4150*/  SHF.R.U32.HI R8, RZ, UR5, R8 ;  /* 0x00000005ff087c19 */ /* 0x020fc40008011608 */
[----:B-1----:R-:W-:Y:S02]  /*4160*/  SHF.R.U32.HI R10, RZ, UR5, R10 ;  /* 0x00000005ff0a7c19 */ /* 0x002fe4000801160a */
[----:B0-----:R-:W-:Y:S02]  /*4170*/  SHF.R.U32.HI R13, RZ, UR5, R13 ;  /* 0x00000005ff0d7c19 */ /* 0x001fe4000801160d */
[----:B--2---:R-:W-:Y:S02]  /*4180*/  SHF.R.U32.HI R16, RZ, UR5, R14 ;  /* 0x00000005ff107c19 */ /* 0x004fe4000801160e */
[----:B------:R-:W-:Y:S02]  /*4190*/  LOP3.LUT R14, R10, UR4, RZ, 0x30, !PT ;  /* 0x000000040a0e7c12 */ /* 0x000fe4000f8e30ff */
[----:B---3--:R-:W-:Y:S02]  /*41a0*/  SHF.R.U32.HI R17, RZ, UR5, R15 ;  /* 0x00000005ff117c19 */ /* 0x008fe4000801160f */
[----:B------:R-:W-:-:S02]  /*41b0*/  LOP3.LUT R15, R8, UR4, RZ, 0x30, !PT ;  /* 0x00000004080f7c12 */ /* 0x000fc4000f8e30ff */
[----:B------:R-:W-:Y:S02]  /*41c0*/  LOP3.LUT R13, R13, UR4, RZ, 0x30, !PT ;  /* 0x000000040d0d7c12 */ /* 0x000fe4000f8e30ff */
[----:B------:R-:W-:Y:S02]  /*41d0*/  LOP3.LUT R10, R16, UR4, RZ, 0x30, !PT ;  /* 0x00000004100a7c12 */ /* 0x000fe4000f8e30ff */
[----:B------:R-:W-:Y:S01]  /*41e0*/  LOP3.LUT R8, R17, UR4, RZ, 0x30, !PT ;  /* 0x0000000411087c12 */ /* 0x000fe2000f8e30ff */
[----:B------:R-:W-:Y:S06]  /*41f0*/  @P0 BRA `(.L_x_287) ;  /* 0x0000000000680947 */ /* 0x000fec0003800000 */
        /* <DEDUP_REMOVED lines=26> */
.L_x_287:
[C-C-:B------:R-:W-:Y:S01]  /*43a0*/  IMAD R17, R9.reuse, -0x780, R12.reuse ;  /* 0xfffff88009117824 */ /* 0x140fe200078e020c */
[----:B------:R-:W-:Y:S01]  /*43b0*/  CS2R R40, SRZ ;  /* 0x0000000000287805 */ /* 0x000fe2000001ff00 */
[C---:B------:R-:W-:Y:S01]  /*43c0*/  VIADD R16, R0.reuse, 0x20 ;  /* 0x0000002000107836 */ /* 0x040fe20000000000 */
[----:B------:R-:W-:Y:S01]  /*43d0*/  CS2R R42, SRZ ;  /* 0x00000000002a7805 */ /* 0x000fe2000001ff00 */
[C---:B------:R-:W-:Y:S01]  /*43e0*/  VIADD R21, R0.reuse, 0x40 ;  /* 0x0000004000157836 */ /* 0x040fe20000000000 */
[CC--:B------:R-:W-:Y:S01]  /*43f0*/  ISETP.GE.AND P1, PT, R0.reuse, R17.reuse, PT ;  /* 0x000000110000720c */ /* 0x0c0fe20003f26270 */
[----:B------:R-:W-:Y:S01]  /*4400*/  VIADD R23, R0, 0x60 ;  /* 0x0000006000177836 */ /* 0x000fe20000000000 */
[----:B------:R-:W-:Y:S01]  /*4410*/  ISETP.GE.AND P2, PT, R16, R17, PT ;  /* 0x000000111000720c */ /* 0x000fe20003f46270 */
[----:B------:R-:W-:Y:S01]  /*4420*/  IMAD R26, R9, -0x780, R12 ;  /* 0xfffff880091a7824 */ /* 0x000fe200078e020c */
[----:B------:R-:W-:Y:S01]  /*4430*/  CS2R R16, SRZ ;  /* 0x0000000000107805 */ /* 0x000fe2000001ff00 */
[----:B------:R-:W-:Y:S01]  /*4440*/  VIADD R0, R0, 0x80 ;  /* 0x0000008000007836 */ /* 0x000fe20000000000 */
[----:B------:R-:W-:Y:S01]  /*4450*/  CS2R R28, SRZ ;  /* 0x00000000001c7805 */ /* 0x000fe2000001ff00 */
[----:B------:R-:W-:Y:S01]  /*4460*/  IMAD.MOV.U32 R44, RZ, RZ, RZ ;  /* 0x000000ffff2c7224 */ /* 0x000fe200078e00ff */
[-C--:B------:R-:W-:Y:S01]  /*4470*/  ISETP.GE.AND P3, PT, R21, R26.reuse, PT ;  /* 0x0000001a1500720c */ /* 0x080fe20003f66270 */
[----:B------:R-:W-:Y:S01]  /*4480*/  IMAD.MOV.U32 R21, RZ, RZ, RZ ;  /* 0x000000ffff157224 */ /* 0x000fe200078e00ff */
[-C--:B------:R-:W-:Y:S01]  /*4490*/  ISETP.GE.AND P4, PT, R23, R26.reuse, PT ;  /* 0x0000001a1700720c */ /* 0x080fe20003f86270 */
[----:B------:R-:W-:Y:S01]  /*44a0*/  IMAD.MOV.U32 R23, RZ, RZ, RZ ;  /* 0x000000ffff177224 */ /* 0x000fe200078e00ff */
[----:B------:R-:W-:Y:S01]  /*44b0*/  ISETP.GE.AND P5, PT, R0, R26, PT ;  /* 0x0000001a0000720c */ /* 0x000fe20003fa6270 */
[----:B------:R-:W-:Y:S01]  /*44c0*/  IMAD.MOV.U32 R0, RZ, RZ, RZ ;  /* 0x000000ffff007224 */ /* 0x000fe200078e00ff */
[----:B------:R-:W-:Y:S01]  /*44d0*/  CS2R R26, SRZ ;  /* 0x00000000001a7805 */ /* 0x000fe2000001ff00 */
[----:B------:R-:W-:Y:S01]  /*44e0*/  IMAD.MOV.U32 R25, RZ, RZ, RZ ;  /* 0x000000ffff197224 */ /* 0x000fe200078e00ff */
[----:B------:R-:W-:-:S02]  /*44f0*/  CS2R R30, SRZ ;  /* 0x00000000001e7805 */ /* 0x000fc4000001ff00 */
[----:B------:R-:W-:Y:S02]  /*4500*/  CS2R R32, SRZ ;  /* 0x0000000000207805 */ /* 0x000fe4000001ff00 */
[----:B------:R-:W-:Y:S02]  /*4510*/  CS2R R34, SRZ ;  /* 0x0000000000227805 */ /* 0x000fe4000001ff00 */
[----:B------:R-:W-:Y:S02]  /*4520*/  CS2R R36, SRZ ;  /* 0x0000000000247805 */ /* 0x000fe4000001ff00 */
[----:B------:R-:W-:Y:S01]  /*4530*/  CS2R R38, SRZ ;  /* 0x0000000000267805 */ /* 0x000fe2000001ff00 */
        /* <DEDUP_REMOVED lines=25> */
.L_x_288:
[----:B------:R-:W2:Y:S08]  /*46d0*/  S2UR UR5, SR_CgaCtaId ;  /* 0x00000000000579c3 */ /* 0x000eb00000008800 */
[----:B------:R-:W-:Y:S01]  /*46e0*/  BAR.SYNC.DEFER_BLOCKING 0x0 ;  /* 0x0000000000007b1d */ /* 0x000fe20000010000 */
[----:B------:R-:W-:Y:S02]  /*46f0*/  IMAD R4, R4, 0x10, R5 ;  /* 0x0000001004047824 */ /* 0x000fe400078e0205 */
[----:B------:R-:W-:-:S03]  /*4700*/  IMAD R18, R18, 0x10, R19 ;  /* 0x0000001012127824 */ /* 0x000fc600078e0213 */
[----:B------:R-:W-:Y:S02]  /*4710*/  UMOV UR4, 0x400 ;  /* 0x0000040000047882 */ /* 0x000fe40000000000 */
[----:B--2---:R-:W-:Y:S01]  /*4720*/  ULEA UR4, UR5, UR4, 0x18 ;  /* 0x0000000405047291 */ /* 0x004fe2000f8ec0ff */
[----:B-----5:R2:W-:Y:S04]  /*4730*/  STS [R4+-0x14], R0 ;  /* 0xffffec0004007388 */ /* 0x0205e80000000800 */
[----:B------:R2:W-:Y:S01]  /*4740*/  STS [R4+-0x10], R16 ;  /* 0xfffff01004007388 */ /* 0x0005e20000000800 */
[----:B------:R-:W-:Y:S02]  /*4750*/  LEA R5, R20, UR4, 0x2 ;  /* 0x0000000414057c11 */ /* 0x000fe4000f8e10ff */
[----:B01----:R-:W-:Y:S01]  /*4760*/  LEA R7, R22, UR4, 0x2 ;  /* 0x0000000416077c11 */ /* 0x003fe2000f8e10ff */
[----:B------:R2:W-:Y:S01]  /*4770*/  STS [R4+-0xc], R17 ;  /* 0xfffff41104007388 */ /* 0x0005e20000000800 */
[----:B------:R-:W-:Y:S01]  /*4780*/  LEA R19, R24, UR4, 0x2 ;  /* 0x0000000418137c11 */ /* 0x000fe2000f8e10ff */
[----:B------:R-:W-:-:S02]  /*4790*/  IMAD R5, R20, 0x10, R5 ;  /* 0x0000001014057824 */ /* 0x000fc400078e0205 */
[----:B------:R-:W-:Y:S01]  /*47a0*/  IMAD R22, R22, 0x10, R7 ;  /* 0x0000001016167824 */ /* 0x000fe200078e0207 */
[----:B------:R2:W-:Y:S01]  /*47b0*/  STS [R4+-0x8], R21 ;  /* 0xfffff81504007388 */ /* 0x0005e20000000800 */
[----:B------:R-:W-:-:S03]  /*47c0*/  IMAD R7, R24, 0x10, R19 ;  /* 0x0000001018077824 */ /* 0x000fc600078e0213 */
        /* <DEDUP_REMOVED lines=22> */
[----:B------:R-:W-:Y:S05]  /*4930*/  @P0 BRA `(.L_x_289) ;  /* 0x0000000400800947 */ /* 0x000fea0003800000 */
[----:B------:R-:W0:Y:S01]  /*4940*/  S2UR UR5, SR_CgaCtaId ;  /* 0x00000000000579c3 */ /* 0x000e220000008800 */
[----:B------:R-:W-:Y:S01]  /*4950*/  UMOV UR4, 0x400 ;  /* 0x0000040000047882 */ /* 0x000fe20000000000 */
[----:B------:R-:W-:-:S05]  /*4960*/  IMAD R11, R3, 0x10, R11 ;  /* 0x00000010030b7824 */ /* 0x000fca00078e020b */
[----:B------:R-:W-:Y:S01]  /*4970*/  LDS R9, [R11] ;  /* 0x000000000b097984 */ /* 0x000fe20000000800 */
[----:B--2---:R-:W1:Y:S03]  /*4980*/  LDC.64 R4, c[0x0][0x3b0] ;  /* 0x0000ec00ff047b82 */ /* 0x004e660000000a00 */
[----:B------:R-:W-:Y:S04]  /*4990*/  LDS R17, [R11+0x4] ;  /* 0x000004000b117984 */ /* 0x000fe80000000800 */
[----:B------:R-:W-:Y:S04]  /*49a0*/  LDS R19, [R11+0x8] ;  /* 0x000008000b137984 */ /* 0x000fe80000000800 */
[----:B------:R-:W-:Y:S04]  /*49b0*/  LDS R21, [R11+0xc] ;  /* 0x00000c000b157984 */ /* 0x000fe80000000800 */
[----:B------:R-:W-:Y:S01]  /*49c0*/  LDS R23, [R11+0x10] ;  /* 0x000010000b177984 */ /* 0x000fe20000000800 */
[----:B0-----:R-:W-:-:S06]  /*49d0*/  ULEA UR4, UR5, UR4, 0x18 ;  /* 0x0000000405047291 */ /* 0x001fcc000f8ec0ff */
[----:B------:R-:W-:Y:S02]  /*49e0*/  LEA R15, R15, UR4, 0x3 ;  /* 0x000000040f0f7c11 */ /* 0x000fe4000f8e18ff */
[----:B------:R-:W-:Y:S02]  /*49f0*/  LEA R14, R14, UR4, 0x3 ;  /* 0x000000040e0e7c11 */ /* 0x000fe4000f8e18ff */
[----:B------:R-:W-:Y:S01]  /*4a00*/  LEA R13, R13, UR4, 0x3 ;  /* 0x000000040d0d7c11 */ /* 0x000fe2000f8e18ff */
[----:B------:R-:W0:Y:S01]  /*4a10*/  LDS.64 R6, [R15+0x9600] ;  /* 0x009600000f067984 */ /* 0x000e220000000a00 */
[----:B------:R-:W-:Y:S02]  /*4a20*/  LEA R8, R8, UR4, 0x3 ;  /* 0x0000000408087c11 */ /* 0x000fe4000f8e18ff */
[----:B0-----:R-:W-:-:S05]  /*4a30*/  IADD3 R25, P0, PT, R6, R3, RZ ;  /* 0x0000000306197210 */ /* 0x001fca0007f1e0ff */
[----:B------:R-:W-:Y:S02]  /*4a40*/  IMAD.X R0, RZ, RZ, R7, P0 ;  /* 0x000000ffff007224 */ /* 0x000fe400000e0607 */
[----:B-1----:R-:W-:-:S04]  /*4a50*/  IMAD.WIDE.U32 R6, R25, 0x14, R4 ;  /* 0x0000001419067825 */ /* 0x002fc800078e0004 */
[----:B------:R-:W-:-:S04]  /*4a60*/  IMAD R15, R0, 0x14, RZ ;  /* 0x00000014000f7824 */ /* 0x000fc800078e02ff */
[----:B------:R-:W-:-:S05]  /*4a70*/  IMAD.IADD R7, R7, 0x1, R15 ;  /* 0x0000000107077824 */ /* 0x000fca00078e020f */
[----:B------:R-:W-:Y:S04]  /*4a80*/  STG.E desc[UR8][R6.64], R9 ;  /* 0x0000000906007986 */ /* 0x000fe8000c101908 */
[----:B------:R-:W-:Y:S04]  /*4a90*/  STG.E desc[UR8][R6.64+0x4], R17 ;  /* 0x0000041106007986 */ /* 0x000fe8000c101908 */
[----:B------:R-:W-:Y:S04]  /*4aa0*/  STG.E desc[UR8][R6.64+0x8], R19 ;  /* 0x0000081306007986 */ /* 0x000fe8000c101908 */
[----:B------:R-:W-:Y:S04]  /*4ab0*/  STG.E desc[UR8][R6.64+0xc], R21 ;  /* 0x00000c1506007986 */ /* 0x000fe8000c101908 */
[----:B------:R-:W-:Y:S01]  /*4ac0*/  STG.E desc[UR8][R6.64+0x10], R23 ;  /* 0x0000101706007986 */ /* 0x000fe2000c101908 */
[----:B------:R-:W-:-:S03]  /*4ad0*/  NOP ;  /* 0x0000000000007918 */ /* 0x000fc60000000000 */
[----:B------:R-:W0:Y:S04]  /*4ae0*/  LDS.64 R14, [R14+0x9600] ;  /* 0x009600000e0e7984 */ /* 0x000e280000000a00 */
[----:B------:R-:W1:Y:S04]  /*4af0*/  LDS R25, [R11+0x1e00] ;  /* 0x001e00000b197984 */ /* 0x000e680000000800 */
[----:B------:R-:W2:Y:S04]  /*4b00*/  LDS R27, [R11+0x1e04] ;  /* 0x001e04000b1b7984 */ /* 0x000ea80000000800 */
[----:B------:R-:W3:Y:S04]  /*4b10*/  LDS R29, [R11+0x1e08] ;  /* 0x001e08000b1d7984 */ /* 0x000ee80000000800 */
[----:B------:R-:W4:Y:S04]  /*4b20*/  LDS R9, [R11+0x1e0c] ;  /* 0x001e0c000b097984 */ /* 0x000f280000000800 */
[----:B------:R-:W5:Y:S01]  /*4b30*/  LDS R17, [R11+0x1e10] ;  /* 0x001e10000b117984 */ /* 0x000f620000000800 */
[----:B0-----:R-:W-:-:S05]  /*4b40*/  IADD3 R19, P0, PT, R14, R3, RZ ;  /* 0x000000030e137210 */ /* 0x001fca0007f1e0ff */
[----:B------:R-:W-:Y:S02]  /*4b50*/  IMAD.X R15, RZ, RZ, R15, P0 ;  /* 0x000000ffff0f7224 */ /* 0x000fe400000e060f */
[----:B------:R-:W-:-:S04]  /*4b60*/  IMAD.WIDE.U32 R6, R19, 0x14, R4 ;  /* 0x0000001413067825 */ /* 0x000fc800078e0004 */
[----:B------:R-:W-:-:S04]  /*4b70*/  IMAD R15, R15, 0x14, RZ ;  /* 0x000000140f0f7824 */ /* 0x000fc800078e02ff */
[----:B------:R-:W-:-:S05]  /*4b80*/  IMAD.IADD R7, R7, 0x1, R15 ;  /* 0x0000000107077824 */ /* 0x000fca00078e020f */
[----:B-1----:R-:W-:Y:S04]  /*4b90*/  STG.E desc[UR8][R6.64+0x1e00], R25 ;  /* 0x001e001906007986 */ /* 0x002fe8000c101908 */
[----:B--2---:R-:W-:Y:S04]  /*4ba0*/  STG.E desc[UR8][R6.64+0x1e04], R27 ;  /* 0x001e041b06007986 */ /* 0x004fe8000c101908 */
[----:B---3--:R-:W-:Y:S04]  /*4bb0*/  STG.E desc[UR8][R6.64+0x1e08], R29 ;  /* 0x001e081d06007986 */ /* 0x008fe8000c101908 */
[----:B----4-:R-:W-:Y:S04]  /*4bc0*/  STG.E desc[UR8][R6.64+0x1e0c], R9 ;  /* 0x001e0c0906007986 */ /* 0x010fe8000c101908 */
[----:B-----5:R-:W-:Y:S01]  /*4bd0*/  STG.E desc[UR8][R6.64+0x1e10], R17 ;  /* 0x001e101106007986 */ /* 0x020fe2000c101908 */
        /* <DEDUP_REMOVED lines=10> */
[----:B------:R-:W-:Y:S01]  /*4c80*/  IMAD R9, R12, 0x14, RZ ;  /* 0x000000140c097824 */ /* 0x000fe200078e02ff */
[----:B------:R-:W-:-:S03]  /*4c90*/  LEA R12, R10, UR4, 0x3 ;  /* 0x000000040a0c7c11 */ /* 0x000fc6000f8e18ff */
        /* <DEDUP_REMOVED lines=40> */
[----:B------:R-:W-:Y:S01]  /*4f20*/  NOP ;  /* 0x0000000000007918 */ /* 0x000fe20000000000 */
[----:B------:R-:W-:Y:S05]  /*4f30*/  EXIT ;  /* 0x000000000000794d */ /* 0x000fea0003800000 */
.L_x_289:
[----:B------:R-:W0:Y:S01]  /*4f40*/  S2UR UR5, SR_CgaCtaId ;  /* 0x00000000000579c3 */ /* 0x000e220000008800 */
[----:B------:R-:W-:Y:S01]  /*4f50*/  IMAD R9, R9, -0x780, R12 ;  /* 0xfffff88009097824 */ /* 0x000fe200078e020c */
[----:B------:R-:W-:Y:S01]  /*4f60*/  UMOV UR4, 0x400 ;  /* 0x0000040000047882 */ /* 0x000fe20000000000 */
[C---:B--2---:R-:W-:Y:S01]  /*4f70*/  VIADD R0, R3.reuse, 0x180 ;  /* 0x0000018003007836 */ /* 0x044fe20000000000 */
[----:B------:R-:W-:Y:S01]  /*4f80*/  BSSY.RECONVERGENT B0, `(.L_x_290) ;  /* 0x000001c000007945 */ /* 0x000fe20003800200 */
[C---:B------:R-:W-:Y:S01]  /*4f90*/  VIADD R4, R3.reuse, 0x300 ;  /* 0x0000030003047836 */ /* 0x040fe20000000000 */
[CC--:B------:R-:W-:Y:S02]  /*4fa0*/  ISETP.GE.AND P0, PT, R3.reuse, R9.reuse, PT ;  /* 0x000000090300720c */ /* 0x0c0fe40003f06270 */
[-C--:B------:R-:W-:Y:S01]  /*4fb0*/  ISETP.GE.AND P1, PT, R0, R9.reuse, PT ;  /* 0x000000090000720c */ /* 0x080fe20003f26270 */
[----:B------:R-:W-:Y:S01]  /*4fc0*/  VIADD R0, R3, 0x480 ;  /* 0x0000048003007836 */ /* 0x000fe20000000000 */
[----:B------:R-:W-:-:S04]  /*4fd0*/  ISETP.GE.AND P2, PT, R4, R9, PT ;  /* 0x000000090400720c */ /* 0x000fc80003f46270 */
[----:B------:R-:W-:Y:S01]  /*4fe0*/  ISETP.GE.AND P3, PT, R0, R9, PT ;  /* 0x000000090000720c */ /* 0x000fe20003f66270 */
[----:B0-----:R-:W-:-:S06]  /*4ff0*/  ULEA UR4, UR5, UR4, 0x18 ;  /* 0x0000000405047291 */ /* 0x001fcc000f8ec0ff */
[----:B------:R-:W-:Y:S01]  /*5000*/  LEA R12, R15, UR4, 0x3 ;  /* 0x000000040f0c7c11 */ /* 0x000fe2000f8e18ff */
[----:B------:R-:W-:Y:S06]  /*5010*/  @P0 BRA `(.L_x_291) ;  /* 0x0000000000480947 */ /* 0x000fec0003800000 */
[----:B------:R-:W0:Y:S01]  /*5020*/  LDS.64 R4, [R12+0x9600] ;  /* 0x009600000c047984 */ /* 0x000e220000000a00 */
[----:B------:R-:W-:Y:S01]  /*5030*/  IMAD R16, R3, 0x10, R11 ;  /* 0x0000001003107824 */ /* 0x000fe200078e020b */
[----:B------:R-:W1:Y:S04]  /*5040*/  LDC.64 R6, c[0x0][0x3b0] ;  /* 0x0000ec00ff067b82 */ /* 0x000e680000000a00 */
[----:B------:R-:W2:Y:S04]  /*5050*/  LDS R17, [R16+0xc] ;  /* 0x00000c0010117984 */ /* 0x000ea80000000800 */
[----:B------:R-:W3:Y:S04]  /*5060*/  LDS R19, [R16+0x8] ;  /* 0x0000080010137984 */ /* 0x000ee80000000800 */
[----:B------:R-:W4:Y:S04]  /*5070*/  LDS R21, [R16+0x4] ;  /* 0x0000040010157984 */ /* 0x000f280000000800 */
[----:B------:R-:W5:Y:S04]  /*5080*/  LDS R15, [R16+0x10] ;  /* 0x00001000100f7984 */ /* 0x000f680000000800 */
[----:B------:R-:W5:Y:S01]  /*5090*/  LDS R23, [R16] ;  /* 0x0000000010177984 */ /* 0x000f620000000800 */
[----:B0-----:R-:W-:-:S05]  /*50a0*/  IADD3 R25, P0, PT, R4, R3, RZ ;  /* 0x0000000304197210 */ /* 0x001fca0007f1e0ff */
[----:B------:R-:W-:Y:S02]  /*50b0*/  IMAD.X R0, RZ, RZ, R5, P0 ;  /* 0x000000ffff007224 */ /* 0x000fe400000e0605 */
[----:B-1----:R-:W-:-:S04]  /*50c0*/  IMAD.WIDE.U32 R4, R25, 0x14, R6 ;  /* 0x0000001419047825 */ /* 0x002fc800078e0006 */
[----:B------:R-:W-:-:S04]  /*50d0*/  IMAD R7, R0, 0x14, RZ ;  /* 0x0000001400077824 */ /* 0x000fc800078e02ff */
[----:B------:R-:W-:-:S05]  /*50e0*/  IMAD.IADD R5, R5, 0x1, R7 ;  /* 0x0000000105057824 */ /* 0x000fca00078e0207 */
[----:B--2---:R0:W-:Y:S04]  /*50f0*/  STG.E desc[UR8][R4.64+0xc], R17 ;  /* 0x00000c1104007986 */ /* 0x0041e8000c101908 */
[----:B---3--:R0:W-:Y:S04]  /*5100*/  STG.E desc[UR8][R4.64+0x8], R19 ;  /* 0x0000081304007986 */ /* 0x0081e8000c101908 */
[----:B----4-:R0:W-:Y:S04]  /*5110*/  STG.E desc[UR8][R4.64+0x4], R21 ;  /* 0x0000041504007986 */ /* 0x0101e8000c101908 */
[----:B-----5:R0:W-:Y:S04]  /*5120*/  STG.E desc[UR8][R4.64+0x10], R15 ;  /* 0x0000100f04007986 */ /* 0x0201e8000c101908 */
[----:B------:R0:W-:Y:S02]  /*5130*/  STG.E desc[UR8][R4.64], R23 ;  /* 0x0000001704007986 */ /* 0x0001e4000c101908 */
.L_x_291:
[----:B------:R-:W-:Y:S05]  /*5140*/  BSYNC.RECONVERGENT B0 ;  /* 0x0000000000007941 */ /* 0x000fea0003800200 */
.L_x_290:
[----:B------:R-:W-:Y:S01]  /*5150*/  NOP ;  /* 0x0000000000007918 */ /* 0x000fe20000000000 */
[----:B------:R-:W-:Y:S01]  /*5160*/  BSSY.RECONVERGENT B0, `(.L_x_292) ;  /* 0x0000015000007945 */ /* 0x000fe20003800200 */
[----:B------:R-:W-:-:S03]  /*5170*/  LEA R14, R14, UR4, 0x3 ;  /* 0x000000040e0e7c11 */ /* 0x000fc6000f8e18ff */
[----:B------:R-:W-:Y:S05]  /*5180*/  @P1 BRA `(.L_x_293) ;  /* 0x0000000000481947 */ /* 0x000fea0003800000 */
[----:B0-----:R-:W0:Y:S01]  /*5190*/  LDS.64 R4, [R14+0x9600] ;  /* 0x009600000e047984 */ /* 0x001e220000000a00 */
[----:B------:R-:W-:Y:S01]  /*51a0*/  IMAD R12, R3, 0x10, R11 ;  /* 0x00000010030c7824 */ /* 0x000fe200078e020b */
[----:B------:R-:W1:Y:S04]  /*51b0*/  LDC.64 R6, c[0x0][0x3b0] ;  /* 0x0000ec00ff067b82 */ /* 0x000e680000000a00 */
[----:B------:R-:W2:Y:S04]  /*51c0*/  LDS R17, [R12+0x1e0c] ;  /* 0x001e0c000c117984 */ /* 0x000ea80000000800 */
[----:B------:R-:W3:Y:S04]  /*51d0*/  LDS R19, [R12+0x1e08] ;  /* 0x001e08000c137984 */ /* 0x000ee80000000800 */
[----:B------:R-:W4:Y:S04]  /*51e0*/  LDS R21, [R12+0x1e04] ;  /* 0x001e04000c157984 */ /* 0x000f280000000800 */
[----:B------:R-:W5:Y:S04]  /*51f0*/  LDS R15, [R12+0x1e10] ;  /* 0x001e10000c0f7984 */ /* 0x000f680000000800 */
[----:B------:R-:W5:Y:S01]  /*5200*/  LDS R23, [R12+0x1e00] ;  /* 0x001e00000c177984 */ /* 0x000f620000000800 */
        /* <DEDUP_REMOVED lines=10> */
.L_x_293:
[----:B------:R-:W-:Y:S05]  /*52b0*/  BSYNC.RECONVERGENT B0 ;  /* 0x0000000000007941 */ /* 0x000fea0003800200 */
.L_x_292:
[----:B------:R-:W-:Y:S01]  /*52c0*/  NOP ;  /* 0x0000000000007918 */ /* 0x000fe20000000000 */
[----:B------:R-:W-:Y:S01]  /*52d0*/  BSSY.RECONVERGENT B0, `(.L_x_294) ;  /* 0x0000016000007945 */ /* 0x000fe20003800200 */
[----:B------:R-:W-:Y:S02]  /*52e0*/  LEA R12, R13, UR4, 0x3 ;  /* 0x000000040d0c7c11 */ /* 0x000fe4000f8e18ff */
[----:B------:R-:W-:Y:S01]  /*52f0*/  LEA R14, R10, UR4, 0x3 ;  /* 0x000000040a0e7c11 */ /* 0x000fe2000f8e18ff */
[----:B------:R-:W-:Y:S06]  /*5300*/  @P2 BRA `(.L_x_295) ;  /* 0x0000000000482947 */ /* 0x000fec0003800000 */
[----:B01----:R-:W0:Y:S01]  /*5310*/  LDS.64 R4, [R12+0x9600] ;  /* 0x009600000c047984 */ /* 0x003e220000000a00 */
        /* <DEDUP_REMOVED lines=17> */
.L_x_295:
[----:B------:R-:W-:Y:S05]  /*5430*/  BSYNC.RECONVERGENT B0 ;  /* 0x0000000000007941 */ /* 0x000fea0003800200 */
.L_x_294:
[----:B------:R-:W-:Y:S01]  /*5440*/  NOP ;  /* 0x0000000000007918 */ /* 0x000fe20000000000 */
[----:B------:R-:W-:Y:S01]  /*5450*/  BSSY.RECONVERGENT B0, `(.L_x_296) ;  /* 0x0000015000007945 */ /* 0x000fe20003800200 */
[----:B------:R-:W-:-:S03]  /*5460*/  LEA R10, R8, UR4, 0x3 ;  /* 0x00000004080a7c11 */ /* 0x000fc6000f8e18ff */
[----:B------:R-:W-:Y:S05]  /*5470*/  @P3 BRA `(.L_x_297) ;  /* 0x0000000000483947 */ /* 0x000fea0003800000 */
[----:B012---:R-:W0:Y:S01]  /*5480*/  LDS.64 R4, [R14+0x9600] ;  /* 0x009600000e047984 */ /* 0x007e220000000a00 */
        /* <DEDUP_REMOVED lines=17> */
.L_x_297:
[----:B------:R-:W-:Y:S05]  /*55a0*/  BSYNC.RECONVERGENT B0 ;  /* 0x0000000000007941 */ /* 0x000fea0003800200 */
.L_x_296:
[----:B------:R-:W-:Y:S01]  /*55b0*/  NOP ;  /* 0x0000000000007918 */ /* 0x000fe20000000000 */
[----:B012---:R-:W0:Y:S01]  /*55c0*/  LDS.64 R4, [R10+0x9600] ;  /* 0x009600000a047984 */ /* 0x007e220000000a00 */
[----:B------:R-:W-:Y:S01]  /*55d0*/  VIADD R0, R3, 0x600 ;  /* 0x0000060003007836 */ /* 0x000fe20000000000 */
[----:B------:R-:W-:Y:S04]  /*55e0*/  BSSY.RECONVERGENT B0, `(.L_x_298) ;  /* 0x0000014000007945 */ /* 0x000fe80003800200 */
[----:B------:R-:W-:Y:S02]  /*55f0*/  ISETP.GE.AND P1, PT, R0, R9, PT ;  /* 0x000000090000720c */ /* 0x000fe40003f26270 */
[----:B0-----:R-:W-:-:S05]  /*5600*/  IADD3 R15, P0, PT, R4, R3, RZ ;  /* 0x00000003040f7210 */ /* 0x001fca0007f1e0ff */
[----:B------:R-:W-:-:S06]  /*5610*/  IMAD.X R4, RZ, RZ, R5, P0 ;  /* 0x000000ffff047224 */ /* 0x000fcc00000e0605 */
[----:B------:R-:W-:Y:S05]  /*5620*/  @P1 BRA `(.L_x_299) ;  /* 0x00000000003c1947 */ /* 0x000fea0003800000 */
[----:B------:R-:W-:Y:S02]  /*5630*/  IMAD R0, R3, 0x10, R11 ;  /* 0x0000001003007824 */ /* 0x000fe400078e020b */
[----:B------:R-:W0:Y:S03]  /*5640*/  LDC.64 R2, c[0x0][0x3b0] ;  /* 0x0000ec00ff027b82 */ /* 0x000e260000000a00 */
[----:B------:R-:W1:Y:S04]  /*5650*/  LDS R7, [R0+0x780c] ;  /* 0x00780c0000077984 */ /* 0x000e680000000800 */
[----:B------:R-:W2:Y:S04]  /*5660*/  LDS R9, [R0+0x7808] ;  /* 0x0078080000097984 */ /* 0x000ea80000000800 */
[----:B------:R-:W3:Y:S04]  /*5670*/  LDS R11, [R0+0x7804] ;  /* 0x00780400000b7984 */ /* 0x000ee80000000800 */
[----:B------:R-:W4:Y:S04]  /*5680*/  LDS R5, [R0+0x7810] ;  /* 0x0078100000057984 */ /* 0x000f280000000800 */
[----:B------:R-:W5:Y:S01]  /*5690*/  LDS R13, [R0+0x7800] ;  /* 0x00780000000d7984 */ /* 0x000f620000000800 */
[----:B0-----:R-:W-:-:S04]  /*56a0*/  IMAD.WIDE.U32 R2, R15, 0x14, R2 ;  /* 0x000000140f027825 */ /* 0x001fc800078e0002 */
[----:B------:R-:W-:-:S04]  /*56b0*/  IMAD R15, R4, 0x14, RZ ;  /* 0x00000014040f7824 */ /* 0x000fc800078e02ff */
[----:B------:R-:W-:-:S05]  /*56c0*/  IMAD.IADD R3, R3, 0x1, R15 ;  /* 0x0000000103037824 */ /* 0x000fca00078e020f */
[----:B-1----:R0:W-:Y:S04]  /*56d0*/  STG.E desc[UR8][R2.64+0x780c], R7 ;  /* 0x00780c0702007986 */ /* 0x0021e8000c101908 */
[----:B--2---:R0:W-:Y:S04]  /*56e0*/  STG.E desc[UR8][R2.64+0x7808], R9 ;  /* 0x0078080902007986 */ /* 0x0041e8000c101908 */
[----:B---3--:R0:W-:Y:S04]  /*56f0*/  STG.E desc[UR8][R2.64+0x7804], R11 ;  /* 0x0078040b02007986 */ /* 0x0081e8000c101908 */
[----:B----4-:R0:W-:Y:S04]  /*5700*/  STG.E desc[UR8][R2.64+0x7810], R5 ;  /* 0x0078100502007986 */ /* 0x0101e8000c101908 */
[----:B-----5:R0:W-:Y:S02]  /*5710*/  STG.E desc[UR8][R2.64+0x7800], R13 ;  /* 0x0078000d02007986 */ /* 0x0201e4000c101908 */
.L_x_299:
[----:B------:R-:W-:Y:S05]  /*5720*/  BSYNC.RECONVERGENT B0 ;  /* 0x0000000000007941 */ /* 0x000fea0003800200 */
.L_x_298:
[----:B------:R-:W-:Y:S01]  /*5730*/  NOP ;  /* 0x0000000000007918 */ /* 0x000fe20000000000 */
[----:B------:R-:W-:Y:S05]  /*5740*/  EXIT ;  /* 0x000000000000794d */ /* 0x000fea0003800000 */
.L_x_253:
[----:B------:R-:W-:Y:S02]  /*5750*/  IMAD.MOV.U32 R44, RZ, RZ, R37 ;  /* 0x000000ffff2c7224 */ /* 0x000fe400078e0025 */
[----:B------:R-:W-:Y:S02]  /*5760*/  IMAD.MOV.U32 R45, RZ, RZ, 0x1 ;  /* 0x00000001ff2d7424 */ /* 0x000fe400078e00ff */
[----:B------:R-:W-:Y:S02]  /*5770*/  IMAD.MOV.U32 R46, RZ, RZ, RZ ;  /* 0x000000ffff2e7224 */ /* 0x000fe400078e00ff */
[----:B------:R-:W-:-:S07]  /*5780*/  IMAD.MOV.U32 R43, RZ, RZ, -0x1 ;  /* 0xffffffffff2b7424 */ /* 0x000fce00078e00ff */
[----:B------:R-:W-:Y:S05]  /*5790*/  WARPSYNC.COLLECTIVE R43, `(.L_x_300) ;  /* 0x000000002b087348 */ /* 0x000fea0003c00000 */
[----:B------:R0:W1:Y:S02]  /*57a0*/  SHFL.UP P0, R42, R44, R45, R46 ;  /* 0x0400002d2c2a7389 */ /* 0x000064000000002e */
[----:B01----:R-:W-:Y:S05]  /*57b0*/  ENDCOLLECTIVE ;  /* 0x000000000000791b */ /* 0x003fea0003800000 */
.L_x_300:
[----:B------:R-:W-:Y:S02]  /*57c0*/  IMAD.MOV.U32 R45, RZ, RZ, 0x2 ;  /* 0x00000002ff2d7424 */ /* 0x000fe400078e00ff */
[----:B------:R-:W-:-:S04]  /*57d0*/  IMAD.MOV.U32 R38, RZ, RZ, R42 ;  /* 0x000000ffff267224 */ /* 0x000fc800078e002a */
[----:B------:R-:W-:-:S04]  /*57e0*/  @P0 IMAD.IADD R38, R37, 0x1, R38 ;  /* 0x0000000125260824 */ /* 0x000fc800078e0226 */
[----:B------:R-:W-:-:S07]  /*57f0*/  IMAD.MOV.U32 R44, RZ, RZ, R38 ;  /* 0x000000ffff2c7224 */ /* 0x000fce00078e0026 */
[----:B------:R-:W-:Y:S05]  /*5800*/  WARPSYNC.COLLECTIVE R43, `(.L_x_301) ;  /* 0x000000002b087348 */ /* 0x000fea0003c00000 */
[----:B------:R0:W1:Y:S02]  /*5810*/  SHFL.UP P0, R42, R44, R45, R46 ;  /* 0x0400002d2c2a7389 */ /* 0x000064000000002e */
[----:B01----:R-:W-:Y:S05]  /*5820*/  ENDCOLLECTIVE ;  /* 0x000000000000791b */ /* 0x003fea0003800000 */
.L_x_301:
[----:B------:R-:W-:Y:S02]  /*5830*/  IMAD.MOV.U32 R45, RZ, RZ, 0x4 ;  /* 0x00000004ff2d7424 */ /* 0x000fe400078e00ff */
[----:B------:R-:W-:-:S04]  /*5840*/  IMAD.MOV.U32 R39, RZ, RZ, R42 ;  /* 0x000000ffff277224 */ /* 0x000fc800078e002a */
[----:B------:R-:W-:-:S04]  /*5850*/  @P0 IMAD.IADD R39, R38, 0x1, R39 ;  /* 0x0000000126270824 */ /* 0x000fc800078e0227 */
[----:B------:R-:W-:-:S07]  /*5860*/  IMAD.MOV.U32 R44, RZ, RZ, R39 ;  /* 0x000000ffff2c7224 */ /* 0x000fce00078e0027 */
[----:B------:R-:W-:Y:S05]  /*5870*/  WARPSYNC.COLLECTIVE R43, `(.L_x_302) ;  /* 0x000000002b087348 */ /* 0x000fea0003c00000 */
[----:B------:R0:W1:Y:S02]  /*5880*/  SHFL.UP P0, R42, R44, R45, R46 ;  /* 0x0400002d2c2a7389 */ /* 0x000064000000002e */
[----:B01----:R-:W-:Y:S05]  /*5890*/  ENDCOLLECTIVE ;  /* 0x000000000000791b */ /* 0x003fea0003800000 */
.L_x_302:
[----:B------:R-:W-:Y:S02]  /*58a0*/  IMAD.MOV.U32 R45, RZ, RZ, 0x8 ;  /* 0x00000008ff2d7424 */ /* 0x000fe400078e00ff */
[----:B------:R-:W-:-:S04]  /*58b0*/  IMAD.MOV.U32 R40, RZ, RZ, R42 ;  /* 0x000000ffff287224 */ /* 0x000fc800078e002a */
[----:B------:R-:W-:-:S04]  /*58c0*/  @P0 IMAD.IADD R40, R39, 0x1, R40 ;  /* 0x0000000127280824 */ /* 0x000fc800078e0228 */
[----:B------:R-:W-:-:S07]  /*58d0*/  IMAD.MOV.U32 R44, RZ, RZ, R40 ;  /* 0x000000ffff2c7224 */ /* 0x000fce00078e0028 */
[----:B------:R-:W-:Y:S05]  /*58e0*/  WARPSYNC.COLLECTIVE R43, `(.L_x_303) ;  /* 0x000000002b087348 */ /* 0x000fea0003c00000 */
[----:B------:R0:W1:Y:S02]  /*58f0*/  SHFL.UP P0, R42, R44, R45, R46 ;  /* 0x0400002d2c2a7389 */ /* 0x000064000000002e */
[----:B01----:R-:W-:Y:S05]  /*5900*/  ENDCOLLECTIVE ;  /* 0x000000000000791b */ /* 0x003fea0003800000 */
.L_x_303:
[----:B------:R-:W-:Y:S02]  /*5910*/  IMAD.MOV.U32 R45, RZ, RZ, 0x10 ;  /* 0x00000010ff2d7424 */ /* 0x000fe400078e00ff */
[----:B------:R-:W-:-:S04]  /*5920*/  IMAD.MOV.U32 R41, RZ, RZ, R42 ;  /* 0x000000ffff297224 */ /* 0x000fc800078e002a */
[----:B------:R-:W-:-:S04]  /*5930*/  @P0 IMAD.IADD R41, R40, 0x1, R41 ;  /* 0x0000000128290824 */ /* 0x000fc800078e0229 */
[----:B------:R-:W-:-:S07]  /*5940*/  IMAD.MOV.U32 R44, RZ, RZ, R41 ;  /* 0x000000ffff2c7224 */ /* 0x000fce00078e0029 */
[----:B------:R-:W-:Y:S05]  /*5950*/  WARPSYNC.COLLECTIVE R43, `(.L_x_304) ;  /* 0x000000002b087348 */ /* 0x000fea0003c00000 */
[----:B------:R0:W1:Y:S02]  /*5960*/  SHFL.UP P0, R42, R44, R45, R46 ;  /* 0x0400002d2c2a7389 */ /* 0x000064000000002e */
[----:B01----:R-:W-:Y:S05]  /*5970*/  ENDCOLLECTIVE ;  /* 0x000000000000791b */ /* 0x003fea0003800000 */
.L_x_304:
[----:B------:R-:W-:Y:S05]  /*5980*/  BRA `(.L_x_305) ;  /* 0xffffffc400d87947 */ /* 0x000fea000383ffff */
.L_x_306:
        /* <DEDUP_REMOVED lines=15> */
.L_x_1275:


//--------------------- .text._ZN3cub18CUB_300001_SM_10006detail10radix_sort33DeviceRadixSortExclusiveSumKernelINS1_5radix10policy_hubIiN4cuda3std3__45tupleIJiifiiEEEyE10Policy1000EyEEvPT0_ --------------------------
	.section	.text._ZN3cub18CUB_300001_SM_10006detail10radix_sort33DeviceRadixSortExclusiveSumKernelINS1_5radix10policy_hubIiN4cuda3std3__45tupleIJiifiiEEEyE10Policy1000EyEEvPT0_,"ax",@progbits
	.align	128
        .global         _ZN3cub18CUB_300001_SM_10006detail10radix_sort33DeviceRadixSortExclusiveSumKernelINS1_5radix10policy_hubIiN4cuda3std3__45tupleIJiifiiEEEyE10Policy1000EyEEvPT0_
        .type           _ZN3cub18CUB_300001_SM_10006detail10radix_sort33DeviceRadixSortExclusiveSumKernelINS1_5radix10policy_hubIiN4cuda3std3__45tupleIJiifiiEEEyE10Policy1000EyEEvPT0_,@function
        .size           _ZN3cub18CUB_300001_SM_10006detail10radix_sort33DeviceRadixSortExclusiveSumKernelINS1_5radix10policy_hubIiN4cuda3std3__45tupleIJiifiiEEEyE10Policy1000EyEEvPT0_,(.L_x_1276 - _ZN3cub18CUB_300001_SM_10006detail10radix_sort33DeviceRadixSortExclusiveSumKernelINS1_5radix10policy_hubIiN4cuda3std3__45tupleIJiifiiEEEyE10Policy1000EyEEvPT0_)
        .other          _ZN3cub18CUB_300001_SM_10006detail10radix_sort33DeviceRadixSortExclusiveSumKernelINS1_5radix10policy_hubIiN4cuda3std3__45tupleIJiifiiEEEyE10Policy1000EyEEvPT0_,@"STO_CUDA_ENTRY STV_DEFAULT"
_ZN3cub18CUB_300001_SM_10006detail10radix_sort33DeviceRadixSortExclusiveSumKernelINS1_5radix10policy_hubIiN4cuda3std3__45tupleIJiifiiEEEyE10Policy1000EyEEvPT0_:
.text._ZN3cub18CUB_300001_SM_10006detail10radix_sort33DeviceRadixSortExclusiveSumKernelINS1_5radix10policy_hubIiN4cuda3std3__45tupleIJiifiiEEEyE10Policy1000EyEEvPT0_:
        /* <DEDUP_REMOVED lines=63> */
.L_x_319:
        /* <DEDUP_REMOVED lines=28> */
.L_x_307:
[----:B------:R-:W-:Y:S05]  /*05b0*/  WARPSYNC.ALL ;  /* 0x0000000000007948 */ /* 0x000fea0003800000 */
[----:B------:R-:W-:Y:S06]  /*05c0*/  BAR.SYNC.DEFER_BLOCKING 0x0 ;  /* 0x0000000000007b1d */ /* 0x000fec0000010000 */
[----:B------:R-:W-:Y:S05]  /*05d0*/  @P1 EXIT ;  /* 0x000000000000194d */ /* 0x000fea0003800000 */
[----:B01----:R-:W0:Y:S04]  /*05e0*/  LDS.64 R2, [R0+0x10] ;  /* 0x0000100000027984 */ /* 0x003e280000000a00 */
[----:B0-----:R-:W-:Y:S01]  /*05f0*/  STG.E.64 desc[UR4][R16.64], R2 ;  /* 0x0000000210007986 */ /* 0x001fe2000c101b04 */
[----:B------:R-:W-:Y:S05]  /*0600*/  EXIT ;  /* 0x000000000000794d */ /* 0x000fea0003800000 */
.L_x_308:
[----:B------:R-:W-:Y:S02]  /*0610*/  IMAD.MOV.U32 R24, RZ, RZ, R20 ;  /* 0x000000ffff187224 */ /* 0x000fe400078e0014 */
[----:B------:R-:W-:Y:S02]  /*0620*/  IMAD.MOV.U32 R23, RZ, RZ, 0x1 ;  /* 0x00000001ff177424 */ /* 0x000fe400078e00ff */
[----:B------:R-:W-:Y:S02]  /*0630*/  IMAD.MOV.U32 R22, RZ, RZ, RZ ;  /* 0x000000ffff167224 */ /* 0x000fe400078e00ff */
[----:B------:R-:W-:-:S07]  /*0640*/  IMAD.MOV.U32 R21, RZ, RZ, -0x1 ;  /* 0xffffffffff157424 */ /* 0x000fce00078e00ff */
[----:B------:R-:W-:Y:S05]  /*0650*/  WARPSYNC.COLLECTIVE R21, `(.L_x_309) ;  /* 0x0000000015087348 */ /* 0x000fea0003c00000 */
[----:B------:R0:W1:Y:S02]  /*0660*/  SHFL.UP P0, R25, R24, R23, R22 ;  /* 0x0400001718197389 */ /* 0x0000640000000016 */
[----:B01----:R-:W-:Y:S05]  /*0670*/  ENDCOLLECTIVE ;  /* 0x000000000000791b */ /* 0x003fea0003800000 */
.L_x_309:
[----:B------:R-:W-:Y:S02]  /*0680*/  IMAD.MOV.U32 R24, RZ, RZ, R19 ;  /* 0x000000ffff187224 */ /* 0x000fe400078e0013 */
[----:B------:R-:W-:-:S07]  /*0690*/  IMAD.MOV.U32 R27, RZ, RZ, R25 ;  /* 0x000000ffff1b7224 */ /* 0x000fce00078e0019 */
[----:B------:R-:W-:Y:S05]  /*06a0*/  WARPSYNC.COLLECTIVE R21, `(.L_x_310) ;  /* 0x0000000015087348 */ /* 0x000fea0003c00000 */
[----:B------:R0:W1:Y:S02]  /*06b0*/  SHFL.UP P0, R25, R24, R23, R22 ;  /* 0x0400001718197389 */ /* 0x0000640000000016 */
[----:B01----:R-:W-:Y:S05]  /*06c0*/  ENDCOLLECTIVE ;  /* 0x000000000000791b */ /* 0x003fea0003800000 */
.L_x_310:
        /* <DEDUP_REMOVED lines=9> */
.L_x_311:
[----:B------:R-:W-:Y:S02]  /*0760*/  IMAD.MOV.U32 R24, RZ, RZ, R26 ;  /* 0x000000ffff187224 */ /* 0x000fe400078e001a */
[----:B------:R-:W-:-:S07]  /*0770*/  IMAD.MOV.U32 R28, RZ, RZ, R25 ;  /* 0x000000ffff1c7224 */ /* 0x000fce00078e0019 */
[----:B------:R-:W-:Y:S05]  /*0780*/  WARPSYNC.COLLECTIVE R21, `(.L_x_312) ;  /* 0x0000000015087348 */ /* 0x000fea0003c00000 */
[----:B------:R0:W1:Y:S02]  /*0790*/  SHFL.UP P0, R25, R24, R23, R22 ;  /* 0x0400001718197389 */ /* 0x0000640000000016 */
[----:B01----:R-:W-:Y:S05]  /*07a0*/  ENDCOLLECTIVE ;  /* 0x000000000000791b */ /* 0x003fea0003800000 */
.L_x_312:
        /* <DEDUP_REMOVED lines=9> */
.L_x_313:
[----:B------:R-:W-:Y:S02]  /*0840*/  IMAD.MOV.U32 R24, RZ, RZ, R29 ;  /* 0x000000ffff187224 */ /* 0x000fe400078e001d */
[----:B------:R-:W-:-:S07]  /*0850*/  IMAD.MOV.U32 R27, RZ, RZ, R25 ;  /* 0x000000ffff1b7224 */ /* 0x000fce00078e0019 */
[----:B------:R-:W-:Y:S05]  /*0860*/  WARPSYNC.COLLECTIVE R21, `(.L_x_314) ;  /* 0x0000000015087348 */ /* 0x000fea0003c00000 */
[----:B------:R0:W1:Y:S02]  /*0870*/  SHFL.UP P0, R25, R24, R23, R22 ;  /* 0x0400001718197389 */ /* 0x0000640000000016 */
[----:B01----:R-:W-:Y:S05]  /*0880*/  ENDCOLLECTIVE ;  /* 0x000000000000791b */ /* 0x003fea0003800000 */
.L_x_314:
        /* <DEDUP_REMOVED lines=9> */
.L_x_315:
[----:B------:R-:W-:Y:S02]  /*0920*/  IMAD.MOV.U32 R24, RZ, RZ, R29 ;  /* 0x000000ffff187224 */ /* 0x000fe400078e001d */
[----:B------:R-:W-:-:S07]  /*0930*/  IMAD.MOV.U32 R27, RZ, RZ, R25 ;  /* 0x000000ffff1b7224 */ /* 0x000fce00078e0019 */
[----:B------:R-:W-:Y:S05]  /*0940*/  WARPSYNC.COLLECTIVE R21, `(.L_x_316) ;  /* 0x0000000015087348 */ /* 0x000fea0003c00000 */
[----:B------:R0:W1:Y:S02]  /*0950*/  SHFL.UP P0, R25, R24, R23, R22 ;  /* 0x0400001718197389 */ /* 0x0000640000000016 */
[----:B01----:R-:W-:Y:S05]  /*0960*/  ENDCOLLECTIVE ;  /* 0x000000000000791b */ /* 0x003fea0003800000 */
.L_x_316:
        /* <DEDUP_REMOVED lines=9> */
.L_x_317:
[----:B------:R-:W-:Y:S02]  /*0a00*/  IMAD.MOV.U32 R24, RZ, RZ, R26 ;  /* 0x000000ffff187224 */ /* 0x000fe400078e001a */
[----:B------:R-:W-:-:S07]  /*0a10*/  IMAD.MOV.U32 R28, RZ, RZ, R25 ;  /* 0x000000ffff1c7224 */ /* 0x000fce00078e0019 */
[----:B------:R-:W-:Y:S05]  /*0a20*/  WARPSYNC.COLLECTIVE R21, `(.L_x_318) ;  /* 0x0000000015087348 */ /* 0x000fea0003c00000 */
[----:B------:R0:W1:Y:S02]  /*0a30*/  SHFL.UP P0, R25, R24, R23, R22 ;  /* 0x0400001718197389 */ /* 0x0000640000000016 */
[----:B01----:R-:W-:Y:S05]  /*0a40*/  ENDCOLLECTIVE ;  /* 0x000000000000791b */ /* 0x003fea0003800000 */
.L_x_318:
[----:B------:R-:W-:Y:S05]  /*0a50*/  BRA `(.L_x_319) ;  /* 0xfffffff800647947 */ /* 0x000fea000383ffff */
.L_x_320:
        /* <DEDUP_REMOVED lines=10> */
.L_x_1276:


//--------------------- .text._ZN3cub18CUB_300001_SM_10006detail10radix_sort30DeviceRadixSortHistogramKernelINS1_5radix10policy_hubIiN4cuda3std3__45tupleIJiifiiEEEyE10Policy1000ELNS0_9SortOrderE0EiyNS1_21identity_decomposer_tEEEvPT2_PKT1_SF_iiT3_ --------------------------
	.section	.text._ZN3cub18CUB_300001_SM_10006detail10radix_sort30DeviceRadixSortHistogramKernelINS1_5radix10policy_hubIiN4cuda3std3__45tupleIJiifiiEEEyE10Policy1000ELNS0_9SortOrderE0EiyNS1_21identity_decomposer_tEEEvPT2_PKT1_SF_iiT3_,"ax",@progbits
	.align	128
        .global         _ZN3cub18CUB_300001_SM_10006detail10radix_sort30DeviceRadixSortHistogramKernelINS1_5radix10policy_hubIiN4cuda3std3__45tupleIJiifiiEEEyE10Policy1000ELNS0_9SortOrderE0EiyNS1_21identity_decomposer_tEEEvPT2_PKT1_SF_iiT3_
        .type           _ZN3cub18CUB_300001_SM_10006detail10radix_sort30DeviceRadixSortHistogramKernelINS1_5radix10policy_hubIiN4cuda3std3__45tupleIJiifiiEEEyE10Policy1000ELNS0_9SortOrderE0EiyNS1_21identity_decomposer_tEEEvPT2_PKT1_SF_iiT3_,@function
        .size           _ZN3cub18CUB_300001_SM_10006detail10radix_sort30DeviceRadixSortHistogramKernelINS1_5radix10policy_hubIiN4cuda3std3__45tupleIJiifiiEEEyE10Policy1000ELNS0_9SortOrderE0EiyNS1_21identity_decomposer_tEEEvPT2_PKT1_SF_iiT3_,(.L_x_1277 - _ZN3cub18CUB_300001_SM_10006detail10radix_sort30DeviceRadixSortHistogramKernelINS1_5radix10policy_hubIiN4cuda3std3__45tupleIJiifiiEEEyE10Policy1000ELNS0_9SortOrderE0EiyNS1_21identity_decomposer_tEEEvPT2_PKT1_SF_iiT3_)
        .other          _ZN3cub18CUB_300001_SM_10006detail10radix_sort30DeviceRadixSortHistogramKernelINS1_5radix10policy_hubIiN4cuda3std3__45tupleIJiifiiEEEyE10Policy1000ELNS0_9SortOrderE0EiyNS1_21identity_decomposer_tEEEvPT2_PKT1_SF_iiT3_,@"STO_CUDA_ENTRY STV_DEFAULT"
_ZN3cub18CUB_300001_SM_10006detail10radix_sort30DeviceRadixSortHistogramKernelINS1_5radix10policy_hubIiN4cuda3std3__45tupleIJiifiiEEEyE10Policy1000ELNS0_9SortOrderE0EiyNS1_21identity_decomposer_tEEEvPT2_PKT1_SF_iiT3_:
.text._ZN3cub18CUB_300001_SM_10006detail10radix_sort30DeviceRadixSortHistogramKernelINS1_5radix10policy_hubIiN4cuda3std3__45tupleIJiifiiEEEyE10Policy1000ELNS0_9SortOrderE0EiyNS1_21identity_decomposer_tEEEvPT2_PKT1_SF_iiT3_:
        /* <DEDUP_REMOVED lines=42> */
.L_x_404:
        /* <DEDUP_REMOVED lines=9> */
.L_x_324:
        /* <DEDUP_REMOVED lines=21> */
.L_x_323:
        /* <DEDUP_REMOVED lines=19> */
.L_x_326:
        /* <DEDUP_REMOVED lines=18> */
.L_x_325:
[----:B------:R-:W-:-:S13]  /*06d0*/  ISETP.GT.U32.AND P2, PT, R4, 0x7f, PT ;  /* 0x0000007f0400780c */ /* 0x000fda0003f44070 */
[----:B------:R-:W-:Y:S05]  /*06e0*/  @P2 BRA `(.L_x_322) ;  /* 0x0000000000e02947 */ /* 0x000fea0003800000 */
[----:B--23--:R-:W-:Y:S01]  /*06f0*/  HFMA2 R3, -RZ, RZ, 0, 0 ;  /* 0x00000000ff037431 */ /* 0x00cfe200000001ff */
[----:B------:R-:W-:Y:S06]  /*0700*/  @!P1 BRA `(.L_x_327) ;  /* 0x0000000000589947 */ /* 0x000fec0003800000 */
[----:B------:R-:W-:-:S07]  /*0710*/  IMAD.MOV.U32 R3, RZ, RZ, RZ ;  /* 0x000000ffff037224 */ /* 0x000fce00078e00ff */
.L_x_328:
        /* <DEDUP_REMOVED lines=21> */
.L_x_327:
        /* <DEDUP_REMOVED lines=14> */
.L_x_329:
        /* <DEDUP_REMOVED lines=18> */
.L_x_322:
[----:B------:R-:W-:Y:S05]  /*0a70*/  BSYNC.RECONVERGENT B0 ;  /* 0x0000000000007941 */ /* 0x000fea0003800200 */
.L_x_321:
        /* <DEDUP_REMOVED lines=16> */
.L_x_335:
        /* <DEDUP_REMOVED lines=36> */
.L_x_331:
        /* <DEDUP_REMOVED lines=67> */
.L_x_332:
        /* <DEDUP_REMOVED lines=24> */
.L_x_334:
        /* <DEDUP_REMOVED lines=73> */
.L_x_333:
[----:B------:R-:W-:Y:S05]  /*1800*/  BRA.U !UP0, `(.L_x_335) ;  /* 0xfffffff108dc7547 */ /* 0x000fea000b83ffff */
.L_x_330:
        /* <DEDUP_REMOVED lines=9> */
.L_x_355:
        /* <DEDUP_REMOVED lines=16> */
.L_x_340:
[----:B------:R-:W-:Y:S05]  /*19a0*/  BSYNC.RECONVERGENT B1 ;  /* 0x0000000000017941 */ /* 0x000fea0003800200 */
.L_x_339:
        /* <DEDUP_REMOVED lines=15> */
.L_x_342:
[----:B------:R-:W-:Y:S05]  /*1aa0*/  BSYNC.RECONVERGENT B1 ;  /* 0x0000000000017941 */ /* 0x000fea0003800200 */
.L_x_341:
[----:B------:R-:W-:Y:S04]  /*1ab0*/  BSSY.RECONVERGENT B1, `(.L_x_343) ;  /* 0x0000007000017945 */ /* 0x000fe80003800200 */
[----:B------:R-:W-:Y:S05]  /*1ac0*/  @!P0 BRA `(.L_x_344) ;  /* 0x0000000000148947 */ /* 0x000fea0003800000 */
[----:B01----:R-:W-:Y:S02]  /*1ad0*/  IMAD R17, R5, 0x100, R4 ;  /* 0x0000010005117824 */ /* 0x003fe400078e0204 */
[----:B------:R-:W-:-:S03]  /*1ae0*/  IMAD.MOV.U32 R23, RZ, RZ, RZ ;  /* 0x000000ffff177224 */ /* 0x000fc600078e00ff */
[----:B------:R-:W-:-:S05]  /*1af0*/  IADD3 R17, PT, PT, R17, 0x200, RZ ;  /* 0x0000020011117810 */ /* 0x000fca0007ffe0ff */
[----:B------:R-:W-:-:S05]  /*1b00*/  IMAD.WIDE.U32 R16, R17, 0x8, R2 ;  /* 0x0000000811107825 */ /* 0x000fca00078e0002 */
[----:B------:R2:W-:Y:S02]  /*1b10*/  REDG.E.ADD.64.STRONG.GPU desc[UR20][R16.64], R22 ;  /* 0x000000161000798e */ /* 0x0005e4000c12e514 */
.L_x_344:
[----:B------:R-:W-:Y:S05]  /*1b20*/  BSYNC.RECONVERGENT B1 ;  /* 0x0000000000017941 */ /* 0x000fea0003800200 */
.L_x_343:
[----:B------:R-:W-:Y:S04]  /*1b30*/  BSSY.RECONVERGENT B1, `(.L_x_345) ;  /* 0x0000007000017945 */ /* 0x000fe80003800200 */
[----:B------:R-:W-:Y:S05]  /*1b40*/  @!P1 BRA `(.L_x_346) ;  /* 0x0000000000149947 */ /* 0x000fea0003800000 */
[----:B012---:R-:W-:Y:S02]  /*1b50*/  IMAD R17, R5, 0x100, R4 ;  /* 0x0000010005117824 */ /* 0x007fe400078e0204 */
[----:B------:R-:W-:Y:S02]  /*1b60*/  IMAD.MOV.U32 R15, RZ, RZ, RZ ;  /* 0x000000ffff0f7224 */ /* 0x000fe400078e00ff */
[----:B------:R-:W-:-:S04]  /*1b70*/  VIADD R17, R17, 0x300 ;  /* 0x0000030011117836 */ /* 0x000fc80000000000 */
[----:B------:R-:W-:-:S05]  /*1b80*/  IMAD.WIDE.U32 R16, R17, 0x8, R2 ;  /* 0x0000000811107825 */ /* 0x000fca00078e0002 */
[----:B------:R3:W-:Y:S02]  /*1b90*/  REDG.E.ADD.64.STRONG.GPU desc[UR20][R16.64], R14 ;  /* 0x0000000e1000798e */ /* 0x0007e4000c12e514 */
.L_x_346:
[----:B------:R-:W-:Y:S05]  /*1ba0*/  BSYNC.RECONVERGENT B1 ;  /* 0x0000000000017941 */ /* 0x000fea0003800200 */
.L_x_345:
[----:B------:R-:W-:Y:S04]  /*1bb0*/  BSSY.RECONVERGENT B1, `(.L_x_347) ;  /* 0x0000007000017945 */ /* 0x000fe80003800200 */
[----:B------:R-:W-:Y:S05]  /*1bc0*/  @!P2 BRA `(.L_x_348) ;  /* 0x000000000014a947 */ /* 0x000fea0003800000 */
[----:B---3--:R-:W-:Y:S02]  /*1bd0*/  IMAD R15, R5, 0x100, R4 ;  /* 0x00000100050f7824 */ /* 0x008fe400078e0204 */
[----:B------:R-:W-:Y:S02]  /*1be0*/  HFMA2 R13, -RZ, RZ, 0, 0 ;  /* 0x00000000ff0d7431 */ /* 0x000fe400000001ff */
[----:B------:R-:W-:-:S04]  /*1bf0*/  VIADD R15, R15, 0x400 ;  /* 0x000004000f0f7836 */ /* 0x000fc80000000000 */
[----:B------:R-:W-:-:S05]  /*1c00*/  IMAD.WIDE.U32 R14, R15, 0x8, R2 ;  /* 0x000000080f0e7825 */ /* 0x000fca00078e0002 */
[----:B------:R4:W-:Y:S02]  /*1c10*/  REDG.E.ADD.64.STRONG.GPU desc[UR20][R14.64], R12 ;  /* 0x0000000c0e00798e */ /* 0x0009e4000c12e514 */
.L_x_348:
[----:B------:R-:W-:Y:S05]  /*1c20*/  BSYNC.RECONVERGENT B1 ;  /* 0x0000000000017941 */ /* 0x000fea0003800200 */
.L_x_347:
[----:B------:R-:W-:Y:S04]  /*1c30*/  BSSY.RECONVERGENT B1, `(.L_x_349) ;  /* 0x0000007000017945 */ /* 0x000fe80003800200 */
[----:B------:R-:W-:Y:S05]  /*1c40*/  @!P3 BRA `(.L_x_350) ;  /* 0x000000000014b947 */ /* 0x000fea0003800000 */
[----:B----4-:R-:W-:Y:S02]  /*1c50*/  IMAD R13, R5, 0x100, R4 ;  /* 0x00000100050d7824 */ /* 0x010fe400078e0204 */
[----:B------:R-:W-:Y:S02]  /*1c60*/  IMAD.MOV.U32 R7, RZ, RZ, RZ ;  /* 0x000000ffff077224 */ /* 0x000fe400078e00ff */
[----:B------:R-:W-:-:S04]  /*1c70*/  VIADD R13, R13, 0x500 ;  /* 0x000005000d0d7836 */ /* 0x000fc80000000000 */
[----:B------:R-:W-:-:S05]  /*1c80*/  IMAD.WIDE.U32 R12, R13, 0x8, R2 ;  /* 0x000000080d0c7825 */ /* 0x000fca00078e0002 */
[----:B------:R4:W-:Y:S02]  /*1c90*/  REDG.E.ADD.64.STRONG.GPU desc[UR20][R12.64], R6 ;  /* 0x000000060c00798e */ /* 0x0009e4000c12e514 */
.L_x_350:
[----:B------:R-:W-:Y:S05]  /*1ca0*/  BSYNC.RECONVERGENT B1 ;  /* 0x0000000000017941 */ /* 0x000fea0003800200 */
.L_x_349:
[----:B------:R-:W-:Y:S04]  /*1cb0*/  BSSY.RECONVERGENT B1, `(.L_x_351) ;  /* 0x0000007000017945 */ /* 0x000fe80003800200 */
[----:B------:R-:W-:Y:S05]  /*1cc0*/  @!P4 BRA `(.L_x_352) ;  /* 0x000000000014c947 */ /* 0x000fea0003800000 */
[----:B----4-:R-:W-:Y:S02]  /*1cd0*/  IMAD R7, R5, 0x100, R4 ;  /* 0x0000010005077824 */ /* 0x010fe400078e0204 */
[----:B------:R-:W-:Y:S02]  /*1ce0*/  IMAD.MOV.U32 R9, RZ, RZ, RZ ;  /* 0x000000ffff097224 */ /* 0x000fe400078e00ff */
[----:B------:R-:W-:-:S04]  /*1cf0*/  VIADD R7, R7, 0x600 ;  /* 0x0000060007077836 */ /* 0x000fc80000000000 */
[----:B------:R-:W-:-:S05]  /*1d00*/  IMAD.WIDE.U32 R6, R7, 0x8, R2 ;  /* 0x0000000807067825 */ /* 0x000fca00078e0002 */
[----:B------:R4:W-:Y:S02]  /*1d10*/  REDG.E.ADD.64.STRONG.GPU desc[UR20][R6.64], R8 ;  /* 0x000000080600798e */ /* 0x0009e4000c12e514 */
.L_x_352:
[----:B------:R-:W-:Y:S05]  /*1d20*/  BSYNC.RECONVERGENT B1 ;  /* 0x0000000000017941 */ /* 0x000fea0003800200 */
.L_x_351:
[----:B------:R-:W-:Y:S04]  /*1d30*/  BSSY.RECONVERGENT B1, `(.L_x_353) ;  /* 0x0000007000017945 */ /* 0x000fe80003800200 */
[----:B------:R-:W-:Y:S05]  /*1d40*/  @!P5 BRA `(.L_x_354) ;  /* 0x000000000014d947 */ /* 0x000fea0003800000 */
[----:B----4-:R-:W-:Y:S01]  /*1d50*/  LEA R7, R5, R4, 0x8 ;  /* 0x0000000405077211 */ /* 0x010fe200078e40ff */
[----:B------:R-:W-:-:S04]  /*1d60*/  IMAD.MOV.U32 R11, RZ, RZ, RZ ;  /* 0x000000ffff0b7224 */ /* 0x000fc800078e00ff */
[----:B------:R-:W-:-:S04]  /*1d70*/  VIADD R7, R7, 0x700 ;  /* 0x0000070007077836 */ /* 0x000fc80000000000 */
[----:B------:R-:W-:-:S05]  /*1d80*/  IMAD.WIDE.U32 R6, R7, 0x8, R2 ;  /* 0x0000000807067825 */ /* 0x000fca00078e0002 */
[----:B------:R4:W-:Y:S02]  /*1d90*/  REDG.E.ADD.64.STRONG.GPU desc[UR20][R6.64], R10 ;  /* 0x0000000a0600798e */ /* 0x0009e4000c12e514 */
.L_x_354:
[----:B------:R-:W-:Y:S05]  /*1da0*/  BSYNC.RECONVERGENT B1 ;  /* 0x0000000000017941 */ /* 0x000fea0003800200 */
.L_x_353:
[----:B------:R-:W-:-:S05]  /*1db0*/  VIADD R5, R5, 0x8 ;  /* 0x0000000805057836 */ /* 0x000fca0000000000 */
[----:B------:R-:W-:-:S13]  /*1dc0*/  ISETP.NE.AND P0, PT, R5, UR27, PT ;  /* 0x0000001b05007c0c */ /* 0x000fda000bf05270 */
[----:B------:R-:W-:Y:S05]  /*1dd0*/  @P0 BRA `(.L_x_355) ;  /* 0xfffffff800b00947 */ /* 0x000fea000383ffff */
[----:B------:R-:W-:-:S07]  /*1de0*/  IMAD.U32 R3, RZ, RZ, UR27 ;  /* 0x0000001bff037e24 */ /* 0x000fce000f8e00ff */
.L_x_338:
        /* <DEDUP_REMOVED lines=24> */
.L_x_359:
[----:B------:R-:W-:Y:S05]  /*1f70*/  BSYNC.RECONVERGENT B1 ;  /* 0x0000000000017941 */ /* 0x000fea0003800200 */
.L_x_358:
        /* <DEDUP_REMOVED lines=9> */
.L_x_361:
[----:B------:R-:W-:Y:S05]  /*2010*/  BSYNC.RECONVERGENT B1 ;  /* 0x0000000000017941 */ /* 0x000fea0003800200 */
.L_x_360:
        /* <DEDUP_REMOVED lines=8> */
.L_x_363:
[----:B------:R-:W-:Y:S05]  /*20a0*/  BSYNC.RECONVERGENT B1 ;  /* 0x0000000000017941 */ /* 0x000fea0003800200 */
.L_x_362:
        /* <DEDUP_REMOVED lines=9> */
.L_x_365:
[----:B------:R-:W-:Y:S05]  /*2140*/  BSYNC.RECONVERGENT B1 ;  /* 0x0000000000017941 */ /* 0x000fea0003800200 */
.L_x_364:
[----:B------:R-:W-:-:S07]  /*2150*/  VIADD R3, R3, 0x4 ;  /* 0x0000000403037836 */ /* 0x000fce0000000000 */
.L_x_357:
        /* <DEDUP_REMOVED lines=18> */
.L_x_369:
[----:B------:R-:W-:Y:S05]  /*2280*/  BSYNC.RECONVERGENT B2 ;  /* 0x0000000000027941 */ /* 0x000fea0003800200 */
.L_x_368:
        /* <DEDUP_REMOVED lines=9> */
.L_x_371:
[----:B------:R-:W-:Y:S05]  /*2320*/  BSYNC.RECONVERGENT B2 ;  /* 0x0000000000027941 */ /* 0x000fea0003800200 */
.L_x_370:
[----:B------:R-:W-:-:S07]  /*2330*/  VIADD R3, R3, 0x2 ;  /* 0x0000000203037836 */ /* 0x000fce0000000000 */
.L_x_367:
        /* <DEDUP_REMOVED lines=12> */
.L_x_366:
[----:B------:R-:W-:Y:S05]  /*2400*/  BSYNC.RECONVERGENT B1 ;  /* 0x0000000000017941 */ /* 0x000fea0003800200 */
.L_x_356:
[----:B------:R-:W-:-:S13]  /*2410*/  ISETP.GT.U32.AND P0, PT, R4, 0x7f, PT ;  /* 0x0000007f0400780c */ /* 0x000fda0003f04070 */
[----:B------:R-:W-:Y:S05]  /*2420*/  @P0 BRA `(.L_x_337) ;  /* 0x0000000800900947 */ /* 0x000fea0003800000 */
[----:B------:R-:W-:Y:S01]  /*2430*/  UISETP.GE.U32.AND UP0, UPT, UR22, 0x7, UPT ;  /* 0x000000071600788c */ /* 0x000fe2000bf06070 */
[----:B0-----:R-:W-:-:S08]  /*2440*/  IMAD.MOV.U32 R3, RZ, RZ, RZ ;  /* 0x000000ffff037224 */ /* 0x001fd000078e00ff */
[----:B------:R-:W-:Y:S05]  /*2450*/  BRA.U !UP0, `(.L_x_372) ;  /* 0x0000000508147547 */ /* 0x000fea000b800000 */
[----:B------:R-:W0:Y:S01]  /*2460*/  LDC.64 R2, c[0x0][0x380] ;  /* 0x0000e000ff027b82 */ /* 0x000e220000000a00 */
[----:B------:R-:W-:-:S07]  /*2470*/  IMAD.MOV.U32 R9, RZ, RZ, RZ ;  /* 0x000000ffff097224 */ /* 0x000fce00078e00ff */
.L_x_389:
        /* <DEDUP_REMOVED lines=18> */
.L_x_374:
[----:B------:R-:W-:Y:S05]  /*25a0*/  BSYNC.RECONVERGENT B1 ;  /* 0x0000000000017941 */ /* 0x000fea0003800200 */
.L_x_373:
[----:B------:R-:W-:Y:S04]  /*25b0*/  BSSY.RECONVERGENT B1, `(.L_x_375) ;  /* 0x0000005000017945 */ /* 0x000fe80003800200 */
[----:B------:R-:W-:Y:S05]  /*25c0*/  @!P1 BRA `(.L_x_376) ;  /* 0x00000000000c9947 */ /* 0x000fea0003800000 */
[----:B0-----:R-:W-:Y:S02]  /*25d0*/  IMAD.MOV.U32 R14, RZ, RZ, R13 ;  /* 0x000000ffff0e7224 */ /* 0x001fe400078e000d */
[----:B------:R-:W-:-:S05]  /*25e0*/  IMAD.MOV.U32 R15, RZ, RZ, RZ ;  /* 0x000000ffff0f7224 */ /* 0x000fca00078e00ff */
[----:B------:R1:W-:Y:S02]  /*25f0*/  REDG.E.ADD.64.STRONG.GPU desc[UR20][R6.64+0xc00], R14 ;  /* 0x000c000e0600798e */ /* 0x0003e4000c12e514 */
.L_x_376:
[----:B------:R-:W-:Y:S05]  /*2600*/  BSYNC.RECONVERGENT B1 ;  /* 0x0000000000017941 */ /* 0x000fea0003800200 */
.L_x_375:
        /* <DEDUP_REMOVED lines=12> */
.L_x_378:
[----:B------:R-:W-:Y:S05]  /*26d0*/  BSYNC.RECONVERGENT B1 ;  /* 0x0000000000017941 */ /* 0x000fea0003800200 */
.L_x_377:
[----:B------:R-:W-:Y:S04]  /*26e0*/  BSSY.RECONVERGENT B1, `(.L_x_379) ;  /* 0x0000005000017945 */ /* 0x000fe80003800200 */
[----:B------:R-:W-:Y:S05]  /*26f0*/  @!P1 BRA `(.L_x_380) ;  /* 0x00000000000c9947 */ /* 0x000fea0003800000 */
[----:B012---:R-:W-:Y:S02]  /*2700*/  IMAD.MOV.U32 R14, RZ, RZ, R18 ;  /* 0x000000ffff0e7224 */ /* 0x007fe400078e0012 */
[----:B------:R-:W-:-:S05]  /*2710*/  IMAD.MOV.U32 R15, RZ, RZ, RZ ;  /* 0x000000ffff0f7224 */ /* 0x000fca00078e00ff */
[----:B------:R3:W-:Y:S02]  /*2720*/  REDG.E.ADD.64.STRONG.GPU desc[UR20][R6.64+0x1c00], R14 ;  /* 0x001c000e0600798e */ /* 0x0007e4000c12e514 */
.L_x_380:
[----:B------:R-:W-:Y:S05]  /*2730*/  BSYNC.RECONVERGENT B1 ;  /* 0x0000000000017941 */ /* 0x000fea0003800200 */
.L_x_379:
[----:B------:R-:W-:Y:S04]  /*2740*/  BSSY.RECONVERGENT B1, `(.L_x_381) ;  /* 0x0000005000017945 */ /* 0x000fe80003800200 */
[----:B------:R-:W-:Y:S05]  /*2750*/  @!P2 BRA `(.L_x_382) ;  /* 0x00000000000ca947 */ /* 0x000fea0003800000 */
[----:B0123--:R-:W-:Y:S01]  /*2760*/  MOV R14, R19 ;  /* 0x00000013000e7202 */ /* 0x00ffe20000000f00 */
[----:B------:R-:W-:-:S05]  /*2770*/  IMAD.MOV.U32 R15, RZ, RZ, RZ ;  /* 0x000000ffff0f7224 */ /* 0x000fca00078e00ff */
[----:B------:R4:W-:Y:S02]  /*2780*/  REDG.E.ADD.64.STRONG.GPU desc[UR20][R6.64+0x2400], R14 ;  /* 0x0024000e0600798e */ /* 0x0009e4000c12e514 */
.L_x_382:
[----:B------:R-:W-:Y:S05]  /*2790*/  BSYNC.RECONVERGENT B1 ;  /* 0x0000000000017941 */ /* 0x000fea0003800200 */
.L_x_381:
[----:B------:R-:W-:Y:S04]  /*27a0*/  BSSY.RECONVERGENT B1, `(.L_x_383) ;  /* 0x0000004000017945 */ /* 0x000fe80003800200 */
[----:B------:R-:W-:Y:S05]  /*27b0*/  @!P3 BRA `(.L_x_384) ;  /* 0x000000000008b947 */ /* 0x000fea0003800000 */
[----:B------:R-:W-:-:S05]  /*27c0*/  IMAD.MOV.U32 R17, RZ, RZ, RZ ;  /* 0x000000ffff117224 */ /* 0x000fca00078e00ff */
[----:B------:R0:W-:Y:S02]  /*27d0*/  REDG.E.ADD.64.STRONG.GPU desc[UR20][R6.64+0x2c00], R16 ;  /* 0x002c00100600798e */ /* 0x0001e4000c12e514 */
.L_x_384:
[----:B------:R-:W-:Y:S05]  /*27e0*/  BSYNC.RECONVERGENT B1 ;  /* 0x0000000000017941 */ /* 0x000fea0003800200 */
.L_x_383:
[----:B------:R-:W-:Y:S04]  /*27f0*/  BSSY.RECONVERGENT B1, `(.L_x_385) ;  /* 0x0000004000017945 */ /* 0x000fe80003800200 */
[----:B------:R-:W-:Y:S05]  /*2800*/  @!P4 BRA `(.L_x_386) ;  /* 0x000000000008c947 */ /* 0x000fea0003800000 */
[----:B------:R-:W-:-:S05]  /*2810*/  IMAD.MOV.U32 R13, RZ, RZ, RZ ;  /* 0x000000ffff0d7224 */ /* 0x000fca00078e00ff */
[----:B------:R0:W-:Y:S02]  /*2820*/  REDG.E.ADD.64.STRONG.GPU desc[UR20][R6.64+0x3400], R12 ;  /* 0x0034000c0600798e */ /* 0x0001e4000c12e514 */
.L_x_386:
[----:B------:R-:W-:Y:S05]  /*2830*/  BSYNC.RECONVERGENT B1 ;  /* 0x0000000000017941 */ /* 0x000fea0003800200 */
.L_x_385:
[----:B------:R-:W-:Y:S04]  /*2840*/  BSSY.RECONVERGENT B1, `(.L_x_387) ;  /* 0x0000004000017945 */ /* 0x000fe80003800200 */
[----:B------:R-:W-:Y:S05]  /*2850*/  @!P5 BRA `(.L_x_388) ;  /* 0x000000000008d947 */ /* 0x000fea0003800000 */
[----:B------:R-:W-:-:S05]  /*2860*/  IMAD.MOV.U32 R11, RZ, RZ, RZ ;  /* 0x000000ffff0b7224 */ /* 0x000fca00078e00ff */
[----:B------:R0:W-:Y:S02]  /*2870*/  REDG.E.ADD.64.STRONG.GPU desc[UR20][R6.64+0x3c00], R10 ;  /* 0x003c000a0600798e */ /* 0x0001e4000c12e514 */
.L_x_388:
[----:B------:R-:W-:Y:S05]  /*2880*/  BSYNC.RECONVERGENT B1 ;  /* 0x0000000000017941 */ /* 0x000fea0003800200 */
.L_x_387:
[----:B------:R-:W-:Y:S05]  /*2890*/  @P0 BRA `(.L_x_389) ;  /* 0xfffffff800f80947 */ /* 0x000fea000383ffff */
[----:B------:R-:W-:-:S07]  /*28a0*/  IMAD.U32 R3, RZ, RZ, UR27 ;  /* 0x0000001bff037e24 */ /* 0x000fce000f8e00ff */
.L_x_372:
        /* <DEDUP_REMOVED lines=20> */
.L_x_392:
[----:B------:R-:W-:Y:S05]  /*29f0*/  BSYNC.RECONVERGENT B1 ;  /* 0x0000000000017941 */ /* 0x000fea0003800200 */
.L_x_391:
        /* <DEDUP_REMOVED lines=9> */
.L_x_394:
[----:B------:R-:W-:Y:S05]  /*2a90*/  BSYNC.RECONVERGENT B1 ;  /* 0x0000000000017941 */ /* 0x000fea0003800200 */
.L_x_393:
        /* <DEDUP_REMOVED lines=8> */
.L_x_396:
[----:B------:R-:W-:Y:S05]  /*2b20*/  BSYNC.RECONVERGENT B1 ;  /* 0x0000000000017941 */ /* 0x000fea0003800200 */
.L_x_395:
        /* <DEDUP_REMOVED lines=9> */
.L_x_398:
[----:B------:R-:W-:Y:S05]  /*2bc0*/  BSYNC.RECONVERGENT B1 ;  /* 0x0000000000017941 */ /* 0x000fea0003800200 */
.L_x_397:
[----:B------:R-:W-:-:S07]  /*2bd0*/  VIADD R3, R3, 0x4 ;  /* 0x0000000403037836 */ /* 0x000fce0000000000 */
.L_x_390:
        /* <DEDUP_REMOVED lines=17> */
.L_x_401:
[----:B------:R-:W-:Y:S05]  /*2cf0*/  BSYNC.RECONVERGENT B1 ;  /* 0x0000000000017941 */ /* 0x000fea0003800200 */
.L_x_400:
        /* <DEDUP_REMOVED lines=9> */
.L_x_403:
[----:B------:R-:W-:Y:S05]  /*2d90*/  BSYNC.RECONVERGENT B1 ;  /* 0x0000000000017941 */ /* 0x000fea0003800200 */
.L_x_402:
[----:B------:R-:W-:-:S07]  /*2da0*/  VIADD R3, R3, 0x2 ;  /* 0x0000000203037836 */ /* 0x000fce0000000000 */
.L_x_399:
        /* <DEDUP_REMOVED lines=12> */
.L_x_337:
[----:B------:R-:W-:Y:S05]  /*2e70*/  BSYNC.RECONVERGENT B0 ;  /* 0x0000000000007941 */ /* 0x000fea0003800200 */
.L_x_336:
[----:B------:R-:W-:Y:S01]  /*2e80*/  BAR.SYNC.DEFER_BLOCKING 0x0 ;  /* 0x0000000000007b1d */ /* 0x000fe20000010000 */
[----:B------:R-:W-:-:S04]  /*2e90*/  UIADD3 UR6, UP0, UPT, UR6, 0x1, URZ ;  /* 0x0000000106067890 */ /* 0x000fc8000ff1e0ff */
[----:B------:R-:W-:Y:S02]  /*2ea0*/  UIADD3.X UR7, UPT, UPT, URZ, UR7, URZ, UP0, !UPT ;  /* 0x00000007ff077290 */ /* 0x000fe400087fe4ff */
[----:B------:R-:W-:-:S04]  /*2eb0*/  UISETP.NE.U32.AND UP0, UPT, UR6, UR11, UPT ;  /* 0x0000000b0600728c */ /* 0x000fc8000bf05070 */
[----:B------:R-:W-:-:S09]  /*2ec0*/  UISETP.NE.AND.EX UP0, UPT, UR7, UR12, UPT, UP0 ;  /* 0x0000000c0700728c */ /* 0x000fd2000bf05300 */
[----:B------:R-:W-:Y:S05]  /*2ed0*/  BRA.U UP0, `(.L_x_404) ;  /* 0xffffffd100f07547 */ /* 0x000fea000b83ffff */
[----:B------:R-:W-:Y:S05]  /*2ee0*/  EXIT ;  /* 0x000000000000794d */ /* 0x000fea0003800000 */
.L_x_405:
        /* <DEDUP_REMOVED lines=9> */
.L_x_1277:


//--------------------- .text._ZN3cub18CUB_300001_SM_10006detail10radix_sort31DeviceRadixSortSingleTileKernelINS1_5radix10policy_hubIiN4cuda3std3__45tupleIJiifiiEEEyE10Policy1000ELNS0_9SortOrderE0EiSA_yNS1_21identity_decomposer_tEEEvPKT1_PSF_PKT2_PSJ_T3_iiT4_ --------------------------
	.section	.text._ZN3cub18CUB_300001_SM_10006detail10radix_sort31DeviceRadixSortSingleTileKernelINS1_5radix10policy_hubIiN4cuda3std3__45tupleIJiifiiEEEyE10Policy1000ELNS0_9SortOrderE0EiSA_yNS1_21identity_decomposer_tEEEvPKT1_PSF_PKT2_PSJ_T3_iiT4_,"ax",@progbits
	.align	128
        .global         _ZN3cub18CUB_300001_SM_10006detail10radix_sort31DeviceRadixSortSingleTileKernelINS1_5radix10policy_hubIiN4cuda3std3__45tupleIJiifiiEEEyE10Policy1000ELNS0_9SortOrderE0EiSA_yNS1_21identity_decomposer_tEEEvPKT1_PSF_PKT2_PSJ_T3_iiT4_
        .type           _ZN3cub18CUB_300001_SM_10006detail10radix_sort31DeviceRadixSortSingleTileKernelINS1_5radix10policy_hubIiN4cuda3std3__45tupleIJiifiiEEEyE10Policy1000ELNS0_9SortOrderE0EiSA_yNS1_21identity_decomposer_tEEEvPKT1_PSF_PKT2_PSJ_T3_iiT4_,@function
        .size           _ZN3cub18CUB_300001_SM_10006detail10radix_sort31DeviceRadixSortSingleTileKernelINS1_5radix10policy_hubIiN4cuda3std3__45tupleIJiifiiEEEyE10Policy1000ELNS0_9SortOrderE0EiSA_yNS1_21identity_decomposer_tEEEvPKT1_PSF_PKT2_PSJ_T3_iiT4_,(.L_x_1278 - _ZN3cub18CUB_300001_SM_10006detail10radix_sort31DeviceRadixSortSingleTileKernelINS1_5radix10policy_hubIiN4cuda3std3__45tupleIJiifiiEEEyE10Policy1000ELNS0_9SortOrderE0EiSA_yNS1_21identity_decomposer_tEEEvPKT1_PSF_PKT2_PSJ_T3_iiT4_)
        .other          _ZN3cub18CUB_300001_SM_10006detail10radix_sort31DeviceRadixSortSingleTileKernelINS1_5radix10policy_hubIiN4cuda3std3__45tupleIJiifiiEEEyE10Policy1000ELNS0_9SortOrderE0EiSA_yNS1_21identity_decomposer_tEEEvPKT1_PSF_PKT2_PSJ_T3_iiT4_,@"STO_CUDA_ENTRY STV_DEFAULT"
_ZN3cub18CUB_300001_SM_10006detail10radix_sort31DeviceRadixSortSingleTileKernelINS1_5radix10policy_hubIiN4cuda3std3__45tupleIJiifiiEEEyE10Policy1000ELNS0_9SortOrderE0EiSA_yNS1_21identity_decomposer_tEEEvPKT1_PSF_PKT2_PSJ_T3_iiT4_:
.text._ZN3cub18CUB_300001_SM_10006detail10radix_sort31DeviceRadixSortSingleTileKernelINS1_5radix10policy_hubIiN4cuda3std3__45tupleIJiifiiEEEyE10Policy1000ELNS0_9SortOrderE0EiSA_yNS1_21identity_decomposer_tEEEvPKT1_PSF_PKT2_PSJ_T3_iiT4_:
[----:B------:R-:W-:Y:S01]  /*0000*/  LDC R1, c[0x0][0x37c] ;  /* 0x0000df00ff017b82 */ /* 0x000fe20000000800 */
[----:B------:R-:W0:Y:S01]  /*0010*/  S2R R0, SR_TID.X ;  /* 0x0000000000007919 */ /* 0x000e220000002100 */
[----:B------:R-:W1:Y:S06]  /*0020*/  LDCU UR4, c[0x0][0x3a0] ;  /* 0x00007400ff0477ac */ /* 0x000e6c0008000800 */
[----:B------:R-:W2:Y:S01]  /*0030*/  LDC.64 R4, c[0x0][0x380] ;  /* 0x0000e000ff047b82 */ /* 0x000ea20000000a00 */
[----:B------:R-:W3:Y:S07]  /*0040*/  LDCU.64 UR10, c[0x0][0x358] ;  /* 0x00006b00ff0a77ac */ /* 0x000eee0008000a00 */
[----:B------:R-:W4:Y:S08]  /*0050*/  LDC.64 R6, c[0x0][0x390] ;  /* 0x0000e400ff067b82 */ /* 0x000f300000000a00 */
[----:B------:R-:W4:Y:S01]  /*0060*/  S2UR UR5, SR_CgaCtaId ;  /* 0x00000000000579c3 */ /* 0x000f220000008800 */
[----:B------:R-:W-:-:S02]  /*0070*/  CS2R R12, SRZ ;  /* 0x00000000000c7805 */ /* 0x000fc4000001ff00 */
[----:B------:R-:W-:Y:S02]  /*0080*/  CS2R R14, SRZ ;  /* 0x00000000000e7805 */ /* 0x000fe4000001ff00 */
[----:B------:R-:W-:Y:S02]  /*0090*/  CS2R R16, SRZ ;  /* 0x0000000000107805 */ /* 0x000fe4000001ff00 */
[----:B------:R-:W-:Y:S02]  /*00a0*/  CS2R R18, SRZ ;  /* 0x0000000000127805 */ /* 0x000fe4000001ff00 */
[----:B------:R-:W-:Y:S02]  /*00b0*/  CS2R R20, SRZ ;  /* 0x0000000000147805 */ /* 0x000fe4000001ff00 */
[----:B------:R-:W-:Y:S01]  /*00c0*/  CS2R R22, SRZ ;  /* 0x0000000000167805 */ /* 0x000fe2000001ff00 */
[----:B------:R-:W-:Y:S01]  /*00d0*/  IMAD.MOV.U32 R24, RZ, RZ, RZ ;  /* 0x000000ffff187224 */ /* 0x000fe200078e00ff */
[----:B------:R-:W4:Y:S01]  /*00e0*/  S2R R25, SR_LANEID ;  /* 0x0000000000197919 */ /* 0x000f220000000000 */
[----:B------:R-:W4:Y:S01]  /*00f0*/  LDCU.64 UR6, c[0x0][0x3a8] ;  /* 0x00007500ff0677ac */ /* 0x000f220008000a00 */
[----:B------:R-:W-:Y:S01]  /*0100*/  IMAD.MOV.U32 R26, RZ, RZ, -0x1 ;  /* 0xffffffffff1a7424 */ /* 0x000fe200078e00ff */
[----:B------:R-:W3:Y:S01]  /*0110*/  LDCU UR9, c[0x0][0x3ac] ;  /* 0x00007580ff0977ac */ /* 0x000ee20008000800 */
[----:B0-----:R-:W-:-:S04]  /*0120*/  IMAD R3, R0, 0x3, RZ ;  /* 0x0000000300037824 */ /* 0x001fc800078e02ff */
[C---:B------:R-:W-:Y:S01]  /*0130*/  VIADD R2, R3.reuse, 0x1 ;  /* 0x0000000103027836 */ /* 0x040fe20000000000 */
[C---:B-1----:R-:W-:Y:S01]  /*0140*/  ISETP.GE.AND P0, PT, R3.reuse, UR4, PT ;  /* 0x0000000403007c0c */ /* 0x042fe2000bf06270 */
[C---:B------:R-:W-:Y:S02]  /*0150*/  VIADD R8, R3.reuse, 0x2 ;  /* 0x0000000203087836 */ /* 0x040fe40000000000 */
[----:B--2---:R-:W-:Y:S01]  /*0160*/  IMAD.WIDE.U32 R4, R3, 0x4, R4 ;  /* 0x0000000403047825 */ /* 0x004fe200078e0004 */
[----:B------:R-:W-:Y:S02]  /*0170*/  ISETP.GE.AND P1, PT, R2, UR4, PT ;  /* 0x0000000402007c0c */ /* 0x000fe4000bf26270 */
[----:B------:R-:W-:-:S07]  /*0180*/  ISETP.GE.AND P2, PT, R8, UR4, PT ;  /* 0x0000000408007c0c */ /* 0x000fce000bf46270 */
[----:B---3--:R-:W2:Y:S04]  /*0190*/  @!P0 LDG.E R10, desc[UR10][R4.64] ;  /* 0x0000000a040a8981 */ /* 0x008ea8000c1e1900 */
[----:B------:R-:W3:Y:S04]  /*01a0*/  @!P1 LDG.E R8, desc[UR10][R4.64+0x4] ;  /* 0x0000040a04089981 */ /* 0x000ee8000c1e1900 */
[----:B------:R-:W3:Y:S01]  /*01b0*/  @!P2 LDG.E R9, desc[UR10][R4.64+0x8] ;  /* 0x0000080a0409a981 */ /* 0x000ee2000c1e1900 */
[----:B----4-:R-:W-:Y:S01]  /*01c0*/  IMAD.WIDE.U32 R6, R3, 0x14, R6 ;  /* 0x0000001403067825 */ /* 0x010fe200078e0006 */
[----:B------:R-:W-:Y:S01]  /*01d0*/  CS2R R2, SRZ ;  /* 0x0000000000027805 */ /* 0x000fe2000001ff00 */
[----:B------:R-:W-:Y:S06]  /*01e0*/  BAR.SYNC.DEFER_BLOCKING 0x0 ;  /* 0x0000000000007b1d */ /* 0x000fec0000010000 */
[----:B------:R-:W-:-:S02]  /*01f0*/  UMOV UR4, 0x400 ;  /* 0x0000040000047882 */ /* 0x000fc40000000000 */
[----:B------:R-:W-:-:S06]  /*0200*/  ULEA UR4, UR5, UR4, 0x18 ;  /* 0x0000000405047291 */ /* 0x000fcc000f8ec0ff */
[C---:B------:R-:W-:Y:S01]  /*0210*/  LEA R27, R0.reuse, UR4, 0x2 ;  /* 0x00000004001b7c11 */ /* 0x040fe2000f8e10ff */
        /* <DEDUP_REMOVED lines=14> */
[----:B------:R0:W5:Y:S01]  /*0300*/  @!P2 LDG.E R24, desc[UR10][R6.64+0x38] ;  /* 0x0000380a0618a981 */ /* 0x000162000c1e1900 */
[C---:B------:R-:W-:Y:S01]  /*0310*/  LEA R29, R0.reuse, R27, 0x7 ;  /* 0x0000001b001d7211 */ /* 0x040fe200078e38ff */
[----:B------:R-:W-:Y:S01]  /*0320*/  IMAD.MOV.U32 R28, RZ, RZ, -0x1 ;  /* 0xffffffffff1c7424 */ /* 0x000fe200078e00ff */
[----:B------:R-:W-:Y:S01]  /*0330*/  SHF.R.U32.HI R71, RZ, 0x5, R0 ;  /* 0x00000005ff477819 */ /* 0x000fe20000011600 */
[----:B------:R-:W-:Y:S01]  /*0340*/  IMAD.MOV.U32 R30, RZ, RZ, -0x1 ;  /* 0xffffffffff1e7424 */ /* 0x000fe200078e00ff */
[----:B------:R-:W-:Y:S01]  /*0350*/  UIADD3 UR8, UPT, UPT, UR6, 0x6, URZ ;  /* 0x0000000606087890 */ /* 0x000fe2000fffe0ff */
[----:B------:R-:W-:Y:S01]  /*0360*/  IMAD R31, R0, -0x78, R29 ;  /* 0xffffff88001f7824 */ /* 0x000fe200078e021d */
[----:B------:R-:W-:Y:S01]  /*0370*/  LEA R32, R71, UR4, 0x2 ;  /* 0x0000000447207c11 */ /* 0x000fe2000f8e10ff */
[----:B------:R-:W-:-:S02]  /*0380*/  UIADD3 UR5, UPT, UPT, -UR6, UR7, URZ ;  /* 0x0000000706057290 */ /* 0x000fc4000fffe1ff */
[----:B------:R-:W-:Y:S01]  /*0390*/  IMAD R33, R0, 0x30, R31 ;  /* 0x0000003000217824 */ /* 0x000fe200078e021f */
[----:B--2---:R-:W-:Y:S02]  /*03a0*/  @!P0 LOP3.LUT R26, R10, 0x80000000, RZ, 0x3c, !PT ;  /* 0x800000000a1a8812 */ /* 0x004fe400078e3cff */
[----:B---3--:R-:W-:Y:S02]  /*03b0*/  @!P1 LOP3.LUT R28, R8, 0x80000000, RZ, 0x3c, !PT ;  /* 0x80000000081c9812 */ /* 0x008fe400078e3cff */
[----:B------:R-:W-:Y:S01]  /*03c0*/  @!P2 LOP3.LUT R30, R9, 0x80000000, RZ, 0x3c, !PT ;  /* 0x80000000091ea812 */ /* 0x000fe200078e3cff */
[----:B0-----:R-:W-:Y:S06]  /*03d0*/  BAR.SYNC.DEFER_BLOCKING 0x0 ;  /* 0x0000000000007b1d */ /* 0x001fec0000010000 */
.L_x_407:
[----:B------:R-:W-:Y:S01]  /*03e0*/  UISETP.LT.AND UP0, UPT, UR5, 0x6, UPT ;  /* 0x000000060500788c */ /* 0x000fe2000bf01270 */
[----:B------:R-:W-:Y:S01]  /*03f0*/  STS [R27], RZ ;  /* 0x000000ff1b007388 */ /* 0x000fe20000000800 */
[----:B------:R-:W-:Y:S01]  /*0400*/  UIADD3 UR6, UPT, UPT, UR8, -0x6, URZ ;  /* 0xfffffffa08067890 */ /* 0x000fe2000fffe0ff */
[----:B------:R-:W-:Y:S01]  /*0410*/  ISETP.NE.AND P1, PT, R25, 0x1f, PT ;  /* 0x0000001f1900780c */ /* 0x000fe20003f25270 */
[----:B------:R-:W-:Y:S01]  /*0420*/  USEL UR4, UR5, 0x6, UP0 ;  /* 0x0000000605047887 */ /* 0x000fe20008000000 */
[----:B------:R-:W-:Y:S01]  /*0430*/  STS [R27+0x400], RZ ;  /* 0x000400ff1b007388 */ /* 0x000fe20000000800 */
[C---:B------:R-:W-:Y:S01]  /*0440*/  ISETP.NE.AND P2, PT, R71.reuse, 0x6, PT ;  /* 0x000000064700780c */ /* 0x040fe20003f45270 */
[----:B------:R-:W-:Y:S01]  /*0450*/  UISETP.GE.AND UP0, UPT, UR8, UR9, UPT ;  /* 0x000000090800728c */ /* 0x000fe2000bf06270 */
[----:B0-----:R-:W-:Y:S01]  /*0460*/  SHF.R.U32.HI R4, RZ, UR6, R26 ;  /* 0x00000006ff047c19 */ /* 0x001fe2000801161a */
        /* <DEDUP_REMOVED lines=28> */
[----:B------:R-:W-:Y:S01]  /*0630*/  STS [R27+0x3800], RZ ;  /* 0x003800ff1b007388 */ /* 0x000fe20000000800 */
[----:B------:R-:W0:Y:S02]  /*0640*/  S2UR UR6, SR_CgaCtaId ;  /* 0x00000000000679c3 */ /* 0x000e240000008800 */
[----:B------:R-:W-:Y:S01]  /*0650*/  LOP3.LUT R4, R4, UR4, RZ, 0xc0, !PT ;  /* 0x0000000404047c12 */ /* 0x000fe2000f8ec0ff */
[----:B------:R-:W-:Y:S01]  /*0660*/  STS [R27+0x3c00], RZ ;  /* 0x003c00ff1b007388 */ /* 0x000fe20000000800 */
[----:B------:R-:W-:-:S03]  /*0670*/  UMOV UR4, 0x400 ;  /* 0x0000040000047882 */ /* 0x000fc60000000000 */
[----:B------:R-:W-:Y:S01]  /*0680*/  STS [R27+0x4000], RZ ;  /* 0x004000ff1b007388 */ /* 0x000fe20000000800 */
[----:B------:R-:W-:Y:S01]  /*0690*/  IMAD.SHL.U32 R6, R4, 0x400, RZ ;  /* 0x0000040004067824 */ /* 0x000fe200078e00ff */
[----:B------:R-:W-:Y:S02]  /*06a0*/  SHF.R.U32.HI R4, RZ, 0x4, R4 ;  /* 0x00000004ff047819 */ /* 0x000fe40000011604 */
[----:B------:R-:W-:Y:S02]  /*06b0*/  STS [R27+0x4400], RZ ;  /* 0x004400ff1b007388 */ /* 0x000fe40000000800 */
[----:B------:R-:W-:Y:S02]  /*06c0*/  LOP3.LUT R6, R6, 0x7c00, RZ, 0xc0, !PT ;  /* 0x00007c0006067812 */ /* 0x000fe400078ec0ff */
[----:B------:R-:W-:Y:S01]  /*06d0*/  STS [R27+0x4800], RZ ;  /* 0x004800ff1b007388 */ /* 0x000fe20000000800 */
[----:B------:R-:W-:-:S03]  /*06e0*/  LOP3.LUT R4, R4, 0xffffffe, RZ, 0xc0, !PT ;  /* 0x0ffffffe04047812 */ /* 0x000fc600078ec0ff */
[----:B------:R-:W-:Y:S01]  /*06f0*/  STS [R27+0x4c00], RZ ;  /* 0x004c00ff1b007388 */ /* 0x000fe20000000800 */
[----:B------:R-:W-:-:S03]  /*0700*/  IADD3 R34, PT, PT, R4, R27, R6 ;  /* 0x0000001b04227210 */ /* 0x000fc60007ffe006 */
[----:B------:R-:W-:Y:S01]  /*0710*/  STS [R27+0x5000], RZ ;  /* 0x005000ff1b007388 */ /* 0x000fe20000000800 */
[----:B0-----:R-:W-:-:S03]  /*0720*/  ULEA UR4, UR6, UR4, 0x18 ;  /* 0x0000000406047291 */ /* 0x001fc6000f8ec0ff */
        /* <DEDUP_REMOVED lines=13> */
[----:B0-----:R-:W-:-:S05]  /*0800*/  IADD3 R5, PT, PT, R39, 0x1, RZ ;  /* 0x0000000127057810 */ /* 0x001fca0007ffe0ff */
        /* <DEDUP_REMOVED lines=18> */
[----:B------:R-:W4:Y:S01]  /*0930*/  LDS R62, [R29+0x28] ;  /* 0x000028001d3e7984 */ /* 0x000f220000000800 */
[----:B0-----:R-:W-:-:S03]  /*0940*/  IMAD.IADD R75, R73, 0x1, R4 ;  /* 0x00000001494b7824 */ /* 0x001fc600078e0204 */
[----:B------:R-:W0:Y:S02]  /*0950*/  LDS R61, [R29+0x2c] ;  /* 0x00002c001d3d7984 */ /* 0x000e240000000800 */
[----:B-1----:R-:W-:Y:S02]  /*0960*/  IADD3 R70, PT, PT, R70, R75, RZ ;  /* 0x0000004b46467210 */ /* 0x002fe40007ffe0ff */
[----:B------:R-:W1:Y:S03]  /*0970*/  LDS R60, [R29+0x30] ;  /* 0x000030001d3c7984 */ /* 0x000e660000000800 */
[----:B--2---:R-:W-:Y:S01]  /*0980*/  IMAD.IADD R69, R69, 0x1, R70 ;  /* 0x0000000145457824 */ /* 0x004fe200078e0246 */
[----:B------:R-:W2:Y:S03]  /*0990*/  LDS R59, [R29+0x34] ;  /* 0x000034001d3b7984 */ /* 0x000ea60000000800 */
[----:B---3--:R-:W-:Y:S01]  /*09a0*/  IMAD.IADD R68, R68, 0x1, R69 ;  /* 0x0000000144447824 */ /* 0x008fe200078e0245 */
[----:B------:R-:W3:Y:S03]  /*09b0*/  LDS R58, [R29+0x38] ;  /* 0x000038001d3a7984 */ /* 0x000ee60000000800 */
[----:B----4-:R-:W-:Y:S01]  /*09c0*/  IMAD.IADD R67, R67, 0x1, R68 ;  /* 0x0000000143437824 */ /* 0x010fe200078e0244 */
[----:B------:R-:W4:Y:S03]  /*09d0*/  LDS R57, [R29+0x3c] ;  /* 0x00003c001d397984 */ /* 0x000f260000000800 */
[----:B------:R-:W-:Y:S01]  /*09e0*/  IMAD.IADD R66, R66, 0x1, R67 ;  /* 0x0000000142427824 */ /* 0x000fe200078e0243 */
[----:B------:R-:W4:Y:S04]  /*09f0*/  LDS R56, [R29+0x40] ;  /* 0x000040001d387984 */ /* 0x000f280000000800 */
[----:B------:R-:W-:Y:S01]  /*0a00*/  IADD3 R65, PT, PT, R65, R66, RZ ;  /* 0x0000004241417210 */ /* 0x000fe20007ffe0ff */
[----:B------:R-:W4:Y:S04]  /*0a10*/  LDS R55, [R29+0x44] ;  /* 0x000044001d377984 */ /* 0x000f280000000800 */
[----:B------:R-:W-:Y:S01]  /*0a20*/  IMAD.IADD R64, R64, 0x1, R65 ;  /* 0x0000000140407824 */ /* 0x000fe200078e0241 */
[----:B------:R-:W4:Y:S03]  /*0a30*/  LDS R54, [R29+0x48] ;  /* 0x000048001d367984 */ /* 0x000f260000000800 */
[----:B------:R-:W-:Y:S01]  /*0a40*/  IMAD.IADD R63, R63, 0x1, R64 ;  /* 0x000000013f3f7824 */ /* 0x000fe200078e0240 */
[----:B------:R-:W4:Y:S03]  /*0a50*/  LDS R53, [R29+0x4c] ;  /* 0x00004c001d357984 */ /* 0x000f260000000800 */
[----:B------:R-:W-:Y:S01]  /*0a60*/  IMAD.IADD R62, R62, 0x1, R63 ;  /* 0x000000013e3e7824 */ /* 0x000fe200078e023f */
[----:B------:R-:W4:Y:S03]  /*0a70*/  LDS R52, [R29+0x50] ;  /* 0x000050001d347984 */ /* 0x000f260000000800 */
[----:B0-----:R-:W-:Y:S01]  /*0a80*/  IMAD.IADD R61, R61, 0x1, R62 ;  /* 0x000000013d3d7824 */ /* 0x001fe200078e023e */
[----:B------:R-:W0:Y:S04]  /*0a90*/  LDS R51, [R29+0x54] ;  /* 0x000054001d337984 */ /* 0x000e280000000800 */
[----:B-1----:R-:W-:Y:S01]  /*0aa0*/  IADD3 R60, PT, PT, R60, R61, RZ ;  /* 0x0000003d3c3c7210 */ /* 0x002fe20007ffe0ff */
[----:B------:R-:W1:Y:S04]  /*0ab0*/  LDS R50, [R29+0x58] ;  /* 0x000058001d327984 */ /* 0x000e680000000800 */
        /* <DEDUP_REMOVED lines=20> */
[----:B--2---:R-:W-:-:S04]  /*0c00*/  IMAD.IADD R49, R49, 0x1, R50 ;  /* 0x0000000131317824 */ /* 0x004fc800078e0232 */
[----:B---3--:R-:W-:-:S04]  /*0c10*/  IMAD.IADD R48, R48, 0x1, R49 ;  /* 0x0000000130307824 */ /* 0x008fc800078e0231 */
[----:B----4-:R-:W-:-:S04]  /*0c20*/  IMAD.IADD R47, R47, 0x1, R48 ;  /* 0x000000012f2f7824 */ /* 0x010fc800078e0230 */
[----:B------:R-:W-:-:S05]  /*0c30*/  IMAD.IADD R46, R46, 0x1, R47 ;  /* 0x000000012e2e7824 */ /* 0x000fca00078e022f */
[----:B------:R-:W-:-:S05]  /*0c40*/  IADD3 R45, PT, PT, R45, R46, RZ ;  /* 0x0000002e2d2d7210 */ /* 0x000fca0007ffe0ff */
[----:B------:R-:W-:-:S04]  /*0c50*/  IMAD.IADD R44, R44, 0x1, R45 ;  /* 0x000000012c2c7824 */ /* 0x000fc800078e022d */
[----:B------:R-:W-:-:S04]  /*0c60*/  IMAD.IADD R43, R43, 0x1, R44 ;  /* 0x000000012b2b7824 */ /* 0x000fc800078e022c */
[----:B------:R-:W-:-:S04]  /*0c70*/  IMAD.IADD R42, R42, 0x1, R43 ;  /* 0x000000012a2a7824 */ /* 0x000fc800078e022b */
[----:B0-----:R-:W-:-:S05]  /*0c80*/  IMAD.IADD R41, R41, 0x1, R42 ;  /* 0x0000000129297824 */ /* 0x001fca00078e022a */
[----:B-1----:R-:W-:-:S05]  /*0c90*/  IADD3 R72, PT, PT, R72, R41, RZ ;  /* 0x0000002948487210 */ /* 0x002fca0007ffe0ff */
[----:B------:R-:W0:Y:S02]  /*0ca0*/  SHFL.UP P0, R5, R72, 0x1, RZ ;  /* 0x0420000048057989 */ /* 0x000e2400000000ff */
[----:B0-----:R-:W-:-:S05]  /*0cb0*/  @P0 IMAD.IADD R5, R72, 0x1, R5 ;  /* 0x0000000148050824 */ /* 0x001fca00078e0205 */
[----:B------:R-:W0:Y:S02]  /*0cc0*/  SHFL.UP P0, R4, R5, 0x2, RZ ;  /* 0x0440000005047989 */ /* 0x000e2400000000ff */
[----:B0-----:R-:W-:-:S05]  /*0cd0*/  @P0 IMAD.IADD R4, R5, 0x1, R4 ;  /* 0x0000000105040824 */ /* 0x001fca00078e0204 */
[----:B------:R-:W0:Y:S02]  /*0ce0*/  SHFL.UP P0, R9, R4, 0x4, RZ ;  /* 0x0480000004097989 */ /* 0x000e2400000000ff */
[----:B0-----:R-:W-:-:S05]  /*0cf0*/  @P0 IMAD.IADD R9, R4, 0x1, R9 ;  /* 0x0000000104090824 */ /* 0x001fca00078e0209 */
[----:B------:R-:W0:Y:S02]  /*0d00*/  SHFL.UP P0, R74, R9, 0x8, RZ ;  /* 0x05000000094a7989 */ /* 0x000e2400000000ff */
[----:B0-----:R-:W-:-:S05]  /*0d10*/  @P0 IADD3 R74, PT, PT, R9, R74, RZ ;  /* 0x0000004a094a0210 */ /* 0x001fca0007ffe0ff */
        /* <DEDUP_REMOVED lines=9> */
[C---:B0-----:R-:W-:Y:S01]  /*0db0*/  IMAD.IADD R5, R4.reuse, 0x1, R5 ;  /* 0x0000000104057824 */ /* 0x041fe200078e0205 */
[----:B------:R-:W-:Y:S02]  /*0dc0*/  SEL R35, R4, R35, !P0 ;  /* 0x0000002304237207 */ /* 0x000fe40004000000 */
[----:B------:R-:W-:Y:S01]  /*0dd0*/  ISETP.NE.AND P0, PT, R71, 0x2, PT ;  /* 0x000000024700780c */ /* 0x000fe20003f05270 */
[----:B------:R-:W-:-:S03]  /*0de0*/  IMAD.IADD R6, R6, 0x1, R5 ;  /* 0x0000000106067824 */ /* 0x000fc600078e0205 */
[----:B------:R-:W-:Y:S02]  /*0df0*/  SEL R35, R5, R35, !P0 ;  /* 0x0000002305237207 */ /* 0x000fe40004000000 */
[----:B------:R-:W-:Y:S02]  /*0e00*/  ISETP.NE.AND P0, PT, R71, 0x3, PT ;  /* 0x000000034700780c */ /* 0x000fe40003f05270 */
[----:B------:R-:W-:Y:S02]  /*0e10*/  IADD3 R7, PT, PT, R7, R6, RZ ;  /* 0x0000000607077210 */ /* 0x000fe40007ffe0ff */
[----:B------:R-:W-:Y:S02]  /*0e20*/  SEL R35, R6, R35, !P0 ;  /* 0x0000002306237207 */ /* 0x000fe40004000000 */
[----:B------:R-:W-:Y:S01]  /*0e30*/  ISETP.NE.AND P0, PT, R71, 0x5, PT ;  /* 0x000000054700780c */ /* 0x000fe20003f05270 */
[C---:B-1----:R-:W-:Y:S01]  /*0e40*/  IMAD.IADD R8, R7.reuse, 0x1, R8 ;  /* 0x0000000107087824 */ /* 0x042fe200078e0208 */
[----:B------:R-:W-:-:S02]  /*0e50*/  SEL R35, R7, R35, !P1 ;  /* 0x0000002307237207 */ /* 0x000fc40004800000 */
[----:B------:R-:W-:Y:S01]  /*0e60*/  ISETP.NE.AND P1, PT, R25, RZ, PT ;  /* 0x000000ff1900720c */ /* 0x000fe20003f25270 */
[----:B------:R-:W-:Y:S01]  /*0e70*/  IMAD.IADD R9, R9, 0x1, R8 ;  /* 0x0000000109097824 */ /* 0x000fe200078e0208 */
[----:B------:R-:W-:Y:S02]  /*0e80*/  SEL R35, R8, R35, !P0 ;  /* 0x0000002308237207 */ /* 0x000fe40004000000 */
[C---:B------:R-:W-:Y:S02]  /*0e90*/  ISETP.GT.U32.AND P0, PT, R0.reuse, 0x1f, PT ;  /* 0x0000001f0000780c */ /* 0x040fe40003f04070 */
[----:B------:R-:W-:Y:S02]  /*0ea0*/  SEL R35, R9, R35, !P2 ;  /* 0x0000002309237207 */ /* 0x000fe40005000000 */
[----:B------:R-:W-:Y:S02]  /*0eb0*/  ISETP.GT.U32.OR P2, PT, R0, 0x1f, P1 ;  /* 0x0000001f0000780c */ /* 0x000fe40000f44470 */
[----:B------:R-:W-:-:S02]  /*0ec0*/  IADD3 R10, PT, PT, R10, R9, RZ ;  /* 0x000000090a0a7210 */ /* 0x000fc40007ffe0ff */
[----:B------:R-:W-:Y:S02]  /*0ed0*/  SEL R4, R72, RZ, P1 ;  /* 0x000000ff48047207 */ /* 0x000fe40000800000 */
[----:B------:R-:W-:Y:S01]  /*0ee0*/  SEL R35, R10, R35, !P3 ;  /* 0x000000230a237207 */ /* 0x000fe20005800000 */
[----:B------:R-:W-:-:S04]  /*0ef0*/  IMAD.IADD R11, R11, 0x1, R10 ;  /* 0x000000010b0b7824 */ /* 0x000fc800078e020a */
[----:B------:R-:W-:Y:S01]  /*0f00*/  @P0 IMAD.IADD R72, R35, 0x1, R4 ;  /* 0x0000000123480824 */ /* 0x000fe200078e0204 */
[----:B------:R-:W-:Y:S01]  /*0f10*/  ISETP.NE.AND P0, PT, R0, RZ, PT ;  /* 0x000000ff0000720c */ /* 0x000fe20003f05270 */
[----:B------:R-:W-:-:S05]  /*0f20*/  @!P2 IMAD.U32 R72, R11, 0x10000, RZ ;  /* 0x000100000b48a824 */ /* 0x000fca00078e00ff */
[----:B------:R-:W-:Y:S01]  /*0f30*/  @!P2 STS [UR4+0x8428], R72 ;  /* 0x00842848ff00a988 */ /* 0x000fe20008000804 */
[----:B------:R-:W-:Y:S06]  /*0f40*/  BAR.SYNC.DEFER_BLOCKING 0x0 ;  /* 0x0000000000007b1d */ /* 0x000fec0000010000 */
[----:B------:R-:W0:Y:S02]  /*0f50*/  LDS R4, [UR4+0x8428] ;  /* 0x00842804ff047984 */ /* 0x000e240008000800 */
[----:B0-----:R-:W-:-:S04]  /*0f60*/  SEL R5, R4, RZ, P0 ;  /* 0x000000ff04057207 */ /* 0x001fc80000000000 */
[----:B------:R-:W-:-:S04]  /*0f70*/  IADD3 R4, PT, PT, R5, R72, RZ ;  /* 0x0000004805047210 */ /* 0x000fc80007ffe0ff */
[-C--:B------:R-:W-:Y:S01]  /*0f80*/  IADD3 R10, PT, PT, R69, R4.reuse, RZ ;  /* 0x00000004450a7210 */ /* 0x080fe20007ffe0ff */
[--C-:B------:R-:W-:Y:S01]  /*0f90*/  IMAD.IADD R6, R73, 0x1, R4.reuse ;  /* 0x0000000149067824 */ /* 0x100fe200078e0204 */
        /* <DEDUP_REMOVED lines=12> */
[----:B------:R-:W-:Y:S01]  /*1060*/  IADD3 R41, PT, PT, R41, R4, RZ ;  /* 0x0000000429297210 */ /* 0x000fe20007ffe0ff */
[--C-:B------:R-:W-:Y:S01]  /*1070*/  IMAD.IADD R76, R63, 0x1, R4.reuse ;  /* 0x000000013f4c7824 */ /* 0x100fe200078e0204 */
[----:B------:R-:W-:Y:S01]  /*1080*/  STS [R29], R4 ;  /* 0x000000041d007388 */ /* 0x000fe20000000800 */
        /* <DEDUP_REMOVED lines=22> */
[----:B------:R-:W-:Y:S01]  /*11f0*/  IMAD.IADD R42, R42, 0x1, R4 ;  /* 0x000000012a2a7824 */ /* 0x000fe200078e0204 */
        /* <DEDUP_REMOVED lines=28> */
[----:B------:R-:W2:Y:S01]  /*13c0*/  LDS.U16 R34, [R34] ;  /* 0x0000000022227984 */ /* 0x000ea20000000400 */
[----:B0-----:R-:W-:-:S02]  /*13d0*/  IMAD.IADD R4, R39, 0x1, R40 ;  /* 0x0000000127047824 */ /* 0x001fc400078e0228 */
[----:B-1----:R-:W-:Y:S02]  /*13e0*/  IMAD.IADD R38, R38, 0x1, R5 ;  /* 0x0000000126267824 */ /* 0x002fe400078e0205 */
[----:B--2---:R-:W-:Y:S01]  /*13f0*/  IMAD.IADD R6, R37, 0x1, R34 ;  /* 0x0000000125067824 */ /* 0x004fe200078e0222 */
        /* <DEDUP_REMOVED lines=8> */
[----:B------:R-:W-:Y:S01]  /*1480*/  LEA R11, R4, R5, 0x4 ;  /* 0x00000005040b7211 */ /* 0x000fe200078e20ff */
[----:B------:R-:W-:Y:S02]  /*1490*/  IMAD R4, R38, 0x10, R7 ;  /* 0x0000001026047824 */ /* 0x000fe400078e0207 */
[----:B------:R0:W-:Y:S01]  /*14a0*/  STS [R7], R28 ;  /* 0x0000001c07007388 */ /* 0x0001e20000000800 */
[----:B------:R-:W-:-:S03]  /*14b0*/  IMAD R37, R6, 0x10, R9 ;  /* 0x0000001006257824 */ /* 0x000fc600078e0209 */
[----:B------:R0:W-:Y:S01]  /*14c0*/  STS [R9], R30 ;  /* 0x0000001e09007388 */ /* 0x0001e20000000800 */
[----:B------:R-:W-:Y:S06]  /*14d0*/  BAR.SYNC.DEFER_BLOCKING 0x0 ;  /* 0x0000000000007b1d */ /* 0x000fec0000010000 */
[----:B------:R0:W1:Y:S04]  /*14e0*/  LDS R26, [R31] ;  /* 0x000000001f1a7984 */ /* 0x0000680000000800 */
[----:B------:R0:W2:Y:S04]  /*14f0*/  LDS R28, [R31+0x4] ;  /* 0x000004001f1c7984 */ /* 0x0000a80000000800 */
[----:B------:R0:W3:Y:S01]  /*1500*/  LDS R30, [R31+0x8] ;  /* 0x000008001f1e7984 */ /* 0x0000e20000000800 */
[----:B------:R-:W-:Y:S06]  /*1510*/  BAR.SYNC.DEFER_BLOCKING 0x0 ;  /* 0x0000000000007b1d */ /* 0x000fec0000010000 */
[----:B-----5:R0:W-:Y:S04]  /*1520*/  STS [R11], R2 ;  /* 0x000000020b007388 */ /* 0x0201e80000000800 */
[----:B------:R0:W-:Y:S04]  /*1530*/  STS [R11+0x4], R3 ;  /* 0x000004030b007388 */ /* 0x0001e80000000800 */
[----:B------:R0:W-:Y:S04]  /*1540*/  STS [R11+0x8], R12 ;  /* 0x0000080c0b007388 */ /* 0x0001e80000000800 */
[----:B------:R0:W-:Y:S04]  /*1550*/  STS [R11+0xc], R13 ;  /* 0x00000c0d0b007388 */ /* 0x0001e80000000800 */
[----:B------:R0:W-:Y:S04]  /*1560*/  STS [R11+0x10], R14 ;  /* 0x0000100e0b007388 */ /* 0x0001e80000000800 */
[----:B------:R0:W-:Y:S04]  /*1570*/  STS [R4], R15 ;  /* 0x0000000f04007388 */ /* 0x0001e80000000800 */
        /* <DEDUP_REMOVED lines=8> */
[----:B------:R0:W-:Y:S01]  /*1600*/  STS [R37+0x10], R24 ;  /* 0x0000101825007388 */ /* 0x0001e20000000800 */
[----:B------:R-:W-:Y:S06]  /*1610*/  BAR.SYNC.DEFER_BLOCKING 0x0 ;  /* 0x0000000000007b1d */ /* 0x000fec0000010000 */
[----:B------:R0:W4:Y:S04]  /*1620*/  LDS R2, [R33] ;  /* 0x0000000021027984 */ /* 0x0001280000000800 */
        /* <DEDUP_REMOVED lines=15> */
[----:B-1234-:R-:W-:Y:S05]  /*1720*/  BRA `(.L_x_407) ;  /* 0xffffffec002c7947 */ /* 0x01efea000383ffff */
.L_x_406:
[----:B------:R-:W-:Y:S01]  /*1730*/  LEA R5, R4, UR4, 0x2 ;  /* 0x0000000404057c11 */ /* 0x000fe2000f8e10ff */
[----:B------:R-:W-:Y:S01]  /*1740*/  IMAD R33, R0, -0x38, R33 ;  /* 0xffffffc800217824 */ /* 0x000fe200078e0221 */
[----:B------:R-:W-:Y:S01]  /*1750*/  LEA R9, R38, UR4, 0x2 ;  /* 0x0000000426097c11 */ /* 0x000fe2000f8e10ff */
[----:B------:R-:W-:Y:S01]  /*1760*/  VIADD R10, R0, 0x100 ;  /* 0x00000100000a7836 */ /* 0x000fe20000000000 */
[----:B------:R-:W-:Y:S01]  /*1770*/  LEA R11, R6, UR4, 0x2 ;  /* 0x00000004060b7c11 */ /* 0x000fe2000f8e10ff */
[----:B------:R0:W-:Y:S01]  /*1780*/  STS [R5], R26 ;  /* 0x0000001a05007388 */ /* 0x0001e20000000800 */
[----:B------:R-:W-:Y:S01]  /*1790*/  IMAD R25, R4, 0x10, R5 ;  /* 0x0000001004197824 */ /* 0x000fe200078e0205 */
[----:B------:R-:W-:Y:S01]  /*17a0*/  LEA R38, R38, R9, 0x4 ;  /* 0x0000000926267211 */ /* 0x000fe200078e20ff */
[----:B------:R-:W1:Y:S01]  /*17b0*/  LDCU.64 UR4, c[0x0][0x3a0] ;  /* 0x00007400ff0477ac */ /* 0x000e620008000a00 */
[----:B------:R-:W-:Y:S01]  /*17c0*/  STS [R9], R28 ;  /* 0x0000001c09007388 */ /* 0x000fe20000000800 */
[----:B------:R-:W-:Y:S01]  /*17d0*/  IMAD R27, R6, 0x10, R11 ;  /* 0x00000010061b7824 */ /* 0x000fe200078e020b */
[----:B------:R-:W-:Y:S02]  /*17e0*/  BSSY.RECONVERGENT B0, `(.L_x_408) ;  /* 0x000003d000007945 */ /* 0x000fe40003800200 */
[----:B------:R-:W-:Y:S01]  /*17f0*/  STS [R11], R30 ;  /* 0x0000001e0b007388 */ /* 0x000fe20000000800 */
[----:B0-----:R-:W0:Y:S08]  /*1800*/  LDC.64 R4, c[0x0][0x398] ;  /* 0x0000e600ff047b82 */ /* 0x001e300000000a00 */
[----:B------:R-:W-:Y:S01]  /*1810*/  BAR.SYNC.DEFER_BLOCKING 0x0 ;  /* 0x0000000000007b1d */ /* 0x000fe20000010000 */
[----:B-1----:R-:W-:-:S02]  /*1820*/  ISETP.LT.U32.AND P0, PT, R10, UR4, PT ;  /* 0x000000040a007c0c */ /* 0x002fc4000bf01070 */
[C---:B------:R-:W-:Y:S02]  /*1830*/  IADD3 R10, PT, PT, R0.reuse, 0x200, RZ ;  /* 0x00000200000a7810 */ /* 0x040fe40007ffe0ff */
[----:B------:R-:W-:Y:S02]  /*1840*/  ISETP.LT.U32.AND P2, PT, R0, UR4, PT ;  /* 0x0000000400007c0c */ /* 0x000fe4000bf41070 */
[----:B------:R-:W-:Y:S01]  /*1850*/  ISETP.LT.U32.AND P1, PT, R10, UR4, PT ;  /* 0x000000040a007c0c */ /* 0x000fe2000bf21070 */
[----:B------:R-:W-:-:S05]  /*1860*/  IMAD.U32 R10, RZ, RZ, UR5 ;  /* 0x00000005ff0a7e24 */ /* 0x000fca000f8e00ff */
[----:B------:R-:W-:Y:S01]  /*1870*/  ISETP.GT.U32.AND.EX P2, PT, R10, RZ, PT, P2 ;  /* 0x000000ff0a00720c */ /* 0x000fe20003f44120 */
[C---:B0-----:R-:W-:Y:S01]  /*1880*/  IMAD.WIDE.U32 R4, R0.reuse, 0x14, R4 ;  /* 0x0000001400047825 */ /* 0x041fe200078e0004 */
[----:B------:R-:W-:Y:S04]  /*1890*/  LDS R6, [R33] ;  /* 0x0000000021067984 */ /* 0x000fe80000000800 */
[----:B------:R-:W0:Y:S04]  /*18a0*/  LDS R7, [R33+0x400] ;  /* 0x0004000021077984 */ /* 0x000e280000000800 */
[----:B------:R1:W2:Y:S01]  /*18b0*/  LDS R8, [R33+0x800] ;  /* 0x0008000021087984 */ /* 0x0002a20000000800 */
[----:B------:R-:W-:Y:S01]  /*18c0*/  BAR.SYNC.DEFER_BLOCKING 0x0 ;  /* 0x0000000000007b1d */ /* 0x000fe20000010000 */
[----:B-1----:R-:W-:-:S05]  /*18d0*/  IMAD R33, R0, 0x10, R33 ;  /* 0x0000001000217824 */ /* 0x002fca00078e0221 */
[----:B-----5:R-:W-:Y:S04]  /*18e0*/  STS [R25], R2 ;  /* 0x0000000219007388 */ /* 0x020fe80000000800 */
[----:B------:R1:W-:Y:S04]  /*18f0*/  STS [R25+0x4], R3 ;  /* 0x0000040319007388 */ /* 0x0003e80000000800 */
[----:B------:R3:W-:Y:S04]  /*1900*/  STS [R25+0x8], R12 ;  /* 0x0000080c19007388 */ /* 0x0007e80000000800 */
[----:B------:R4:W-:Y:S01]  /*1910*/  STS [R25+0xc], R13 ;  /* 0x00000c0d19007388 */ /* 0x0009e20000000800 */
[----:B-1----:R-:W1:Y:S03]  /*1920*/  LDC.64 R2, c[0x0][0x388] ;  /* 0x0000e200ff027b82 */ /* 0x002e660000000a00 */
[----:B------:R4:W-:Y:S01]  /*1930*/  STS [R25+0x10], R14 ;  /* 0x0000100e19007388 */ /* 0x0009e20000000800 */
[----:B---3--:R-:W-:-:S03]  /*1940*/  IMAD.U32 R12, RZ, RZ, UR5 ;  /* 0x00000005ff0c7e24 */ /* 0x008fc6000f8e00ff */
[----:B------:R4:W-:Y:S02]  /*1950*/  STS [R38], R15 ;  /* 0x0000000f26007388 */ /* 0x0009e40000000800 */
[C---:B------:R-:W-:Y:S02]  /*1960*/  ISETP.GT.U32.AND.EX P0, PT, R12.reuse, RZ, PT, P0 ;  /* 0x000000ff0c00720c */ /* 0x040fe40003f04100 */
[----:B------:R4:W-:Y:S01]  /*1970*/  STS [R38+0x4], R16 ;  /* 0x0000041026007388 */ /* 0x0009e20000000800 */
[----:B------:R-:W-:-:S03]  /*1980*/  ISETP.GT.U32.AND.EX P1, PT, R12, RZ, PT, P1 ;  /* 0x000000ff0c00720c */ /* 0x000fc60003f24110 */
[----:B------:R4:W-:Y:S04]  /*1990*/  STS [R38+0x8], R17 ;  /* 0x0000081126007388 */ /* 0x0009e80000000800 */
[----:B------:R4:W-:Y:S04]  /*19a0*/  STS [R38+0xc], R18 ;  /* 0x00000c1226007388 */ /* 0x0009e80000000800 */
[----:B------:R4:W-:Y:S01]  /*19b0*/  STS [R38+0x10], R19 ;  /* 0x0000101326007388 */ /* 0x0009e20000000800 */
[----:B0-----:R-:W-:Y:S01]  /*19c0*/  @P0 LOP3.LUT R41, R7, 0x80000000, RZ, 0x3c, !PT ;  /* 0x8000000007290812 */ /* 0x001fe200078e3cff */
[----:B-1----:R-:W-:-:S02]  /*19d0*/  IMAD.WIDE.U32 R2, R0, 0x4, R2 ;  /* 0x0000000400027825 */ /* 0x002fc400078e0002 */
[----:B------:R4:W-:Y:S04]  /*19e0*/  STS [R27], R20 ;  /* 0x000000141b007388 */ /* 0x0009e80000000800 */
[----:B------:R4:W-:Y:S04]  /*19f0*/  STS [R27+0x4], R21 ;  /* 0x000004151b007388 */ /* 0x0009e80000000800 */
[----:B------:R4:W-:Y:S04]  /*1a00*/  STS [R27+0x8], R22 ;  /* 0x000008161b007388 */ /* 0x0009e80000000800 */
[----:B------:R4:W-:Y:S04]  /*1a10*/  STS [R27+0xc], R23 ;  /* 0x00000c171b007388 */ /* 0x0009e80000000800 */
[----:B------:R4:W-:Y:S01]  /*1a20*/  STS [R27+0x10], R24 ;  /* 0x000010181b007388 */ /* 0x0009e20000000800 */
[----:B------:R-:W-:Y:S06]  /*1a30*/  BAR.SYNC.DEFER_BLOCKING 0x0 ;  /* 0x0000000000007b1d */ /* 0x000fec0000010000 */
[----:B------:R4:W0:Y:S04]  /*1a40*/  LDS R9, [R33+0x1400] ;  /* 0x0014000021097984 */ /* 0x0008280000000800 */
[----:B------:R4:W1:Y:S04]  /*1a50*/  LDS R11, [R33+0x1404] ;  /* 0x00140400210b7984 */ /* 0x0008680000000800 */
[----:B------:R4:W3:Y:S04]  /*1a60*/  LDS R13, [R33+0x1408] ;  /* 0x00140800210d7984 */ /* 0x0008e80000000800 */
[----:B------:R4:W0:Y:S04]  /*1a70*/  LDS R15, [R33+0x140c] ;  /* 0x00140c00210f7984 */ /* 0x0008280000000800 */
[----:B------:R4:W0:Y:S04]  /*1a80*/  LDS R17, [R33+0x1410] ;  /* 0x0014100021117984 */ /* 0x0008280000000800 */
[----:B------:R4:W0:Y:S04]  /*1a90*/  LDS R19, [R33+0x2800] ;  /* 0x0028000021137984 */ /* 0x0008280000000800 */
[----:B------:R4:W0:Y:S04]  /*1aa0*/  LDS R21, [R33+0x2804] ;  /* 0x0028040021157984 */ /* 0x0008280000000800 */
[----:B------:R4:W0:Y:S04]  /*1ab0*/  LDS R23, [R33+0x2808] ;  /* 0x0028080021177984 */ /* 0x0008280000000800 */
[----:B------:R4:W0:Y:S04]  /*1ac0*/  LDS R25, [R33+0x280c] ;  /* 0x00280c0021197984 */ /* 0x0008280000000800 */
[----:B------:R4:W0:Y:S01]  /*1ad0*/  LDS R27, [R33+0x2810] ;  /* 0x00281000211b7984 */ /* 0x0008220000000800 */
[----:B--2---:R-:W-:Y:S05]  /*1ae0*/  @!P2 BRA `(.L_x_409) ;  /* 0x000000000030a947 */ /* 0x004fea0003800000 */
[----:B------:R-:W2:Y:S01]  /*1af0*/  LDS R31, [R33+0xc] ;  /* 0x00000c00211f7984 */ /* 0x000ea20000000800 */
[----:B------:R-:W-:-:S03]  /*1b00*/  LOP3.LUT R7, R6, 0x80000000, RZ, 0x3c, !PT ;  /* 0x8000000006077812 */ /* 0x000fc600078e3cff */
[----:B------:R-:W5:Y:S04]  /*1b10*/  LDS R35, [R33+0x8] ;  /* 0x0000080021237984 */ /* 0x000f680000000800 */
[----:B------:R-:W1:Y:S04]  /*1b20*/  LDS R37, [R33+0x4] ;  /* 0x0000040021257984 */ /* 0x000e680000000800 */
[----:B------:R-:W4:Y:S04]  /*1b30*/  LDS R29, [R33+0x10] ;  /* 0x00001000211d7984 */ /* 0x000f280000000800 */
[----:B------:R-:W3:Y:S04]  /*1b40*/  LDS R39, [R33] ;  /* 0x0000000021277984 */ /* 0x000ee80000000800 */
[----:B------:R0:W-:Y:S04]  /*1b50*/  STG.E desc[UR10][R2.64], R7 ;  /* 0x0000000702007986 */ /* 0x0001e8000c10190a */
[----:B--2---:R2:W-:Y:S04]  /*1b60*/  STG.E desc[UR10][R4.64+0xc], R31 ;  /* 0x00000c1f04007986 */ /* 0x0045e8000c10190a */
[----:B-----5:R2:W-:Y:S04]  /*1b70*/  STG.E desc[UR10][R4.64+0x8], R35 ;  /* 0x0000082304007986 */ /* 0x0205e8000c10190a */
[----:B-1----:R2:W-:Y:S04]  /*1b80*/  STG.E desc[UR10][R4.64+0x4], R37 ;  /* 0x0000042504007986 */ /* 0x0025e8000c10190a */
[----:B----4-:R2:W-:Y:S04]  /*1b90*/  STG.E desc[UR10][R4.64+0x10], R29 ;  /* 0x0000101d04007986 */ /* 0x0105e8000c10190a */
[----:B0--3--:R2:W-:Y:S02]  /*1ba0*/  STG.E desc[UR10][R4.64], R39 ;  /* 0x0000002704007986 */ /* 0x0095e4000c10190a */
.L_x_409:
[----:B------:R-:W-:Y:S05]  /*1bb0*/  BSYNC.RECONVERGENT B0 ;  /* 0x0000000000007941 */ /* 0x000fea0003800200 */
.L_x_408:
[----:B------:R2:W-:Y:S04]  /*1bc0*/  @P0 STG.E desc[UR10][R2.64+0x400], R41 ;  /* 0x0004002902000986 */ /* 0x0005e8000c10190a */
[----:B0-----:R2:W-:Y:S04]  /*1bd0*/  @P0 STG.E desc[UR10][R4.64+0x1400], R9 ;  /* 0x0014000904000986 */ /* 0x0015e8000c10190a */
[----:B-1----:R2:W-:Y:S04]  /*1be0*/  @P0 STG.E desc[UR10][R4.64+0x1404], R11 ;  /* 0x0014040b04000986 */ /* 0x0025e8000c10190a */
[----:B---3--:R2:W-:Y:S04]  /*1bf0*/  @P0 STG.E desc[UR10][R4.64+0x1408], R13 ;  /* 0x0014080d04000986 */ /* 0x0085e8000c10190a */
[----:B------:R2:W-:Y:S04]  /*1c00*/  @P0 STG.E desc[UR10][R4.64+0x140c], R15 ;  /* 0x00140c0f04000986 */ /* 0x0005e8000c10190a */
[----:B------:R2:W-:Y:S01]  /*1c10*/  @P0 STG.E desc[UR10][R4.64+0x1410], R17 ;  /* 0x0014101104000986 */ /* 0x0005e2000c10190a */
[----:B------:R-:W-:Y:S05]  /*1c20*/  @!P1 EXIT ;  /* 0x000000000000994d */ /* 0x000fea0003800000 */
[----:B------:R-:W-:-:S05]  /*1c30*/  LOP3.LUT R7, R8, 0x80000000, RZ, 0x3c, !PT ;  /* 0x8000000008077812 */ /* 0x000fca00078e3cff */
[----:B------:R-:W-:Y:S04]  /*1c40*/  STG.E desc[UR10][R2.64+0x800], R7 ;  /* 0x0008000702007986 */ /* 0x000fe8000c10190a */
[----:B------:R-:W-:Y:S04]  /*1c50*/  STG.E desc[UR10][R4.64+0x2800], R19 ;  /* 0x0028001304007986 */ /* 0x000fe8000c10190a */
[----:B------:R-:W-:Y:S04]  /*1c60*/  STG.E desc[UR10][R4.64+0x2804], R21 ;  /* 0x0028041504007986 */ /* 0x000fe8000c10190a */
[----:B------:R-:W-:Y:S04]  /*1c70*/  STG.E desc[UR10][R4.64+0x2808], R23 ;  /* 0x0028081704007986 */ /* 0x000fe8000c10190a */
[----:B------:R-:W-:Y:S04]  /*1c80*/  STG.E desc[UR10][R4.64+0x280c], R25 ;  /* 0x00280c1904007986 */ /* 0x000fe8000c10190a */
[----:B------:R-:W-:Y:S01]  /*1c90*/  STG.E desc[UR10][R4.64+0x2810], R27 ;  /* 0x0028101b04007986 */ /* 0x000fe2000c10190a */
[----:B------:R-:W-:Y:S05]  /*1ca0*/  EXIT ;  /* 0x000000000000794d */ /* 0x000fea0003800000 */
.L_x_410:
        /* <DEDUP_REMOVED lines=13> */
.L_x_1278:


//--------------------- .text._ZN3cub18CUB_300001_SM_10006detail4scan16DeviceScanKernelINS2_10policy_hubIiiimN4cuda3std3__44plusIvEEE10Policy1000EN6thrust24THRUST_300001_SM_1000_NS6detail15normal_iteratorINSD_10device_ptrIiEEEESI_NS0_13ScanTileStateIiLb1EEES9_NS1_10InputValueIiPiEEmiLb0EiEEvT0_T1_T2_iT3_T4_T5_ --------------------------
	.section	.text._ZN3cub18CUB_300001_SM_10006detail4scan16DeviceScanKernelINS2_10policy_hubIiiimN4cuda3std3__44plusIvEEE10Policy1000EN6thrust24THRUST_300001_SM_1000_NS6detail15normal_iteratorINSD_10device_ptrIiEEEESI_NS0_13ScanTileStateIiLb1EEES9_NS1_10InputValueIiPiEEmiLb0EiEEvT0_T1_T2_iT3_T4_T5_,"ax",@progbits
	.align	128
        .global         _ZN3cub18CUB_300001_SM_10006detail4scan16DeviceScanKernelINS2_10policy_hubIiiimN4cuda3std3__44plusIvEEE10Policy1000EN6thrust24THRUST_300001_SM_1000_NS6detail15normal_iteratorINSD_10device_ptrIiEEEESI_NS0_13ScanTileStateIiLb1EEES9_NS1_10InputValueIiPiEEmiLb0EiEEvT0_T1_T2_iT3_T4_T5_
        .type           _ZN3cub18CUB_300001_SM_10006detail4scan16DeviceScanKernelINS2_10policy_hubIiiimN4cuda3std3__44plusIvEEE10Policy1000EN6thrust24THRUST_300001_SM_1000_NS6detail15normal_iteratorINSD_10device_ptrIiEEEESI_NS0_13ScanTileStateIiLb1EEES9_NS1_10InputValueIiPiEEmiLb0EiEEvT0_T1_T2_iT3_T4_T5_,@function
        .size           _ZN3cub18CUB_300001_SM_10006detail4scan16DeviceScanKernelINS2_10policy_hubIiiimN4cuda3std3__44plusIvEEE10Policy1000EN6thrust24THRUST_300001_SM_1000_NS6detail15normal_iteratorINSD_10device_ptrIiEEEESI_NS0_13ScanTileStateIiLb1EEES9_NS1_10InputValueIiPiEEmiLb0EiEEvT0_T1_T2_iT3_T4_T5_,(.L_x_1279 - _ZN3cub18CUB_300001_SM_10006detail4scan16DeviceScanKernelINS2_10policy_hubIiiimN4cuda3std3__44plusIvEEE10Policy1000EN6thrust24THRUST_300001_SM_1000_NS6detail15normal_iteratorINSD_10device_ptrIiEEEESI_NS0_13ScanTileStateIiLb1EEES9_NS1_10InputValueIiPiEEmiLb0EiEEvT0_T1_T2_iT3_T4_T5_)
        .other          _ZN3cub18CUB_300001_SM_10006detail4scan16DeviceScanKernelINS2_10policy_hubIiiimN4cuda3std3__44plusIvEEE10Policy1000EN6thrust24THRUST_300001_SM_1000_NS6detail15normal_iteratorINSD_10device_ptrIiEEEESI_NS0_13ScanTileStateIiLb1EEES9_NS1_10InputValueIiPiEEmiLb0EiEEvT0_T1_T2_iT3_T4_T5_,@"STO_CUDA_ENTRY STV_DEFAULT"
_ZN3cub18CUB_300001_SM_10006detail4scan16DeviceScanKernelINS2_10policy_hubIiiimN4cuda3std3__44plusIvEEE10Policy1000EN6thrust24THRUST_300001_SM_1000_NS6detail15normal_iteratorINSD_10device_ptrIiEEEESI_NS0_13ScanTileStateIiLb1EEES9_NS1_10InputValueIiPiEEmiLb0EiEEvT0_T1_T2_iT3_T4_T5_:
.text._ZN3cub18CUB_300001_SM_10006detail4scan16DeviceScanKernelINS2_10policy_hubIiiimN4cuda3std3__44plusIvEEE10Policy1000EN6thrust24THRUST_300001_SM_1000_NS6detail15normal_iteratorINSD_10device_ptrIiEEEESI_NS0_13ScanTileStateIiLb1EEES9_NS1_10InputValueIiPiEEmiLb0EiEEvT0_T1_T2_iT3_T4_T5_:
[----:B------:R-:W-:Y:S01]  /*0000*/  LDC R1, c[0x0][0x37c] ;  /* 0x0000df00ff017b82 */ /* 0x000fe20000000800 */
[----:B------:R-:W0:Y:S01]  /*0010*/  LDCU UR4, c[0x0][0x3a0] ;  /* 0x00007400ff0477ac */ /* 0x000e220008000800 */
[----:B------:R-:W1:Y:S06]  /*0020*/  LDCU.64 UR12, c[0x0][0x358] ;  /* 0x00006b00ff0c77ac */ /* 0x000e6c0008000a00 */
[----:B------:R-:W2:Y:S01]  /*0030*/  S2UR UR6, SR_CTAID.X ;  /* 0x00000000000679c3 */ /* 0x000ea20000002500 */
[----:B------:R-:W3:Y:S01]  /*0040*/  LDCU.64 UR8, c[0x0][0x3b0] ;  /* 0x00007600ff0877ac */ /* 0x000ee20008000a00 */
[----:B0-----:R-:W-:-:S06]  /*0050*/  UPRMT UR4, UR4, 0x7770, URZ ;  /* 0x0000777004047896 */ /* 0x001fcc00080000ff */
[----:B------:R-:W-:-:S05]  /*0060*/  ISETP.NE.AND P0, PT, RZ, UR4, PT ;  /* 0x00000004ff007c0c */ /* 0x000fca000bf05270 */
[----:B------:R-:W2:Y:S08]  /*0070*/  LDCU UR4, c[0x0][0x398] ;  /* 0x00007300ff0477ac */ /* 0x000eb00008000800 */
[----:B------:R-:W1:Y:S02]  /*0080*/  @P0 LDC.64 R2, c[0x0][0x3a8] ;  /* 0x0000ea00ff020b82 */ /* 0x000e640000000a00 */
[----:B-1----:R0:W5:Y:S01]  /*0090*/  @P0 LDG.E R39, desc[UR12][R2.64] ;  /* 0x0000000c02270981 */ /* 0x002162000c1e1900 */
[----:B--2---:R-:W-:-:S04]  /*00a0*/  UIADD3 UR6, UPT, UPT, UR6, UR4, URZ ;  /* 0x0000000406067290 */ /* 0x004fc8000fffe0ff */
[----:B------:R-:W-:-:S04]  /*00b0*/  UIMAD.WIDE UR10, UR6, 0x1ee0, URZ ;  /* 0x00001ee0060a78a5 */ /* 0x000fc8000f8e02ff */
[----:B---3--:R-:W-:-:S04]  /*00c0*/  UIADD3 UR7, UP0, UPT, -UR10, UR8, URZ ;  /* 0x000000080a077290 */ /* 0x008fc8000ff1e1ff */
[----:B------:R-:W-:Y:S02]  /*00d0*/  UIADD3.X UR4, UPT, UPT, ~UR11, UR9, URZ, UP0, !UPT ;  /* 0x000000090b047290 */ /* 0x000fe400087fe5ff */
[----:B------:R-:W-:-:S04]  /*00e0*/  UISETP.GE.U32.AND UP0, UPT, UR7, 0x1ee1, UPT ;  /* 0x00001ee10700788c */ /* 0x000fc8000bf06070 */
[----:B------:R-:W-:Y:S01]  /*00f0*/  UISETP.GE.U32.AND.EX UP0, UPT, UR4, URZ, UPT, UP0 ;  /* 0x000000ff0400728c */ /* 0x000fe2000bf06100 */
[----:B------:R-:W1:Y:S08]  /*0100*/  @!P0 LDC R39, c[0x0][0x3a8] ;  /* 0x0000ea00ff278b82 */ /* 0x000e700000000800 */
[----:B0-----:R-:W-:Y:S05]  /*0110*/  BRA.U !UP0, `(.L_x_411) ;  /* 0x0000001908f47547 */ /* 0x001fea000b800000 */
[----:B------:R-:W0:Y:S01]  /*0120*/  S2R R35, SR_TID.X ;  /* 0x0000000000237919 */ /* 0x000e220000002100 */
[----:B------:R-:W2:Y:S01]  /*0130*/  LDCU.64 UR4, c[0x0][0x380] ;  /* 0x00007000ff0477ac */ /* 0x000ea20008000a00 */
[C---:B0-----:R-:W-:Y:S02]  /*0140*/  LOP3.LUT R0, R35.reuse, 0x1f, RZ, 0xc0, !PT ;  /* 0x0000001f23007812 */ /* 0x041fe400078ec0ff */
[----:B------:R-:W-:-:S05]  /*0150*/  LOP3.LUT R3, R35, 0x3e0, RZ, 0xc0, !PT ;  /* 0x000003e023037812 */ /* 0x000fca00078ec0ff */
[----:B------:R-:W-:-:S05]  /*0160*/  IMAD R0, R3, 0x13, R0 ;  /* 0x0000001303007824 */ /* 0x000fca00078e0200 */
[----:B------:R-:W-:-:S05]  /*0170*/  IADD3 R0, P0, PT, R0, UR10, RZ ;  /* 0x0000000a00007c10 */ /* 0x000fca000ff1e0ff */
[----:B------:R-:W-:Y:S02]  /*0180*/  IMAD.X R3, RZ, RZ, UR11, P0 ;  /* 0x0000000bff037e24 */ /* 0x000fe400080e06ff */
[----:B------:R-:W-:-:S03]  /*0190*/  IMAD.SHL.U32 R31, R0, 0x4, RZ ;  /* 0x00000004001f7824 */ /* 0x000fc600078e00ff */
[----:B------:R-:W-:Y:S02]  /*01a0*/  SHF.L.U64.HI R30, R0, 0x2, R3 ;  /* 0x00000002001e7819 */ /* 0x000fe40000010203 */
[----:B--2---:R-:W-:-:S04]  /*01b0*/  IADD3 R2, P0, PT, R31, UR4, RZ ;  /* 0x000000041f027c10 */ /* 0x004fc8000ff1e0ff */
[----:B------:R-:W-:-:S05]  /*01c0*/  IADD3.X R3, PT, PT, R30, UR5, RZ, P0, !PT ;  /* 0x000000051e037c10 */ /* 0x000fca00087fe4ff */
[----:B------:R-:W2:Y:S04]  /*01d0*/  LDG.E R5, desc[UR12][R2.64] ;  /* 0x0000000c02057981 */ /* 0x000ea8000c1e1900 */
[----:B------:R-:W3:Y:S04]  /*01e0*/  LDG.E R7, desc[UR12][R2.64+0x80] ;  /* 0x0000800c02077981 */ /* 0x000ee8000c1e1900 */
[----:B------:R-:W4:Y:S04]  /*01f0*/  LDG.E R9, desc[UR12][R2.64+0x100] ;  /* 0x0001000c02097981 */ /* 0x000f28000c1e1900 */
        /* <DEDUP_REMOVED lines=15> */
[----:B------:R-:W4:Y:S01]  /*02f0*/  LDG.E R8, desc[UR12][R2.64+0x900] ;  /* 0x0009000c02087981 */ /* 0x000f22000c1e1900 */
[----:B------:R-:W0:Y:S01]  /*0300*/  S2UR UR5, SR_CgaCtaId ;  /* 0x00000000000579c3 */ /* 0x000e220000008800 */
[----:B------:R-:W-:Y:S01]  /*0310*/  SHF.R.U32.HI R36, RZ, 0x5, R35 ;  /* 0x00000005ff247819 */ /* 0x000fe20000011623 */
[----:B------:R-:W-:Y:S01]  /*0320*/  UMOV UR4, 0x400 ;  /* 0x0000040000047882 */ /* 0x000fe20000000000 */
[----:B------:R-:W1:Y:S01]  /*0330*/  S2R R37, SR_LANEID ;  /* 0x0000000000257919 */ /* 0x000e620000000000 */
[----:B------:R-:W-:Y:S01]  /*0340*/  UISETP.NE.AND UP0, UPT, UR6, URZ, UPT ;  /* 0x000000ff0600728c */ /* 0x000fe2000bf05270 */
[----:B------:R-:W-:Y:S01]  /*0350*/  BSSY.RECONVERGENT B0, `(.L_x_412) ;  /* 0x0000148000007945 */ /* 0x000fe20003800200 */
[----:B0-----:R-:W-:Y:S01]  /*0360*/  ULEA UR4, UR5, UR4, 0x18 ;  /* 0x0000000405047291 */ /* 0x001fe2000f8ec0ff */
[----:B-1----:R-:W-:-:S05]  /*0370*/  IMAD R34, R36, 0x260, R37 ;  /* 0x0000026024227824 */ /* 0x002fca00078e0225 */
[----:B------:R-:W-:-:S05]  /*0380*/  LEA R34, R34, UR4, 0x2 ;  /* 0x0000000422227c11 */ /* 0x000fca000f8e10ff */
[----:B------:R-:W-:Y:S01]  /*0390*/  IMAD R33, R37, 0x48, R34 ;  /* 0x0000004825217824 */ /* 0x000fe200078e0222 */
[----:B--2---:R0:W-:Y:S04]  /*03a0*/  STS [R34], R5 ;  /* 0x0000000522007388 */ /* 0x0041e80000000800 */
[----:B---3--:R0:W-:Y:S04]  /*03b0*/  STS [R34+0x80], R7 ;  /* 0x0000800722007388 */ /* 0x0081e80000000800 */
[----:B----4-:R0:W-:Y:S04]  /*03c0*/  STS [R34+0x100], R9 ;  /* 0x0001000922007388 */ /* 0x0101e80000000800 */
[----:B------:R0:W-:Y:S04]  /*03d0*/  STS [R34+0x180], R11 ;  /* 0x0001800b22007388 */ /* 0x0001e80000000800 */
        /* <DEDUP_REMOVED lines=14> */
[----:B------:R0:W-:Y:S01]  /*04c0*/  STS [R34+0x900], R8 ;  /* 0x0009000822007388 */ /* 0x0001e20000000800 */
[----:B------:R-:W-:-:S03]  /*04d0*/  NOP ;  /* 0x0000000000007918 */ /* 0x000fc60000000000 */
[----:B------:R0:W1:Y:S04]  /*04e0*/  LDS R32, [R33] ;  /* 0x0000000021207984 */ /* 0x0000680000000800 */
[----:B------:R0:W2:Y:S04]  /*04f0*/  LDS R29, [R33+0x4] ;  /* 0x00000400211d7984 */ /* 0x0000a80000000800 */
        /* <DEDUP_REMOVED lines=18> */
[----:B-1234-:R-:W-:Y:S05]  /*0620*/  BRA.U UP0, `(.L_x_413) ;  /* 0x0000000500247547 */ /* 0x01efea000b800000 */
[----:B0-----:R-:W-:Y:S02]  /*0630*/  IADD3 R8, PT, PT, R28, R29, R32 ;  /* 0x0000001d1c087210 */ /* 0x001fe40007ffe020 */
[C---:B------:R-:W-:Y:S02]  /*0640*/  ISETP.NE.AND P1, PT, R37.reuse, 0x1f, PT ;  /* 0x0000001f2500780c */ /* 0x040fe40003f25270 */
[----:B------:R-:W-:Y:S02]  /*0650*/  IADD3 R8, PT, PT, R26, R27, R8 ;  /* 0x0000001b1a087210 */ /* 0x000fe40007ffe008 */
[----:B------:R-:W-:Y:S02]  /*0660*/  ISETP.NE.AND P2, PT, R37, RZ, PT ;  /* 0x000000ff2500720c */ /* 0x000fe40003f45270 */
[----:B------:R-:W-:-:S04]  /*0670*/  IADD3 R8, PT, PT, R24, R25, R8 ;  /* 0x0000001918087210 */ /* 0x000fc80007ffe008 */
[----:B------:R-:W-:-:S03]  /*0680*/  IADD3 R8, PT, PT, R22, R23, R8 ;  /* 0x0000001716087210 */ /* 0x000fc60007ffe008 */
[----:B------:R-:W-:Y:S02]  /*0690*/  @!P1 LEA R42, R36, UR4, 0x2 ;  /* 0x00000004242a9c11 */ /* 0x000fe4000f8e10ff */
[----:B------:R-:W-:-:S04]  /*06a0*/  IADD3 R8, PT, PT, R20, R21, R8 ;  /* 0x0000001514087210 */ /* 0x000fc80007ffe008 */
[----:B------:R-:W-:-:S04]  /*06b0*/  IADD3 R8, PT, PT, R6, R7, R8 ;  /* 0x0000000706087210 */ /* 0x000fc80007ffe008 */
[----:B------:R-:W-:-:S04]  /*06c0*/  IADD3 R8, PT, PT, R4, R5, R8 ;  /* 0x0000000504087210 */ /* 0x000fc80007ffe008 */
[----:B------:R-:W-:-:S04]  /*06d0*/  IADD3 R8, PT, PT, R2, R3, R8 ;  /* 0x0000000302087210 */ /* 0x000fc80007ffe008 */
[----:B------:R-:W-:-:S05]  /*06e0*/  IADD3 R38, PT, PT, R9, R0, R8 ;  /* 0x0000000009267210 */ /* 0x000fca0007ffe008 */
        /* <DEDUP_REMOVED lines=14> */
[----:B------:R-:W-:Y:S02]  /*07d0*/  ISETP.NE.AND P1, PT, R36, 0xc, PT ;  /* 0x0000000c2400780c */ /* 0x000fe40003f25270 */
[----:B------:R-:W-:-:S03]  /*07e0*/  SEL R38, R38, RZ, P2 ;  /* 0x000000ff26267207 */ /* 0x000fc60001000000 */
[----:B------:R-:W0:Y:S04]  /*07f0*/  LDS.128 R8, [UR4+0x10] ;  /* 0x00001004ff087984 */ /* 0x000e280008000c00 */
[----:B------:R-:W1:Y:S04]  /*0800*/  LDS.128 R12, [UR4+0x20] ;  /* 0x00002004ff0c7984 */ /* 0x000e680008000c00 */
[----:B------:R-:W2:Y:S01]  /*0810*/  LDS.128 R16, [UR4+0x30] ;  /* 0x00003004ff107984 */ /* 0x000ea20008000c00 */
[----:B0-----:R-:W-:-:S04]  /*0820*/  IMAD.IADD R9, R8, 0x1, R9 ;  /* 0x0000000108097824 */ /* 0x001fc800078e0209 */
[----:B------:R-:W-:Y:S01]  /*0830*/  IMAD.IADD R10, R10, 0x1, R9 ;  /* 0x000000010a0a7824 */ /* 0x000fe200078e0209 */
[----:B------:R-:W-:Y:S02]  /*0840*/  SEL R8, R9, R8, !P0 ;  /* 0x0000000809087207 */ /* 0x000fe40004000000 */
[----:B------:R-:W-:Y:S01]  /*0850*/  ISETP.NE.AND P0, PT, R36, 0x3, PT ;  /* 0x000000032400780c */ /* 0x000fe20003f05270 */
[----:B------:R-:W-:-:S03]  /*0860*/  IMAD.IADD R11, R11, 0x1, R10 ;  /* 0x000000010b0b7824 */ /* 0x000fc600078e020a */
[----:B------:R-:W-:Y:S01]  /*0870*/  SEL R8, R10, R8, !P0 ;  /* 0x000000080a087207 */ /* 0x000fe20004000000 */
[----:B-1----:R-:W-:Y:S01]  /*0880*/  IMAD.IADD R12, R11, 0x1, R12 ;  /* 0x000000010b0c7824 */ /* 0x002fe200078e020c */
[----:B------:R-:W-:-:S03]  /*0890*/  ISETP.NE.AND P0, PT, R36, 0x4, PT ;  /* 0x000000042400780c */ /* 0x000fc60003f05270 */
[----:B------:R-:W-:Y:S01]  /*08a0*/  IMAD.IADD R13, R13, 0x1, R12 ;  /* 0x000000010d0d7824 */ /* 0x000fe200078e020c */
[----:B------:R-:W-:Y:S02]  /*08b0*/  SEL R8, R11, R8, !P0 ;  /* 0x000000080b087207 */ /* 0x000fe40004000000 */
[----:B------:R-:W-:Y:S01]  /*08c0*/  ISETP.NE.AND P0, PT, R36, 0x5, PT ;  /* 0x000000052400780c */ /* 0x000fe20003f05270 */
[----:B------:R-:W-:-:S03]  /*08d0*/  IMAD.IADD R14, R14, 0x1, R13 ;  /* 0x000000010e0e7824 */ /* 0x000fc600078e020d */
[----:B------:R-:W-:Y:S01]  /*08e0*/  SEL R8, R12, R8, !P0 ;  /* 0x000000080c087207 */ /* 0x000fe20004000000 */
[----:B------:R-:W-:Y:S01]  /*08f0*/  IMAD.IADD R15, R15, 0x1, R14 ;  /* 0x000000010f0f7824 */ /* 0x000fe200078e020e */
[----:B------:R-:W-:-:S03]  /*0900*/  ISETP.NE.AND P0, PT, R36, 0x6, PT ;  /* 0x000000062400780c */ /* 0x000fc60003f05270 */
[----:B--2---:R-:W-:Y:S01]  /*0910*/  IMAD.IADD R16, R15, 0x1, R16 ;  /* 0x000000010f107824 */ /* 0x004fe200078e0210 */
[----:B------:R-:W-:Y:S02]  /*0920*/  SEL R9, R13, R8, !P0 ;  /* 0x000000080d097207 */ /* 0x000fe40004000000 */
[----:B------:R-:W-:Y:S01]  /*0930*/  ISETP.NE.AND P0, PT, R36, 0x7, PT ;  /* 0x000000072400780c */ /* 0x000fe20003f05270 */
[----:B------:R-:W0:Y:S01]  /*0940*/  LDS R8, [UR4+0x40] ;  /* 0x00004004ff087984 */ /* 0x000e220008000800 */
[----:B------:R-:W-:Y:S02]  /*0950*/  IMAD.IADD R17, R17, 0x1, R16 ;  /* 0x0000000111117824 */ /* 0x000fe400078e0210 */
[----:B------:R-:W-:Y:S02]  /*0960*/  SEL R9, R14, R9, !P0 ;  /* 0x000000090e097207 */ /* 0x000fe40004000000 */
[----:B------:R-:W-:Y:S01]  /*0970*/  ISETP.NE.AND P0, PT, R36, 0x8, PT ;  /* 0x000000082400780c */ /* 0x000fe20003f05270 */
[----:B------:R-:W-:-:S03]  /*0980*/  IMAD.IADD R18, R18, 0x1, R17 ;  /* 0x0000000112127824 */ /* 0x000fc600078e0211 */
[----:B------:R-:W-:Y:S02]  /*0990*/  SEL R9, R15, R9, !P0 ;  /* 0x000000090f097207 */ /* 0x000fe40004000000 */
[----:B------:R-:W-:-:S04]  /*09a0*/  ISETP.NE.AND P0, PT, R36, 0x9, PT ;  /* 0x000000092400780c */ /* 0x000fc80003f05270 */
[----:B------:R-:W-:Y:S02]  /*09b0*/  SEL R9, R16, R9, !P0 ;  /* 0x0000000910097207 */ /* 0x000fe40004000000 */
[----:B------:R-:W-:-:S04]  /*09c0*/  ISETP.NE.AND P0, PT, R36, 0xa, PT ;  /* 0x0000000a2400780c */ /* 0x000fc80003f05270 */
[----:B------:R-:W-:Y:S02]  /*09d0*/  SEL R9, R17, R9, !P0 ;  /* 0x0000000911097207 */ /* 0x000fe40004000000 */
[----:B------:R-:W-:-:S04]  /*09e0*/  ISETP.NE.AND P0, PT, R36, 0xb, PT ;  /* 0x0000000b2400780c */ /* 0x000fc80003f05270 */
[----:B------:R-:W-:Y:S01]  /*09f0*/  SEL R9, R18, R9, !P0 ;  /* 0x0000000912097207 */ /* 0x000fe20004000000 */
[----:B------:R-:W-:Y:S01]  /*0a00*/  IMAD.IADD R18, R19, 0x1, R18 ;  /* 0x0000000113127824 */ /* 0x000fe200078e0212 */
[----:B------:R-:W-:-:S04]  /*0a10*/  ISETP.GE.U32.AND P0, PT, R35, 0x20, PT ;  /* 0x000000202300780c */ /* 0x000fc80003f06070 */
[C---:B------:R-:W-:Y:S02]  /*0a20*/  SEL R9, R18.reuse, R9, !P1 ;  /* 0x0000000912097207 */ /* 0x040fe40004800000 */
[----:B------:R-:W-:Y:S02]  /*0a30*/  ISETP.NE.AND P1, PT, R35, RZ, PT ;  /* 0x000000ff2300720c */ /* 0x000fe40003f25270 */
[----:B------:R-:W-:Y:S02]  /*0a40*/  SEL R10, R9, RZ, P0 ;  /* 0x000000ff090a7207 */ /* 0x000fe40000000000 */
[--C-:B0----5:R-:W-:Y:S02]  /*0a50*/  IADD3 R9, PT, PT, R18, R8, R39.reuse ;  /* 0x0000000812097210 */ /* 0x121fe40007ffe027 */
[----:B------:R-:W-:-:S07]  /*0a60*/  IADD3 R38, PT, PT, R10, R38, R39 ;  /* 0x000000260a267210 */ /* 0x000fce0007ffe027 */
[----:B------:R-:W-:Y:S05]  /*0a70*/  @P1 BRA `(.L_x_414) ;  /* 0x0000000c00541947 */ /* 0x000fea0003800000 */
[----:B------:R-:W0:Y:S01]  /*0a80*/  LDC.64 R10, c[0x0][0x390] ;  /* 0x0000e400ff0a7b82 */ /* 0x000e220000000a00 */
[----:B------:R-:W-:-:S05]  /*0a90*/  IMAD.MOV.U32 R8, RZ, RZ, 0x65 ;  /* 0x00000065ff087424 */ /* 0x000fca00078e00ff */
[----:B0-----:R0:W-:Y:S01]  /*0aa0*/  ST.E.64.STRONG.GPU desc[UR12][R10.64+0x100], R8 ;  /* 0x000100080a007985 */ /* 0x0011e2000c10fb0c */
[----:B------:R-:W-:Y:S05]  /*0ab0*/  BRA `(.L_x_414) ;  /* 0x0000000c00447947 */ /* 0x000fea0003800000 */
.L_x_413:
        /* <DEDUP_REMOVED lines=20> */
[----:B-----5:R-:W0:Y:S02]  /*0c00*/  SHFL.UP P0, R39, R40, 0x10, RZ ;  /* 0x0600000028277989 */ /* 0x020e2400000000ff */
[----:B0-----:R-:W-:Y:S01]  /*0c10*/  @P0 IMAD.IADD R39, R40, 0x1, R39 ;  /* 0x0000000128270824 */ /* 0x001fe200078e0227 */
[----:B------:R-:W-:-:S04]  /*0c20*/  ISETP.NE.AND P0, PT, R36, 0x2, PT ;  /* 0x000000022400780c */ /* 0x000fc80003f05270 */
[----:B------:R-:W-:Y:S01]  /*0c30*/  @!P1 STS [R42+0x10], R39 ;  /* 0x000010272a009388 */ /* 0x000fe20000000800 */
[----:B------:R-:W-:Y:S01]  /*0c40*/  BAR.SYNC.DEFER_BLOCKING 0x0 ;  /* 0x0000000000007b1d */ /* 0x000fe20000010000 */
[----:B------:R-:W-:-:S05]  /*0c50*/  ISETP.NE.AND P1, PT, R36, 0xc, PT ;  /* 0x0000000c2400780c */ /* 0x000fca0003f25270 */
[----:B------:R-:W0:Y:S04]  /*0c60*/  LDS.128 R8, [UR4+0x10] ;  /* 0x00001004ff087984 */ /* 0x000e280008000c00 */
[----:B------:R-:W1:Y:S04]  /*0c70*/  LDS.128 R12, [UR4+0x20] ;  /* 0x00002004ff0c7984 */ /* 0x000e680008000c00 */
[----:B------:R-:W2:Y:S01]  /*0c80*/  LDS.128 R16, [UR4+0x30] ;  /* 0x00003004ff107984 */ /* 0x000ea20008000c00 */
[----:B0-----:R-:W-:-:S04]  /*0c90*/  IMAD.IADD R9, R8, 0x1, R9 ;  /* 0x0000000108097824 */ /* 0x001fc800078e0209 */
[----:B------:R-:W-:Y:S01]  /*0ca0*/  IMAD.IADD R10, R10, 0x1, R9 ;  /* 0x000000010a0a7824 */ /* 0x000fe200078e0209 */
[----:B------:R-:W-:Y:S02]  /*0cb0*/  SEL R8, R9, R8, !P0 ;  /* 0x0000000809087207 */ /* 0x000fe40004000000 */
[----:B------:R-:W-:Y:S01]  /*0cc0*/  ISETP.NE.AND P0, PT, R36, 0x3, PT ;  /* 0x000000032400780c */ /* 0x000fe20003f05270 */
[----:B------:R-:W-:Y:S01]  /*0cd0*/  IMAD.IADD R11, R11, 0x1, R10 ;  /* 0x000000010b0b7824 */ /* 0x000fe200078e020a */
[----:B------:R-:W0:Y:S02]  /*0ce0*/  LDS R9, [UR4+0x40] ;  /* 0x00004004ff097984 */ /* 0x000e240008000800 */
        /* <DEDUP_REMOVED lines=13> */
[----:B------:R-:W-:-:S03]  /*0dc0*/  IMAD.IADD R17, R17, 0x1, R16 ;  /* 0x0000000111117824 */ /* 0x000fc600078e0210 */
[----:B------:R-:W-:Y:S01]  /*0dd0*/  SEL R8, R14, R8, !P0 ;  /* 0x000000080e087207 */ /* 0x000fe20004000000 */
[----:B------:R-:W-:Y:S01]  /*0de0*/  IMAD.IADD R18, R18, 0x1, R17 ;  /* 0x0000000112127824 */ /* 0x000fe200078e0211 */
[----:B------:R-:W-:-:S03]  /*0df0*/  ISETP.NE.AND P0, PT, R36, 0x8, PT ;  /* 0x000000082400780c */ /* 0x000fc60003f05270 */
[----:B------:R-:W-:Y:S01]  /*0e00*/  IMAD.IADD R19, R19, 0x1, R18 ;  /* 0x0000000113137824 */ /* 0x000fe200078e0212 */
[----:B------:R-:W-:Y:S02]  /*0e10*/  SEL R8, R15, R8, !P0 ;  /* 0x000000080f087207 */ /* 0x000fe40004000000 */
[----:B------:R-:W-:-:S04]  /*0e20*/  ISETP.NE.AND P0, PT, R36, 0x9, PT ;  /* 0x000000092400780c */ /* 0x000fc80003f05270 */
[----:B------:R-:W-:Y:S02]  /*0e30*/  SEL R8, R16, R8, !P0 ;  /* 0x0000000810087207 */ /* 0x000fe40004000000 */
[----:B------:R-:W-:Y:S01]  /*0e40*/  ISETP.NE.AND P0, PT, R36, 0xa, PT ;  /* 0x0000000a2400780c */ /* 0x000fe20003f05270 */
[----:B0-----:R-:W-:-:S03]  /*0e50*/  IMAD.IADD R9, R19, 0x1, R9 ;  /* 0x0000000113097824 */ /* 0x001fc600078e0209 */
[----:B------:R-:W-:Y:S01]  /*0e60*/  SEL R8, R17, R8, !P0 ;  /* 0x0000000811087207 */ /* 0x000fe20004000000 */
[----:B------:R-:W-:Y:S01]  /*0e70*/  IMAD.IADD R17, R39, 0x1, -R38 ;  /* 0x0000000127117824 */ /* 0x000fe200078e0a26 */
[----:B------:R-:W-:-:S04]  /*0e80*/  ISETP.NE.AND P0, PT, R36, 0xb, PT ;  /* 0x0000000b2400780c */ /* 0x000fc80003f05270 */
[----:B------:R-:W-:Y:S02]  /*0e90*/  SEL R8, R18, R8, !P0 ;  /* 0x0000000812087207 */ /* 0x000fe40004000000 */
[----:B------:R-:W-:Y:S02]  /*0ea0*/  ISETP.GT.U32.AND P0, PT, R35, 0x1f, PT ;  /* 0x0000001f2300780c */ /* 0x000fe40003f04070 */
[----:B------:R-:W-:Y:S02]  /*0eb0*/  SEL R11, R17, RZ, P2 ;  /* 0x000000ff110b7207 */ /* 0x000fe40001000000 */
[----:B------:R-:W-:Y:S02]  /*0ec0*/  SEL R8, R19, R8, !P1 ;  /* 0x0000000813087207 */ /* 0x000fe40004800000 */
[----:B------:R-:W-:-:S03]  /*0ed0*/  ISETP.GE.U32.AND P1, PT, R35, 0x20, PT ;  /* 0x000000202300780c */ /* 0x000fc60003f26070 */
[----:B------:R-:W-:-:S05]  /*0ee0*/  IMAD.IADD R38, R8, 0x1, R11 ;  /* 0x0000000108267824 */ /* 0x000fca00078e020b */
[----:B------:R-:W-:Y:S01]  /*0ef0*/  SEL R17, R17, R38, !P1 ;  /* 0x0000002611117207 */ /* 0x000fe20004800000 */
[----:B------:R-:W-:Y:S06]  /*0f00*/  @P0 BRA `(.L_x_415) ;  /* 0x00000008000c0947 */ /* 0x000fec0003800000 */
[----:B------:R-:W0:Y:S01]  /*0f10*/  LDC.64 R14, c[0x0][0x390] ;  /* 0x0000e400ff0e7b82 */ /* 0x000e220000000a00 */
[----:B------:R-:W-:Y:S01]  /*0f20*/  ISETP.NE.AND P1, PT, R35, RZ, PT ;  /* 0x000000ff2300720c */ /* 0x000fe20003f25270 */
[----:B------:R-:W-:Y:S01]  /*0f30*/  IMAD.U32 R45, RZ, RZ, UR6 ;  /* 0x00000006ff2d7e24 */ /* 0x000fe2000f8e00ff */
[----:B------:R-:W-:-:S05]  /*0f40*/  LOP3.LUT R18, RZ, R35, RZ, 0x33, !PT ;  /* 0x00000023ff127212 */ /* 0x000fca00078e33ff */
[----:B------:R-:W-:-:S06]  /*0f50*/  VIADD R18, R18, UR6 ;  /* 0x0000000612127c36 */ /* 0x000fcc0008000000 */
[----:B------:R-:W-:Y:S01]  /*0f60*/  @!P1 IMAD.MOV.U32 R8, RZ, RZ, 0x64 ;  /* 0x00000064ff089424 */ /* 0x000fe200078e00ff */
[----:B------:R1:W-:Y:S01]  /*0f70*/  @!P1 STS [UR4+0xc], R9 ;  /* 0x00000c09ff009988 */ /* 0x0003e20008000804 */
[----:B0-----:R-:W-:-:S04]  /*0f80*/  IMAD.WIDE R44, R45, 0x8, R14 ;  /* 0x000000082d2c7825 */ /* 0x001fc800078e020e */
[----:B------:R-:W-:Y:S01]  /*0f90*/  IMAD.WIDE R14, R18, 0x8, R14 ;  /* 0x00000008120e7825 */ /* 0x000fe200078e020e */
[----:B------:R1:W-:Y:S01]  /*0fa0*/  @!P1 ST.E.64.STRONG.GPU desc[UR12][R44.64+0x100], R8 ;  /* 0x000100082c009985 */ /* 0x0003e2000c10fb0c */
[----:B------:R-:W-:Y:S05]  /*0fb0*/  NANOSLEEP 0x226 ;  /* 0x000002260000795d */ /* 0x000fea0003800000 */
[----:B------:R-:W2:Y:S01]  /*0fc0*/  LD.E.64.STRONG.GPU R12, desc[UR12][R14.64+0x100] ;  /* 0x0001000c0e0c7980 */ /* 0x000ea2000c10fb00 */
[----:B------:R-:W-:Y:S01]  /*0fd0*/  UMOV UR5, 0xffffffff ;  /* 0xffffffff00057882 */ /* 0x000fe20000000000 */
[----:B--2---:R-:W-:Y:S02]  /*0fe0*/  ISETP.NE.AND P0, PT, R12, 0x63, PT ;  /* 0x000000630c00780c */ /* 0x004fe40003f05270 */
[----:B-1----:R-:W-:Y:S11]  /*0ff0*/  BRA.DIV UR5, `(.L_x_416) ;  /* 0x0000002e05bc7947 */ /* 0x002ff6000b800000 */
[----:B------:R-:W-:-:S13]  /*1000*/  VOTE.ANY P0, !P0 ;  /* 0x0000000000ff7806 */ /* 0x000fda0004000100 */
.L_x_445:
[----:B------:R-:W-:Y:S05]  /*1010*/  @!P0 BRA `(.L_x_417) ;  /* 0x0000000000248947 */ /* 0x000fea0003800000 */
[----:B------:R-:W-:-:S07]  /*1020*/  IMAD.MOV.U32 R8, RZ, RZ, 0x1de ;  /* 0x000001deff087424 */ /* 0x000fce00078e00ff */
.L_x_419:
[----:B------:R-:W-:Y:S05]  /*1030*/  NANOSLEEP R8 ;  /* 0x000000080000735d */ /* 0x000fea0003800000 */
[----:B------:R-:W2:Y:S01]  /*1040*/  LD.E.64.STRONG.GPU R12, desc[UR12][R14.64+0x100] ;  /* 0x0001000c0e0c7980 */ /* 0x000ea2000c10fb00 */
[----:B------:R-:W-:Y:S01]  /*1050*/  UMOV UR5, 0xffffffff ;  /* 0xffffffff00057882 */ /* 0x000fe20000000000 */
[----:B------:R-:W-:Y:S02]  /*1060*/  SHF.R.U32.HI R8, RZ, 0x1, R8 ;  /* 0x00000001ff087819 */ /* 0x000fe40000011608 */
[----:B--2---:R-:W-:Y:S01]  /*1070*/  ISETP.NE.AND P0, PT, R12, 0x63, PT ;  /* 0x000000630c00780c */ /* 0x004fe20003f05270 */
[----:B------:R-:W-:-:S12]  /*1080*/  BRA.DIV UR5, `(.L_x_418) ;  /* 0x0000002e05b87947 */ /* 0x000fd8000b800000 */
[----:B------:R-:W-:-:S13]  /*1090*/  VOTE.ANY P0, !P0 ;  /* 0x0000000000ff7806 */ /* 0x000fda0004000100 */
.L_x_448:
[----:B------:R-:W-:Y:S05]  /*10a0*/  @P0 BRA `(.L_x_419) ;  /* 0xfffffffc00e00947 */ /* 0x000fea000383ffff */
.L_x_417:
[----:B------:R-:W-:Y:S01]  /*10b0*/  UMOV UR5, 0xffffffff ;  /* 0xffffffff00057882 */ /* 0x000fe20000000000 */
[----:B------:R-:W-:Y:S02]  /*10c0*/  ISETP.NE.AND P0, PT, R12, 0x65, PT ;  /* 0x000000650c00780c */ /* 0x000fe40003f05270 */
[----:B------:R-:W-:Y:S11]  /*10d0*/  BRA.DIV UR5, `(.L_x_420) ;  /* 0x0000002e05c47947 */ /* 0x000ff6000b800000 */
[----:B------:R-:W0:Y:S01]  /*10e0*/  S2R R8, SR_GEMASK ;  /* 0x0000000000087919 */ /* 0x000e220000003c00 */
[----:B------:R-:W-:Y:S01]  /*10f0*/  VOTE.ANY R10, PT, !P0 ;  /* 0x00000000000a7806 */ /* 0x000fe200040e0100 */
[C---:B------:R-:W-:Y:S02]  /*1100*/  VIADD R38, R37.reuse, 0x2 ;  /* 0x0000000225267836 */ /* 0x040fe40000000000 */
[----:B------:R-:W-:Y:S01]  /*1110*/  VIADD R39, R37, 0x10 ;  /* 0x0000001025277836 */ /* 0x000fe20000000000 */
[----:B0-----:R-:W-:-:S05]  /*1120*/  LOP3.LUT R10, R10, 0x80000000, R8, 0xec, !PT ;  /* 0x800000000a0a7812 */ /* 0x001fca00078eec08 */
[----:B------:R-:W-:-:S05]  /*1130*/  VIADD R11, R10, 0xffffffff ;  /* 0xffffffff0a0b7836 */ /* 0x000fca0000000000 */
[----:B------:R-:W-:-:S04]  /*1140*/  LOP3.LUT R11, R10, R11, RZ, 0xc, !PT ;  /* 0x0000000b0a0b7212 */ /* 0x000fc800078e0cff */
[----:B------:R-:W0:Y:S02]  /*1150*/  POPC R15, R11 ;  /* 0x0000000b000f7309 */ /* 0x000e240000000000 */
[----:B0-----:R-:W0:Y:S01]  /*1160*/  SHFL.DOWN PT, R16, R13, 0x1, R15 ;  /* 0x082000000d107989 */ /* 0x001e2200000e000f */
[-C--:B------:R-:W-:Y:S02]  /*1170*/  ISETP.GE.AND P0, PT, R37, R15.reuse, PT ;  /* 0x0000000f2500720c */ /* 0x080fe40003f06270 */
[-C--:B------:R-:W-:Y:S02]  /*1180*/  ISETP.GT.AND P2, PT, R39, R15.reuse, PT ;  /* 0x0000000f2700720c */ /* 0x080fe40003f44270 */
[----:B0-----:R-:W-:Y:S02]  /*1190*/  SEL R16, R16, RZ, !P0 ;  /* 0x000000ff10107207 */ /* 0x001fe40004000000 */
[----:B------:R-:W-:-:S03]  /*11a0*/  ISETP.GT.AND P0, PT, R38, R15, PT ;  /* 0x0000000f2600720c */ /* 0x000fc60003f04270 */
[----:B------:R-:W-:-:S05]  /*11b0*/  IMAD.IADD R36, R16, 0x1, R13 ;  /* 0x0000000110247824 */ /* 0x000fca00078e020d */
[----:B------:R-:W0:Y:S02]  /*11c0*/  SHFL.DOWN PT, R16, R36, 0x2, R15 ;  /* 0x0840000024107989 */ /* 0x000e2400000e000f */
[----:B0-----:R-:W-:-:S05]  /*11d0*/  SEL R19, R16, RZ, !P0 ;  /* 0x000000ff10137207 */ /* 0x001fca0004000000 */
[----:B------:R-:W-:Y:S02]  /*11e0*/  IMAD.IADD R40, R36, 0x1, R19 ;  /* 0x0000000124287824 */ /* 0x000fe400078e0213 */
[C---:B------:R-:W-:Y:S02]  /*11f0*/  VIADD R19, R37.reuse, 0x4 ;  /* 0x0000000425137836 */ /* 0x040fe40000000000 */
[----:B------:R-:W-:Y:S01]  /*1200*/  VIADD R36, R37, 0x8 ;  /* 0x0000000825247836 */ /* 0x000fe20000000000 */
[----:B------:R-:W0:Y:S02]  /*1210*/  SHFL.DOWN PT, R16, R40, 0x4, R15 ;  /* 0x0880000028107989 */ /* 0x000e2400000e000f */
[----:B------:R-:W-:-:S04]  /*1220*/  ISETP.GT.AND P0, PT, R19, R15, PT ;  /* 0x0000000f1300720c */ /* 0x000fc80003f04270 */
[----:B0-----:R-:W-:Y:S02]  /*1230*/  SEL R11, R16, RZ, !P0 ;  /* 0x000000ff100b7207 */ /* 0x001fe40004000000 */
[----:B------:R-:W-:-:S03]  /*1240*/  ISETP.GT.AND P0, PT, R36, R15, PT ;  /* 0x0000000f2400720c */ /* 0x000fc60003f04270 */
[----:B------:R-:W-:Y:S02]  /*1250*/  IMAD.IADD R42, R40, 0x1, R11 ;  /* 0x00000001282a7824 */ /* 0x000fe400078e020b */
[----:B------:R-:W0:Y:S03]  /*1260*/  LDC.64 R10, c[0x0][0x390] ;  /* 0x0000e400ff0a7b82 */ /* 0x000e260000000a00 */
[----:B------:R-:W1:Y:S02]  /*1270*/  SHFL.DOWN PT, R16, R42, 0x8, R15 ;  /* 0x090000002a107989 */ /* 0x000e6400000e000f */
[----:B-1----:R-:W-:Y:S02]  /*1280*/  SEL R41, R16, RZ, !P0 ;  /* 0x000000ff10297207 */ /* 0x002fe40004000000 */
[----:B------:R-:W-:-:S03]  /*1290*/  ISETP.NE.AND P0, PT, R12, 0x65, PT ;  /* 0x000000650c00780c */ /* 0x000fc60003f05270 */
[----:B------:R-:W-:Y:S01]  /*12a0*/  IMAD.IADD R41, R42, 0x1, R41 ;  /* 0x000000012a297824 */ /* 0x000fe200078e0229 */
[----:B0-----:R-:W-:-:S04]  /*12b0*/  IADD3 R42, P3, PT, R10, 0x100, RZ ;  /* 0x000001000a2a7810 */ /* 0x001fc80007f7e0ff */
[----:B------:R-:W0:Y:S01]  /*12c0*/  SHFL.DOWN PT, R16, R41, 0x10, R15 ;  /* 0x0a00000029107989 */ /* 0x000e2200000e000f */
[----:B------:R-:W-:-:S04]  /*12d0*/  IMAD.X R43, RZ, RZ, R11, P3 ;  /* 0x000000ffff2b7224 */ /* 0x000fc800018e060b */
[----:B------:R-:W-:Y:S02]  /*12e0*/  VOTE.ALL P0, P0 ;  /* 0x0000000000ff7806 */ /* 0x000fe40000000000 */
[----:B0-----:R-:W-:-:S05]  /*12f0*/  SEL R16, R16, RZ, !P2 ;  /* 0x000000ff10107207 */ /* 0x001fca0005000000 */
[----:B------:R-:W-:-:S07]  /*1300*/  IMAD.IADD R40, R41, 0x1, R16 ;  /* 0x0000000129287824 */ /* 0x000fce00078e0210 */
.L_x_457:
[----:B------:R-:W-:Y:S05]  /*1310*/  @!P0 BRA `(.L_x_421) ;  /* 0x0000000000cc8947 */ /* 0x000fea0003800000 */
[----:B------:R-:W-:-:S07]  /*1320*/  IMAD.MOV.U32 R11, RZ, RZ, 0x1de ;  /* 0x000001deff0b7424 */ /* 0x000fce00078e00ff */
.L_x_427:
[----:B------:R-:W-:-:S05]  /*1330*/  IMAD.WIDE R14, R18, 0x8, R42 ;  /* 0x00000008120e7825 */ /* 0x000fca00078e022a */
[----:B------:R-:W2:Y:S01]  /*1340*/  LD.E.64.STRONG.GPU R12, desc[UR12][R14.64+-0x100] ;  /* 0xffff000c0e0c7980 */ /* 0x000ea2000c10fb00 */
[----:B------:R-:W-:Y:S05]  /*1350*/  YIELD ;  /* 0x0000000000007946 */ /* 0x000fea0003800000 */
[----:B------:R-:W-:Y:S01]  /*1360*/  UMOV UR5, 0xffffffff ;  /* 0xffffffff00057882 */ /* 0x000fe20000000000 */
[----:B------:R-:W-:Y:S02]  /*1370*/  SHF.R.U32.HI R11, RZ, 0x1, R11 ;  /* 0x00000001ff0b7819 */ /* 0x000fe4000001160b */
[----:B--2---:R-:W-:Y:S01]  /*1380*/  ISETP.NE.AND P0, PT, R12, 0x63, PT ;  /* 0x000000630c00780c */ /* 0x004fe20003f05270 */
[----:B------:R-:W-:-:S12]  /*1390*/  BRA.DIV UR5, `(.L_x_422) ;  /* 0x0000003205147947 */ /* 0x000fd8000b800000 */
[----:B------:R-:W-:-:S13]  /*13a0*/  VOTE.ANY P0, !P0 ;  /* 0x0000000000ff7806 */ /* 0x000fda0004000100 */
.L_x_460:
[----:B------:R-:W-:Y:S05]  /*13b0*/  @!P0 BRA `(.L_x_423) ;  /* 0x0000000000248947 */ /* 0x000fea0003800000 */
[----:B------:R-:W-:-:S07]  /*13c0*/  IMAD.MOV.U32 R16, RZ, RZ, R11 ;  /* 0x000000ffff107224 */ /* 0x000fce00078e000b */
.L_x_425:
[----:B------:R-:W-:Y:S05]  /*13d0*/  NANOSLEEP R16 ;  /* 0x000000100000735d */ /* 0x000fea0003800000 */
[----:B------:R-:W2:Y:S01]  /*13e0*/  LD.E.64.STRONG.GPU R12, desc[UR12][R14.64+-0x100] ;  /* 0xffff000c0e0c7980 */ /* 0x000ea2000c10fb00 */
[----:B------:R-:W-:Y:S01]  /*13f0*/  UMOV UR5, 0xffffffff ;  /* 0xffffffff00057882 */ /* 0x000fe20000000000 */
[----:B------:R-:W-:Y:S02]  /*1400*/  SHF.R.U32.HI R16, RZ, 0x1, R16 ;  /* 0x00000001ff107819 */ /* 0x000fe40000011610 */
[----:B--2---:R-:W-:Y:S01]  /*1410*/  ISETP.NE.AND P0, PT, R12, 0x63, PT ;  /* 0x000000630c00780c */ /* 0x004fe20003f05270 */
[----:B------:R-:W-:-:S12]  /*1420*/  BRA.DIV UR5, `(.L_x_424) ;  /* 0x0000003205107947 */ /* 0x000fd8000b800000 */
[----:B------:R-:W-:-:S13]  /*1430*/  VOTE.ANY P0, !P0 ;  /* 0x0000000000ff7806 */ /* 0x000fda0004000100 */
.L_x_463:
[----:B------:R-:W-:Y:S05]  /*1440*/  @P0 BRA `(.L_x_425) ;  /* 0xfffffffc00e00947 */ /* 0x000fea000383ffff */
.L_x_423:
[----:B------:R-:W-:Y:S01]  /*1450*/  UMOV UR5, 0xffffffff ;  /* 0xffffffff00057882 */ /* 0x000fe20000000000 */
[----:B------:R-:W-:Y:S02]  /*1460*/  ISETP.NE.AND P0, PT, R12, 0x65, PT ;  /* 0x000000650c00780c */ /* 0x000fe40003f05270 */
[----:B------:R-:W-:Y:S11]  /*1470*/  BRA.DIV UR5, `(.L_x_426) ;  /* 0x00000032051c7947 */ /* 0x000ff6000b800000 */
[----:B------:R-:W-:Y:S01]  /*1480*/  VOTE.ANY R10, PT, !P0 ;  /* 0x00000000000a7806 */ /* 0x000fe200040e0100 */
[----:B------:R-:W-:-:S03]  /*1490*/  VIADD R18, R18, 0xffffffe0 ;  /* 0xffffffe012127836 */ /* 0x000fc60000000000 */
[----:B------:R-:W-:-:S05]  /*14a0*/  LOP3.LUT R10, R10, 0x80000000, R8, 0xec, !PT ;  /* 0x800000000a0a7812 */ /* 0x000fca00078eec08 */
[----:B------:R-:W-:-:S05]  /*14b0*/  VIADD R15, R10, 0xffffffff ;  /* 0xffffffff0a0f7836 */ /* 0x000fca0000000000 */
[----:B------:R-:W-:-:S06]  /*14c0*/  LOP3.LUT R15, R10, R15, RZ, 0xc, !PT ;  /* 0x0000000f0a0f7212 */ /* 0x000fcc00078e0cff */
        /* <DEDUP_REMOVED lines=17> */
[----:B------:R-:W-:-:S03]  /*15e0*/  ISETP.NE.AND P0, PT, R12, 0x65, PT ;  /* 0x000000650c00780c */ /* 0x000fc60003f05270 */
[----:B------:R-:W-:-:S05]  /*15f0*/  IMAD.IADD R41, R13, 0x1, R16 ;  /* 0x000000010d297824 */ /* 0x000fca00078e0210 */
[----:B------:R-:W0:Y:S05]  /*1600*/  SHFL.DOWN PT, R16, R41, 0x10, R15 ;  /* 0x0a00000029107989 */ /* 0x000e2a00000e000f */
[----:B------:R-:W-:Y:S02]  /*1610*/  VOTE.ALL P0, P0 ;  /* 0x0000000000ff7806 */ /* 0x000fe40000000000 */
[----:B0-----:R-:W-:-:S04]  /*1620*/  SEL R16, R16, RZ, !P2 ;  /* 0x000000ff10107207 */ /* 0x001fc80005000000 */
[----:B------:R-:W-:-:S07]  /*1630*/  IADD3 R40, PT, PT, R41, R16, R40 ;  /* 0x0000001029287210 */ /* 0x000fce0007ffe028 */
.L_x_472:
[----:B------:R-:W-:Y:S05]  /*1640*/  @P0 BRA `(.L_x_427) ;  /* 0xfffffffc00380947 */ /* 0x000fea000383ffff */
.L_x_421:
[----:B------:R-:W-:Y:S01]  /*1650*/  ISETP.NE.AND P0, PT, R37, RZ, PT ;  /* 0x000000ff2500720c */ /* 0x000fe20003f05270 */
[----:B------:R-:W0:Y:S01]  /*1660*/  @!P1 S2R R11, SR_CgaCtaId ;  /* 0x00000000000b9919 */ /* 0x000e220000008800 */
[----:B------:R-:W-:Y:S01]  /*1670*/  @!P1 MOV R10, 0x400 ;  /* 0x00000400000a9802 */ /* 0x000fe20000000f00 */
[----:B------:R-:W-:Y:S02]  /*1680*/  @!P1 IMAD.IADD R9, R9, 0x1, R40 ;  /* 0x0000000109099824 */ /* 0x000fe400078e0228 */
[----:B------:R-:W-:Y:S02]  /*1690*/  @!P1 IMAD.MOV.U32 R8, RZ, RZ, 0x65 ;  /* 0x00000065ff089424 */ /* 0x000fe400078e00ff */
[----:B------:R-:W-:-:S03]  /*16a0*/  IMAD.MOV.U32 R38, RZ, RZ, R17 ;  /* 0x000000ffff267224 */ /* 0x000fc600078e0011 */
[----:B------:R1:W-:Y:S03]  /*16b0*/  @!P1 ST.E.64.STRONG.GPU desc[UR12][R44.64+0x100], R8 ;  /* 0x000100082c009985 */ /* 0x0003e6000c10fb0c */
[----:B------:R-:W-:Y:S01]  /*16c0*/  @!P0 MOV R12, 0x400 ;  /* 0x00000400000c8802 */ /* 0x000fe20000000f00 */
[----:B------:R-:W2:Y:S01]  /*16d0*/  @!P0 S2R R13, SR_CgaCtaId ;  /* 0x00000000000d8919 */ /* 0x000ea20000008800 */
[----:B------:R-:W-:Y:S01]  /*16e0*/  @!P0 IMAD.MOV.U32 R38, RZ, RZ, R40 ;  /* 0x000000ffff268224 */ /* 0x000fe200078e0028 */
[----:B0-----:R-:W-:-:S05]  /*16f0*/  @!P1 LEA R10, R11, R10, 0x18 ;  /* 0x0000000a0b0a9211 */ /* 0x001fca00078ec0ff */
[----:B------:R1:W-:Y:S04]  /*1700*/  @!P1 STS [R10+0x8], R9 ;  /* 0x000008090a009388 */ /* 0x0003e80000000800 */
[----:B------:R1:W-:Y:S01]  /*1710*/  @!P1 STS [R10+0x4], R40 ;  /* 0x000004280a009388 */ /* 0x0003e20000000800 */
[----:B--2---:R-:W-:-:S05]  /*1720*/  @!P0 LEA R13, R13, R12, 0x18 ;  /* 0x0000000c0d0d8211 */ /* 0x004fca00078ec0ff */
[----:B------:R1:W-:Y:S02]  /*1730*/  @!P0 STS [R13+0x54], R40 ;  /* 0x000054280d008388 */ /* 0x0003e40000000800 */
.L_x_415:
[----:B------:R-:W-:Y:S05]  /*1740*/  WARPSYNC.ALL ;  /* 0x0000000000007948 */ /* 0x000fea0003800000 */
[----:B------:R-:W0:Y:S08]  /*1750*/  S2UR UR7, SR_CgaCtaId ;  /* 0x00000000000779c3 */ /* 0x000e300000008800 */
[----:B------:R-:W-:Y:S01]  /*1760*/  BAR.SYNC.DEFER_BLOCKING 0x0 ;  /* 0x0000000000007b1d */ /* 0x000fe20000010000 */
[----:B------:R-:W-:-:S05]  /*1770*/  ISETP.NE.AND P0, PT, R35, RZ, PT ;  /* 0x000000ff2300720c */ /* 0x000fca0003f05270 */
[----:B------:R-:W-:Y:S02]  /*1780*/  UMOV UR5, 0x400 ;  /* 0x0000040000057882 */ /* 0x000fe40000000000 */
[----:B0-----:R-:W-:-:S09]  /*1790*/  ULEA UR5, UR7, UR5, 0x18 ;  /* 0x0000000507057291 */ /* 0x001fd2000f8ec0ff */
[----:B-1----:R-:W0:Y:S02]  /*17a0*/  LDS R8, [UR5+0x54] ;  /* 0x00005405ff087984 */ /* 0x002e240008000800 */
[----:B0-----:R-:W-:-:S05]  /*17b0*/  SEL R9, R8, RZ, P0 ;  /* 0x000000ff08097207 */ /* 0x001fca0000000000 */
[----:B------:R-:W-:-:S07]  /*17c0*/  IMAD.IADD R38, R9, 0x1, R38 ;  /* 0x0000000109267824 */ /* 0x000fce00078e0226 */
.L_x_414:
[----:B------:R-:W-:Y:S05]  /*17d0*/  BSYNC.RECONVERGENT B0 ;  /* 0x0000000000007941 */ /* 0x000fea0003800200 */
.L_x_412:
[----:B------:R-:W-:Y:S01]  /*17e0*/  IMAD.IADD R32, R32, 0x1, R38 ;  /* 0x0000000120207824 */ /* 0x000fe200078e0226 */
[----:B------:R-:W-:Y:S03]  /*17f0*/  BAR.SYNC.DEFER_BLOCKING 0x0 ;  /* 0x0000000000007b1d */ /* 0x000fe60000010000 */
[----:B------:R-:W-:-:S03]  /*1800*/  IMAD.IADD R29, R29, 0x1, R32 ;  /* 0x000000011d1d7824 */ /* 0x000fc600078e0220 */
[----:B------:R-:W1:Y:S01]  /*1810*/  LDCU.64 UR8, c[0x0][0x388] ;  /* 0x00007100ff0877ac */ /* 0x000e620008000a00 */
[----:B------:R-:W-:-:S04]  /*1820*/  IMAD.IADD R28, R28, 0x1, R29 ;  /* 0x000000011c1c7824 */ /* 0x000fc800078e021d */
[----:B------:R-:W-:-:S04]  /*1830*/  IMAD.IADD R27, R27, 0x1, R28 ;  /* 0x000000011b1b7824 */ /* 0x000fc800078e021c */
[----:B------:R-:W-:-:S04]  /*1840*/  IMAD.IADD R26, R26, 0x1, R27 ;  /* 0x000000011a1a7824 */ /* 0x000fc800078e021b */
[----:B------:R-:W-:-:S04]  /*1850*/  IMAD.IADD R25, R25, 0x1, R26 ;  /* 0x0000000119197824 */ /* 0x000fc800078e021a */
[----:B------:R-:W-:Y:S01]  /*1860*/  IMAD.IADD R24, R24, 0x1, R25 ;  /* 0x0000000118187824 */ /* 0x000fe200078e0219 */
[----:B------:R-:W-:Y:S03]  /*1870*/  STS [R33], R38 ;  /* 0x0000002621007388 */ /* 0x000fe60000000800 */
[----:B------:R-:W-:Y:S01]  /*1880*/  IMAD.IADD R23, R23, 0x1, R24 ;  /* 0x0000000117177824 */ /* 0x000fe200078e0218 */
[----:B------:R-:W-:Y:S03]  /*1890*/  STS [R33+0x4], R32 ;  /* 0x0000042021007388 */ /* 0x000fe60000000800 */
        /* <DEDUP_REMOVED lines=19> */
[----:B------:R-:W-:Y:S04]  /*19d0*/  STS [R33+0x2c], R20 ;  /* 0x00002c1421007388 */ /* 0x000fe80000000800 */
[----:B------:R-:W-:Y:S04]  /*19e0*/  STS [R33+0x30], R7 ;  /* 0x0000300721007388 */ /* 0x000fe80000000800 */
[----:B------:R-:W-:Y:S04]  /*19f0*/  STS [R33+0x34], R6 ;  /* 0x0000340621007388 */ /* 0x000fe80000000800 */
[----:B------:R-:W-:Y:S04]  /*1a00*/  STS [R33+0x38], R5 ;  /* 0x0000380521007388 */ /* 0x000fe80000000800 */
[----:B------:R-:W-:Y:S04]  /*1a10*/  STS [R33+0x3c], R4 ;  /* 0x00003c0421007388 */ /* 0x000fe80000000800 */
[----:B------:R-:W-:Y:S04]  /*1a20*/  STS [R33+0x40], R3 ;  /* 0x0000400321007388 */ /* 0x000fe80000000800 */
[----:B------:R1:W-:Y:S04]  /*1a30*/  STS [R33+0x44], R2 ;  /* 0x0000440221007388 */ /* 0x0003e80000000800 */
[----:B------:R-:W-:Y:S01]  /*1a40*/  STS [R33+0x48], R0 ;  /* 0x0000480021007388 */ /* 0x000fe20000000800 */
[----:B------:R-:W-:-:S03]  /*1a50*/  NOP ;  /* 0x0000000000007918 */ /* 0x000fc60000000000 */
[----:B0-----:R-:W0:Y:S01]  /*1a60*/  LDS R9, [R34] ;  /* 0x0000000022097984 */ /* 0x001e220000000800 */
[----:B-1----:R-:W-:-:S03]  /*1a70*/  IADD3 R2, P0, PT, R31, UR8, RZ ;  /* 0x000000081f027c10 */ /* 0x002fc6000ff1e0ff */
[----:B------:R-:W1:Y:S01]  /*1a80*/  LDS R7, [R34+0x80] ;  /* 0x0000800022077984 */ /* 0x000e620000000800 */
[----:B------:R-:W-:-:S03]  /*1a90*/  IADD3.X R3, PT, PT, R30, UR9, RZ, P0, !PT ;  /* 0x000000091e037c10 */ /* 0x000fc600087fe4ff */
        /* <DEDUP_REMOVED lines=17> */
[----:B0-----:R-:W-:Y:S04]  /*1bb0*/  STG.E desc[UR12][R2.64], R9 ;  /* 0x0000000902007986 */ /* 0x001fe8000c10190c */
[----:B-1----:R-:W-:Y:S04]  /*1bc0*/  STG.E desc[UR12][R2.64+0x80], R7 ;  /* 0x0000800702007986 */ /* 0x002fe8000c10190c */
[----:B--2---:R-:W-:Y:S04]  /*1bd0*/  STG.E desc[UR12][R2.64+0x100], R11 ;  /* 0x0001000b02007986 */ /* 0x004fe8000c10190c */
[----:B---3--:R-:W-:Y:S04]  /*1be0*/  STG.E desc[UR12][R2.64+0x180], R13 ;  /* 0x0001800d02007986 */ /* 0x008fe8000c10190c */
[----:B----4-:R-:W-:Y:S04]  /*1bf0*/  STG.E desc[UR12][R2.64+0x200], R5 ;  /* 0x0002000502007986 */ /* 0x010fe8000c10190c */
        /* <DEDUP_REMOVED lines=15> */
.L_x_411:
[----:B------:R-:W-:-:S04]  /*1cf0*/  ISETP.NE.U32.AND P0, PT, RZ, UR7, PT ;  /* 0x00000007ff007c0c */ /* 0x000fc8000bf05070 */
[----:B------:R-:W-:-:S13]  /*1d00*/  ISETP.NE.AND.EX P0, PT, RZ, UR4, PT, P0 ;  /* 0x00000004ff007c0c */ /* 0x000fda000bf05300 */
[----:B------:R-:W-:Y:S05]  /*1d10*/  @!P0 EXIT ;  /* 0x000000000000894d */ /* 0x000fea0003800000 */
[----:B------:R-:W0:Y:S02]  /*1d20*/  LDCU.64 UR4, c[0x0][0x380] ;  /* 0x00007000ff0477ac */ /* 0x000e240008000a00 */
[----:B0-----:R-:W-:-:S06]  /*1d30*/  UIMAD.WIDE UR4, UR6, 0x7b80, UR4 ;  /* 0x00007b80060478a5 */ /* 0x001fcc000f8e0204 */
[----:B------:R-:W-:Y:S02]  /*1d40*/  IMAD.U32 R2, RZ, RZ, UR4 ;  /* 0x00000004ff027e24 */ /* 0x000fe4000f8e00ff */
[----:B------:R-:W-:-:S05]  /*1d50*/  IMAD.U32 R3, RZ, RZ, UR5 ;  /* 0x00000005ff037e24 */ /* 0x000fca000f8e00ff */
[----:B------:R0:W2:Y:S01]  /*1d60*/  LDG.E R0, desc[UR12][R2.64] ;  /* 0x0000000c02007981 */ /* 0x0000a2000c1e1900 */
[----:B------:R-:W3:Y:S02]  /*1d70*/  S2R R31, SR_TID.X ;  /* 0x00000000001f7919 */ /* 0x000ee40000002100 */
[C---:B---3--:R-:W-:Y:S02]  /*1d80*/  LOP3.LUT R30, R31.reuse, 0x1f, RZ, 0xc0, !PT ;  /* 0x0000001f1f1e7812 */ /* 0x048fe400078ec0ff */
[----:B------:R-:W-:-:S05]  /*1d90*/  LOP3.LUT R5, R31, 0x3e0, RZ, 0xc0, !PT ;  /* 0x000003e01f057812 */ /* 0x000fca00078ec0ff */
[----:B------:R-:W-:-:S04]  /*1da0*/  IMAD R30, R5, 0x13, R30 ;  /* 0x00000013051e7824 */ /* 0x000fc800078e021e */
[C---:B------:R-:W-:Y:S01]  /*1db0*/  VIADD R4, R30.reuse, 0x20 ;  /* 0x000000201e047836 */ /* 0x040fe20000000000 */
[C---:B------:R-:W-:Y:S01]  /*1dc0*/  ISETP.GE.U32.AND P1, PT, R30.reuse, UR7, PT ;  /* 0x000000071e007c0c */ /* 0x040fe2000bf26070 */
[C---:B------:R-:W-:Y:S01]  /*1dd0*/  VIADD R5, R30.reuse, 0x40 ;  /* 0x000000401e057836 */ /* 0x040fe20000000000 */
[C---:B0-----:R-:W-:Y:S01]  /*1de0*/  LEA R2, P0, R30.reuse, UR4, 0x2 ;  /* 0x000000041e027c11 */ /* 0x041fe2000f8010ff */
[----:B------:R-:W-:Y:S01]  /*1df0*/  VIADD R3, R30, 0x80 ;  /* 0x000000801e037836 */ /* 0x000fe20000000000 */
[----:B------:R-:W-:Y:S01]  /*1e00*/  ISETP.GE.U32.AND P2, PT, R4, UR7, PT ;  /* 0x0000000704007c0c */ /* 0x000fe2000bf46070 */
[C---:B------:R-:W-:Y:S01]  /*1e10*/  VIADD R4, R30.reuse, 0xa0 ;  /* 0x000000a01e047836 */ /* 0x040fe20000000000 */
[----:B------:R-:W-:Y:S01]  /*1e20*/  ISETP.GE.U32.AND P3, PT, R5, UR7, PT ;  /* 0x0000000705007c0c */ /* 0x000fe2000bf66070 */
[----:B------:R-:W-:Y:S01]  /*1e30*/  VIADD R5, R30, 0xc0 ;  /* 0x000000c01e057836 */ /* 0x000fe20000000000 */
[----:B------:R-:W-:Y:S01]  /*1e40*/  ISETP.GE.U32.AND P5, PT, R3, UR7, PT ;  /* 0x0000000703007c0c */ /* 0x000fe2000bfa6070 */
[----:B------:R-:W-:Y:S01]  /*1e50*/  IMAD.X R3, RZ, RZ, UR5, P0 ;  /* 0x00000005ff037e24 */ /* 0x000fe200080e06ff */
[----:B------:R-:W-:Y:S01]  /*1e60*/  ISETP.GE.U32.AND P6, PT, R4, UR7, PT ;  /* 0x0000000704007c0c */ /* 0x000fe2000bfc6070 */
[C---:B------:R-:W-:Y:S01]  /*1e70*/  VIADD R6, R30.reuse, 0x60 ;  /* 0x000000601e067836 */ /* 0x040fe20000000000 */
[----:B------:R-:W-:Y:S01]  /*1e80*/  ISETP.GE.U32.AND P0, PT, R5, UR7, PT ;  /* 0x0000000705007c0c */ /* 0x000fe2000bf06070 */
[----:B------:R-:W-:-:S02]  /*1e90*/  VIADD R5, R30, 0xe0 ;  /* 0x000000e01e057836 */ /* 0x000fc40000000000 */
[----:B------:R-:W-:Y:S01]  /*1ea0*/  VIADD R37, R30, 0x100 ;  /* 0x000001001e257836 */ /* 0x000fe20000000000 */
[----:B------:R-:W-:Y:S01]  /*1eb0*/  ISETP.GE.U32.AND P4, PT, R6, UR7, PT ;  /* 0x0000000706007c0c */ /* 0x000fe2000bf86070 */
[C---:B------:R-:W-:Y:S02]  /*1ec0*/  VIADD R7, R30.reuse, 0x140 ;  /* 0x000001401e077836 */ /* 0x040fe40000000000 */
[C---:B------:R-:W-:Y:S02]  /*1ed0*/  VIADD R36, R30.reuse, 0x120 ;  /* 0x000001201e247836 */ /* 0x040fe40000000000 */
[C---:B------:R-:W-:Y:S02]  /*1ee0*/  VIADD R35, R30.reuse, 0x220 ;  /* 0x000002201e237836 */ /* 0x040fe40000000000 */
[----:B------:R-:W-:Y:S02]  /*1ef0*/  VIADD R34, R30, 0x240 ;  /* 0x000002401e227836 */ /* 0x000fe40000000000 */
[----:B--2---:R-:W-:-:S02]  /*1f00*/  IMAD.MOV.U32 R4, RZ, RZ, R0 ;  /* 0x000000ffff047224 */ /* 0x004fc400078e0000 */
[----:B------:R-:W2:Y:S02]  /*1f10*/  @!P1 LDG.E R0, desc[UR12][R2.64] ;  /* 0x0000000c02009981 */ /* 0x000ea4000c1e1900 */
[--C-:B------:R-:W-:Y:S01]  /*1f20*/  IMAD.MOV.U32 R12, RZ, RZ, R4.reuse ;  /* 0x000000ffff0c7224 */ /* 0x100fe200078e0004 */
[----:B------:R-:W-:Y:S01]  /*1f30*/  ISETP.GE.U32.AND P1, PT, R5, UR7, PT ;  /* 0x0000000705007c0c */ /* 0x000fe2000bf26070 */
[--C-:B------:R-:W-:Y:S02]  /*1f40*/  IMAD.MOV.U32 R8, RZ, RZ, R4.reuse ;  /* 0x000000ffff087224 */ /* 0x100fe400078e0004 */
[C---:B------:R-:W-:Y:S02]  /*1f50*/  VIADD R5, R30.reuse, 0x160 ;  /* 0x000001601e057836 */ /* 0x040fe40000000000 */
[--C-:B------:R-:W-:Y:S01]  /*1f60*/  IMAD.MOV.U32 R6, RZ, RZ, R4.reuse ;  /* 0x000000ffff067224 */ /* 0x100fe200078e0004 */
[----:B------:R-:W3:Y:S01]  /*1f70*/  @!P5 LDG.E R12, desc[UR12][R2.64+0x200] ;  /* 0x0002000c020cd981 */ /* 0x000ee2000c1e1900 */
[--C-:B------:R-:W-:Y:S01]  /*1f80*/  IMAD.MOV.U32 R14, RZ, RZ, R4.reuse ;  /* 0x000000ffff0e7224 */ /* 0x100fe200078e0004 */
[----:B------:R-:W-:Y:S01]  /*1f90*/  ISETP.GE.U32.AND P5, PT, R37, UR7, PT ;  /* 0x0000000725007c0c */ /* 0x000fe2000bfa6070 */
[----:B------:R-:W-:Y:S01]  /*1fa0*/  IMAD.MOV.U32 R16, RZ, RZ, R4 ;  /* 0x000000ffff107224 */ /* 0x000fe200078e0004 */
[----:B------:R-:W4:Y:S01]  /*1fb0*/  @!P3 LDG.E R8, desc[UR12][R2.64+0x100] ;  /* 0x0001000c0208b981 */ /* 0x000f22000c1e1900 */
[----:B------:R-:W-:Y:S01]  /*1fc0*/  ISETP.GE.U32.AND P3, PT, R5, UR7, PT ;  /* 0x0000000705007c0c */ /* 0x000fe2000bf66070 */
[----:B------:R-:W-:-:S02]  /*1fd0*/  VIADD R5, R30, 0x1a0 ;  /* 0x000001a01e057836 */ /* 0x000fc40000000000 */
[----:B------:R-:W4:Y:S01]  /*1fe0*/  @!P2 LDG.E R6, desc[UR12][R2.64+0x80] ;  /* 0x0000800c0206a981 */ /* 0x000f22000c1e1900 */
[----:B------:R-:W-:Y:S01]  /*1ff0*/  ISETP.GE.U32.AND P2, PT, R7, UR7, PT ;  /* 0x0000000707007c0c */ /* 0x000fe2000bf46070 */
[--C-:B------:R-:W-:Y:S02]  /*2000*/  IMAD.MOV.U32 R10, RZ, RZ, R4.reuse ;  /* 0x000000ffff0a7224 */ /* 0x100fe400078e0004 */
[----:B------:R-:W4:Y:S01]  /*2010*/  @!P6 LDG.E R14, desc[UR12][R2.64+0x280] ;  /* 0x0002800c020ee981 */ /* 0x000f22000c1e1900 */
[----:B------:R-:W-:Y:S01]  /*2020*/  ISETP.GE.U32.AND P6, PT, R36, UR7, PT ;  /* 0x0000000724007c0c */ /* 0x000fe2000bfc6070 */
[----:B------:R-:W-:Y:S02]  /*2030*/  IMAD.MOV.U32 R20, RZ, RZ, R4 ;  /* 0x000000ffff147224 */ /* 0x000fe400078e0004 */
[----:B------:R-:W4:Y:S01]  /*2040*/  @!P0 LDG.E R16, desc[UR12][R2.64+0x300] ;  /* 0x0003000c02108981 */ /* 0x000f22000c1e1900 */
[----:B------:R-:W-:Y:S01]  /*2050*/  ISETP.GE.U32.AND P0, PT, R5, UR7, PT ;  /* 0x0000000705007c0c */ /* 0x000fe2000bf06070 */
[----:B------:R-:W-:-:S02]  /*2060*/  VIADD R7, R30, 0x180 ;  /* 0x000001801e077836 */ /* 0x000fc40000000000 */
[C---:B------:R-:W-:Y:S01]  /*2070*/  VIADD R5, R30.reuse, 0x1e0 ;  /* 0x000001e01e057836 */ /* 0x040fe20000000000 */
[----:B------:R-:W4:Y:S01]  /*2080*/  @!P4 LDG.E R10, desc[UR12][R2.64+0x180] ;  /* 0x0001800c020ac981 */ /* 0x000f22000c1e1900 */
[--C-:B------:R-:W-:Y:S01]  /*2090*/  IMAD.MOV.U32 R18, RZ, RZ, R4.reuse ;  /* 0x000000ffff127224 */ /* 0x100fe200078e0004 */
[----:B------:R-:W-:Y:S01]  /*20a0*/  ISETP.GE.U32.AND P4, PT, R7, UR7, PT ;  /* 0x0000000707007c0c */ /* 0x000fe2000bf86070 */
[--C-:B------:R-:W-:Y:S01]  /*20b0*/  IMAD.MOV.U32 R22, RZ, RZ, R4.reuse ;  /* 0x000000ffff167224 */ /* 0x100fe200078e0004 */
[----:B------:R-:W4:Y:S01]  /*20c0*/  @!P5 LDG.E R20, desc[UR12][R2.64+0x400] ;  /* 0x0004000c0214d981 */ /* 0x000f22000c1e1900 */
[--C-:B------:R-:W-:Y:S01]  /*20d0*/  IMAD.MOV.U32 R24, RZ, RZ, R4.reuse ;  /* 0x000000ffff187224 */ /* 0x100fe200078e0004 */
[----:B------:R-:W-:Y:S01]  /*20e0*/  ISETP.GE.U32.AND P5, PT, R5, UR7, PT ;  /* 0x0000000705007c0c */ /* 0x000fe2000bfa6070 */
[----:B------:R-:W-:Y:S01]  /*20f0*/  IMAD.MOV.U32 R26, RZ, RZ, R4 ;  /* 0x000000ffff1a7224 */ /* 0x000fe200078e0004 */
[----:B------:R-:W4:Y:S01]  /*2100*/  @!P1 LDG.E R18, desc[UR12][R2.64+0x380] ;  /* 0x0003800c02129981 */ /* 0x000f22000c1e1900 */
[----:B------:R-:W-:-:S02]  /*2110*/  VIADD R7, R30, 0x1c0 ;  /* 0x000001c01e077836 */ /* 0x000fc40000000000 */
[----:B------:R-:W-:Y:S01]  /*2120*/  VIADD R5, R30, 0x200 ;  /* 0x000002001e057836 */ /* 0x000fe20000000000 */
[----:B------:R-:W4:Y:S02]  /*2130*/  @!P6 LDG.E R22, desc[UR12][R2.64+0x480] ;  /* 0x0004800c0216e981 */ /* 0x000f24000c1e1900 */
[----:B------:R-:W-:Y:S02]  /*2140*/  ISETP.GE.U32.AND P1, PT, R7, UR7, PT ;  /* 0x0000000707007c0c */ /* 0x000fe4000bf26070 */
[----:B------:R-:W4:Y:S01]  /*2150*/  @!P2 LDG.E R24, desc[UR12][R2.64+0x500] ;  /* 0x0005000c0218a981 */ /* 0x000f22000c1e1900 */
[----:B------:R-:W-:Y:S02]  /*2160*/  ISETP.GE.U32.AND P6, PT, R5, UR7, PT ;  /* 0x0000000705007c0c */ /* 0x000fe4000bfc6070 */
[----:B------:R-:W-:Y:S01]  /*2170*/  ISETP.GE.U32.AND P2, PT, R35, UR7, PT ;  /* 0x0000000723007c0c */ /* 0x000fe2000bf46070 */
[----:B------:R-:W4:Y:S01]  /*2180*/  @!P3 LDG.E R26, desc[UR12][R2.64+0x580] ;  /* 0x0005800c021ab981 */ /* 0x000f22000c1e1900 */
[----:B------:R-:W-:Y:S01]  /*2190*/  ISETP.GE.U32.AND P3, PT, R34, UR7, PT ;  /* 0x0000000722007c0c */ /* 0x000fe2000bf66070 */
[----:B------:R-:W-:-:S02]  /*21a0*/  IMAD.MOV.U32 R28, RZ, RZ, R4 ;  /* 0x000000ffff1c7224 */ /* 0x000fc400078e0004 */
[--C-:B------:R-:W-:Y:S02]  /*21b0*/  IMAD.MOV.U32 R40, RZ, RZ, R4.reuse ;  /* 0x000000ffff287224 */ /* 0x100fe400078e0004 */
[--C-:B------:R-:W-:Y:S02]  /*21c0*/  IMAD.MOV.U32 R42, RZ, RZ, R4.reuse ;  /* 0x000000ffff2a7224 */ /* 0x100fe400078e0004 */
[--C-:B------:R-:W-:Y:S01]  /*21d0*/  IMAD.MOV.U32 R44, RZ, RZ, R4.reuse ;  /* 0x000000ffff2c7224 */ /* 0x100fe200078e0004 */
[----:B------:R-:W4:Y:S01]  /*21e0*/  @!P4 LDG.E R28, desc[UR12][R2.64+0x600] ;  /* 0x0006000c021cc981 */ /* 0x000f22000c1e1900 */
[--C-:B------:R-:W-:Y:S02]  /*21f0*/  IMAD.MOV.U32 R5, RZ, RZ, R4.reuse ;  /* 0x000000ffff057224 */ /* 0x100fe400078e0004 */
[----:B------:R-:W-:Y:S01]  /*2200*/  IMAD.MOV.U32 R7, RZ, RZ, R4 ;  /* 0x000000ffff077224 */ /* 0x000fe200078e0004 */
[----:B------:R-:W4:Y:S04]  /*2210*/  @!P0 LDG.E R40, desc[UR12][R2.64+0x680] ;  /* 0x0006800c02288981 */ /* 0x000f28000c1e1900 */
[----:B------:R-:W4:Y:S04]  /*2220*/  @!P1 LDG.E R42, desc[UR12][R2.64+0x700] ;  /* 0x0007000c022a9981 */ /* 0x000f28000c1e1900 */
[----:B------:R-:W4:Y:S04]  /*2230*/  @!P5 LDG.E R44, desc[UR12][R2.64+0x780] ;  /* 0x0007800c022cd981 */ /* 0x000f28000c1e1900 */
[----:B------:R-:W4:Y:S04]  /*2240*/  @!P6 LDG.E R5, desc[UR12][R2.64+0x800] ;  /* 0x0008000c0205e981 */ /* 0x000f28000c1e1900 */
[----:B------:R-:W4:Y:S04]  /*2250*/  @!P2 LDG.E R7, desc[UR12][R2.64+0x880] ;  /* 0x0008800c0207a981 */ /* 0x000f28000c1e1900 */
[----:B------:R-:W4:Y:S01]  /*2260*/  @!P3 LDG.E R4, desc[UR12][R2.64+0x900] ;  /* 0x0009000c0204b981 */ /* 0x000f22000c1e1900 */
[----:B------:R-:W0:Y:S01]  /*2270*/  S2R R38, SR_LANEID ;  /* 0x0000000000267919 */ /* 0x000e220000000000 */
[----:B------:R-:W1:Y:S01]  /*2280*/  S2UR UR5, SR_CgaCtaId ;  /* 0x00000000000579c3 */ /* 0x000e620000008800 */
[----:B------:R-:W-:Y:S01]  /*2290*/  SHF.R.U32.HI R41, RZ, 0x5, R31 ;  /* 0x00000005ff297819 */ /* 0x000fe2000001161f */
[----:B------:R-:W-:-:S02]  /*22a0*/  UMOV UR4, 0x400 ;  /* 0x0000040000047882 */ /* 0x000fc40000000000 */
[----:B-1----:R-:W-:Y:S02]  /*22b0*/  ULEA UR4, UR5, UR4, 0x18 ;  /* 0x0000000405047291 */ /* 0x002fe4000f8ec0ff */
[----:B0-----:R-:W-:-:S05]  /*22c0*/  IMAD R29, R41, 0x260, R38 ;  /* 0x00000260291d7824 */ /* 0x001fca00078e0226 */
[----:B------:R-:W-:Y:S01]  /*22d0*/  LEA R29, R29, UR4, 0x2 ;  /* 0x000000041d1d7c11 */ /* 0x000fe2000f8e10ff */
[----:B------:R-:W-:-:S04]  /*22e0*/  UISETP.NE.AND UP0, UPT, UR6, URZ, UPT ;  /* 0x000000ff0600728c */ /* 0x000fc8000bf05270 */
[----:B--2---:R-:W-:Y:S04]  /*22f0*/  STS [R29], R0 ;  /* 0x000000001d007388 */ /* 0x004fe80000000800 */
[----:B---3--:R-:W-:Y:S04]  /*2300*/  STS [R29+0x200], R12 ;  /* 0x0002000c1d007388 */ /* 0x008fe80000000800 */
[----:B----4-:R0:W-:Y:S04]  /*2310*/  STS [R29+0x100], R8 ;  /* 0x000100081d007388 */ /* 0x0101e80000000800 */
[----:B------:R1:W-:Y:S01]  /*2320*/  STS [R29+0x80], R6 ;  /* 0x000080061d007388 */ /* 0x0003e20000000800 */
[----:B0-----:R-:W-:-:S03]  /*2330*/  IMAD R8, R38, 0x48, R29 ;  /* 0x0000004826087824 */ /* 0x001fc600078e021d */
        /* <DEDUP_REMOVED lines=16> */
[----:B------:R1:W0:Y:S04]  /*2440*/  LDS R32, [R8] ;  /* 0x0000000008207984 */ /* 0x0002280000000800 */
        /* <DEDUP_REMOVED lines=19> */
[----:B--234-:R-:W-:Y:S05]  /*2580*/  BRA.U UP0, `(.L_x_428) ;  /* 0x0000000500047547 */ /* 0x01cfea000b800000 */
[----:B01----:R-:W-:Y:S02]  /*2590*/  IADD3 R8, PT, PT, R28, R33, R32 ;  /* 0x000000211c087210 */ /* 0x003fe40007ffe020 */
[----:B------:R-:W-:Y:S02]  /*25a0*/  ISETP.NE.AND P1, PT, R38, 0x1f, PT ;  /* 0x0000001f2600780c */ /* 0x000fe40003f25270 */
[----:B------:R-:W-:Y:S02]  /*25b0*/  IADD3 R8, PT, PT, R26, R27, R8 ;  /* 0x0000001b1a087210 */ /* 0x000fe40007ffe008 */
[----:B------:R-:W-:Y:S02]  /*25c0*/  ISETP.NE.AND P2, PT, R41, 0xc, PT ;  /* 0x0000000c2900780c */ /* 0x000fe40003f45270 */
        /* <DEDUP_REMOVED lines=47> */
[----:B------:R-:W-:-:S04]  /*28c0*/  ISETP.NE.AND P0, PT, R41, 0x8, PT ;  /* 0x000000082900780c */ /* 0x000fc80003f05270 */
[----:B------:R-:W-:Y:S02]  /*28d0*/  SEL R8, R15, R8, !P0 ;  /* 0x000000080f087207 */ /* 0x000fe40004000000 */
[C---:B------:R-:W-:Y:S02]  /*28e0*/  ISETP.NE.AND P0, PT, R41.reuse, 0xa, PT ;  /* 0x0000000a2900780c */ /* 0x040fe40003f05270 */
[----:B------:R-:W-:Y:S02]  /*28f0*/  SEL R8, R16, R8, !P1 ;  /* 0x0000000810087207 */ /* 0x000fe40004800000 */
[----:B------:R-:W-:Y:S02]  /*2900*/  ISETP.NE.AND P1, PT, R41, 0xb, PT ;  /* 0x0000000b2900780c */ /* 0x000fe40003f25270 */
[----:B------:R-:W-:Y:S02]  /*2910*/  SEL R8, R17, R8, !P0 ;  /* 0x0000000811087207 */ /* 0x000fe40004000000 */
[----:B------:R-:W-:-:S02]  /*2920*/  ISETP.GE.U32.AND P0, PT, R31, 0x20, PT ;  /* 0x000000201f00780c */ /* 0x000fc40003f06070 */
[----:B------:R-:W-:Y:S01]  /*2930*/  SEL R8, R18, R8, !P1 ;  /* 0x0000000812087207 */ /* 0x000fe20004800000 */
[----:B------:R-:W-:Y:S01]  /*2940*/  @!P2 IMAD.IADD R8, R19, 0x1, R18 ;  /* 0x000000011308a824 */ /* 0x000fe200078e0212 */
[----:B------:R-:W-:-:S04]  /*2950*/  ISETP.NE.AND P1, PT, R38, RZ, PT ;  /* 0x000000ff2600720c */ /* 0x000fc80003f25270 */
[----:B------:R-:W-:Y:S02]  /*2960*/  SEL R40, R40, RZ, P1 ;  /* 0x000000ff28287207 */ /* 0x000fe40000800000 */
[----:B------:R-:W-:-:S04]  /*2970*/  SEL R8, R8, RZ, P0 ;  /* 0x000000ff08087207 */ /* 0x000fc80000000000 */
[----:B-----5:R-:W-:Y:S01]  /*2980*/  IADD3 R39, PT, PT, R8, R40, R39 ;  /* 0x0000002808277210 */ /* 0x020fe20007ffe027 */
[----:B------:R-:W-:Y:S06]  /*2990*/  BRA `(.L_x_429) ;  /* 0x0000000c00547947 */ /* 0x000fec0003800000 */
.L_x_428:
[----:B01----:R-:W-:Y:S02]  /*29a0*/  IADD3 R8, PT, PT, R28, R33, R32 ;  /* 0x000000211c087210 */ /* 0x003fe40007ffe020 */
[----:B------:R-:W-:Y:S02]  /*29b0*/  ISETP.NE.AND P1, PT, R38, 0x1f, PT ;  /* 0x0000001f2600780c */ /* 0x000fe40003f25270 */
        /* <DEDUP_REMOVED lines=9> */
[----:B-----5:R-:W-:-:S05]  /*2a50*/  IADD3 R39, PT, PT, R9, R0, R8 ;  /* 0x0000000009277210 */ /* 0x020fca0007ffe008 */
        /* <DEDUP_REMOVED lines=28> */
[----:B------:R-:W-:Y:S01]  /*2c20*/  IMAD.IADD R14, R14, 0x1, R13 ;  /* 0x000000010e0e7824 */ /* 0x000fe200078e020d */
[----:B------:R-:W0:Y:S02]  /*2c30*/  LDS R11, [UR4+0x40] ;  /* 0x00004004ff0b7984 */ /* 0x000e240008000800 */
        /* <DEDUP_REMOVED lines=14> */
[----:B------:R-:W-:-:S04]  /*2d20*/  ISETP.NE.AND P0, PT, R41, 0xa, PT ;  /* 0x0000000a2900780c */ /* 0x000fc80003f05270 */
[----:B------:R-:W-:Y:S01]  /*2d30*/  SEL R8, R17, R8, !P0 ;  /* 0x0000000811087207 */ /* 0x000fe20004000000 */
[----:B------:R-:W-:Y:S01]  /*2d40*/  IMAD.IADD R17, R40, 0x1, -R39 ;  /* 0x0000000128117824 */ /* 0x000fe200078e0a27 */
[----:B------:R-:W-:-:S04]  /*2d50*/  ISETP.NE.AND P0, PT, R41, 0xb, PT ;  /* 0x0000000b2900780c */ /* 0x000fc80003f05270 */
[----:B------:R-:W-:Y:S02]  /*2d60*/  SEL R8, R18, R8, !P0 ;  /* 0x0000000812087207 */ /* 0x000fe40004000000 */
[----:B------:R-:W-:Y:S01]  /*2d70*/  ISETP.GT.U32.AND P0, PT, R31, 0x1f, PT ;  /* 0x0000001f1f00780c */ /* 0x000fe20003f04070 */
[----:B0-----:R-:W-:Y:S01]  /*2d80*/  IMAD.IADD R11, R19, 0x1, R11 ;  /* 0x00000001130b7824 */ /* 0x001fe200078e020b */
        /* <DEDUP_REMOVED lines=22> */
.L_x_475:
[----:B------:R-:W-:Y:S05]  /*2ef0*/  @!P0 BRA `(.L_x_432) ;  /* 0x0000000000248947 */ /* 0x000fea0003800000 */
[----:B------:R-:W-:-:S07]  /*2f00*/  IMAD.MOV.U32 R14, RZ, RZ, 0x1de ;  /* 0x000001deff0e7424 */ /* 0x000fce00078e00ff */
.L_x_434:
[----:B------:R-:W-:Y:S05]  /*2f10*/  NANOSLEEP R14 ;  /* 0x0000000e0000735d */ /* 0x000fea0003800000 */
[----:B------:R-:W2:Y:S01]  /*2f20*/  LD.E.64.STRONG.GPU R8, desc[UR12][R12.64+0x100] ;  /* 0x0001000c0c087980 */ /* 0x000ea2000c10fb00 */
[----:B------:R-:W-:Y:S01]  /*2f30*/  UMOV UR5, 0xffffffff ;  /* 0xffffffff00057882 */ /* 0x000fe20000000000 */
[----:B------:R-:W-:Y:S02]  /*2f40*/  SHF.R.U32.HI R14, RZ, 0x1, R14 ;  /* 0x00000001ff0e7819 */ /* 0x000fe4000001160e */
[----:B--2---:R-:W-:Y:S01]  /*2f50*/  ISETP.NE.AND P0, PT, R8, 0x63, PT ;  /* 0x000000630800780c */ /* 0x004fe20003f05270 */
[----:B------:R-:W-:-:S12]  /*2f60*/  BRA.DIV UR5, `(.L_x_433) ;  /* 0x0000001a05607947 */ /* 0x000fd8000b800000 */
[----:B------:R-:W-:-:S13]  /*2f70*/  VOTE.ANY P0, !P0 ;  /* 0x0000000000ff7806 */ /* 0x000fda0004000100 */
.L_x_478:
[----:B------:R-:W-:Y:S05]  /*2f80*/  @P0 BRA `(.L_x_434) ;  /* 0xfffffffc00e00947 */ /* 0x000fea000383ffff */
.L_x_432:
[----:B------:R-:W-:Y:S01]  /*2f90*/  UMOV UR5, 0xffffffff ;  /* 0xffffffff00057882 */ /* 0x000fe20000000000 */
[----:B------:R-:W-:Y:S02]  /*2fa0*/  ISETP.NE.AND P2, PT, R8, 0x65, PT ;  /* 0x000000650800780c */ /* 0x000fe40003f45270 */
[----:B------:R-:W-:Y:S11]  /*2fb0*/  BRA.DIV UR5, `(.L_x_435) ;  /* 0x0000001a056c7947 */ /* 0x000ff6000b800000 */
[----:B------:R-:W0:Y:S01]  /*2fc0*/  S2R R19, SR_GEMASK ;  /* 0x0000000000137919 */ /* 0x000e220000003c00 */
[----:B------:R-:W-:-:S04]  /*2fd0*/  VOTE.ANY R10, PT, !P2 ;  /* 0x00000000000a7806 */ /* 0x000fc800050e0100 */
[----:B0-----:R-:W-:-:S05]  /*2fe0*/  LOP3.LUT R10, R10, 0x80000000, R19, 0xec, !PT ;  /* 0x800000000a0a7812 */ /* 0x001fca00078eec13 */
[----:B------:R-:W-:-:S05]  /*2ff0*/  VIADD R13, R10, 0xffffffff ;  /* 0xffffffff0a0d7836 */ /* 0x000fca0000000000 */
[----:B------:R-:W-:Y:S01]  /*3000*/  LOP3.LUT R13, R10, R13, RZ, 0xc, !PT ;  /* 0x0000000d0a0d7212 */ /* 0x000fe200078e0cff */
[----:B------:R-:W-:-:S03]  /*3010*/  VIADD R10, R38, 0x2 ;  /* 0x00000002260a7836 */ /* 0x000fc60000000000 */
[----:B------:R-:W0:Y:S02]  /*3020*/  POPC R15, R13 ;  /* 0x0000000d000f7309 */ /* 0x000e240000000000 */
[----:B0-----:R-:W0:Y:S01]  /*3030*/  SHFL.DOWN PT, R16, R9, 0x1, R15 ;  /* 0x0820000009107989 */ /* 0x001e2200000e000f */
[----:B------:R-:W-:-:S04]  /*3040*/  ISETP.GE.AND P0, PT, R38, R15, PT ;  /* 0x0000000f2600720c */ /* 0x000fc80003f06270 */
[----:B0-----:R-:W-:Y:S02]  /*3050*/  SEL R16, R16, RZ, !P0 ;  /* 0x000000ff10107207 */ /* 0x001fe40004000000 */
[----:B------:R-:W-:Y:S01]  /*3060*/  ISETP.GT.AND P0, PT, R10, R15, PT ;  /* 0x0000000f0a00720c */ /* 0x000fe20003f04270 */
[----:B------:R-:W-:Y:S02]  /*3070*/  VIADD R10, R38, 0x4 ;  /* 0x00000004260a7836 */ /* 0x000fe40000000000 */
[----:B------:R-:W-:-:S05]  /*3080*/  IMAD.IADD R12, R16, 0x1, R9 ;  /* 0x00000001100c7824 */ /* 0x000fca00078e0209 */
[----:B------:R-:W0:Y:S02]  /*3090*/  SHFL.DOWN PT, R16, R12, 0x2, R15 ;  /* 0x084000000c107989 */ /* 0x000e2400000e000f */
[----:B0-----:R-:W-:Y:S02]  /*30a0*/  SEL R39, R16, RZ, !P0 ;  /* 0x000000ff10277207 */ /* 0x001fe40004000000 */
[----:B------:R-:W-:Y:S01]  /*30b0*/  ISETP.GT.AND P0, PT, R10, R15, PT ;  /* 0x0000000f0a00720c */ /* 0x000fe20003f04270 */
[----:B------:R-:W-:Y:S02]  /*30c0*/  VIADD R10, R38, 0x8 ;  /* 0x00000008260a7836 */ /* 0x000fe40000000000 */
[----:B------:R-:W-:Y:S02]  /*30d0*/  IMAD.IADD R40, R12, 0x1, R39 ;  /* 0x000000010c287824 */ /* 0x000fe400078e0227 */
[----:B------:R-:W0:Y:S03]  /*30e0*/  LDC.64 R12, c[0x0][0x390] ;  /* 0x0000e400ff0c7b82 */ /* 0x000e260000000a00 */
[----:B------:R-:W1:Y:S02]  /*30f0*/  SHFL.DOWN PT, R16, R40, 0x4, R15 ;  /* 0x0880000028107989 */ /* 0x000e6400000e000f */
[----:B-1----:R-:W-:-:S02]  /*3100*/  SEL R9, R16, RZ, !P0 ;  /* 0x000000ff10097207 */ /* 0x002fc40004000000 */
[----:B------:R-:W-:-:S03]  /*3110*/  ISETP.GT.AND P0, PT, R10, R15, PT ;  /* 0x0000000f0a00720c */ /* 0x000fc60003f04270 */
[----:B------:R-:W-:Y:S01]  /*3120*/  IMAD.IADD R9, R40, 0x1, R9 ;  /* 0x0000000128097824 */ /* 0x000fe200078e0209 */
[----:B0-----:R-:W-:-:S04]  /*3130*/  IADD3 R40, P3, PT, R12, 0x100, RZ ;  /* 0x000001000c287810 */ /* 0x001fc80007f7e0ff */
[----:B------:R-:W0:Y:S01]  /*3140*/  SHFL.DOWN PT, R16, R9, 0x8, R15 ;  /* 0x0900000009107989 */ /* 0x000e2200000e000f */
[----:B------:R-:W-:Y:S01]  /*3150*/  IMAD.X R41, RZ, RZ, R13, P3 ;  /* 0x000000ffff297224 */ /* 0x000fe200018e060d */
[----:B0-----:R-:W-:Y:S02]  /*3160*/  SEL R16, R16, RZ, !P0 ;  /* 0x000000ff10107207 */ /* 0x001fe40004000000 */
[----:B------:R-:W-:Y:S01]  /*3170*/  ISETP.NE.AND P0, PT, R8, 0x65, PT ;  /* 0x000000650800780c */ /* 0x000fe20003f05270 */
[----:B------:R-:W-:Y:S02]  /*3180*/  VIADD R8, R38, 0x10 ;  /* 0x0000001026087836 */ /* 0x000fe40000000000 */
[----:B------:R-:W-:-:S03]  /*3190*/  IMAD.IADD R44, R9, 0x1, R16 ;  /* 0x00000001092c7824 */ /* 0x000fc600078e0210 */
[----:B------:R-:W-:Y:S02]  /*31a0*/  ISETP.GT.AND P2, PT, R8, R15, PT ;  /* 0x0000000f0800720c */ /* 0x000fe40003f44270 */
[----:B------:R-:W0:Y:S05]  /*31b0*/  SHFL.DOWN PT, R16, R44, 0x10, R15 ;  /* 0x0a0000002c107989 */ /* 0x000e2a00000e000f */
[----:B------:R-:W-:Y:S02]  /*31c0*/  VOTE.ALL P0, P0 ;  /* 0x0000000000ff7806 */ /* 0x000fe40000000000 */
[----:B0-----:R-:W-:-:S05]  /*31d0*/  SEL R9, R16, RZ, !P2 ;  /* 0x000000ff10097207 */ /* 0x001fca0005000000 */
[----:B------:R-:W-:-:S07]  /*31e0*/  IMAD.IADD R12, R44, 0x1, R9 ;  /* 0x000000012c0c7824 */ /* 0x000fce00078e0209 */
.L_x_487:
[----:B------:R-:W-:Y:S05]  /*31f0*/  @!P0 BRA `(.L_x_436) ;  /* 0x0000000000dc8947 */ /* 0x000fea0003800000 */
[----:B------:R-:W-:-:S07]  /*3200*/  IMAD.MOV.U32 R39, RZ, RZ, 0x1de ;  /* 0x000001deff277424 */ /* 0x000fce00078e00ff */
.L_x_442:
        /* <DEDUP_REMOVED lines=8> */
.L_x_490:
[----:B------:R-:W-:Y:S05]  /*3290*/  @!P0 BRA `(.L_x_438) ;  /* 0x0000000000248947 */ /* 0x000fea0003800000 */
[----:B------:R-:W-:-:S07]  /*32a0*/  IMAD.MOV.U32 R13, RZ, RZ, R39 ;  /* 0x000000ffff0d7224 */ /* 0x000fce00078e0027 */
.L_x_440:
[----:B------:R-:W-:Y:S05]  /*32b0*/  NANOSLEEP R13 ;  /* 0x0000000d0000735d */ /* 0x000fea0003800000 */
[----:B------:R-:W2:Y:S01]  /*32c0*/  LD.E.64.STRONG.GPU R8, desc[UR12][R14.64+-0x100] ;  /* 0xffff000c0e087980 */ /* 0x000ea2000c10fb00 */
[----:B------:R-:W-:Y:S01]  /*32d0*/  UMOV UR5, 0xffffffff ;  /* 0xffffffff00057882 */ /* 0x000fe20000000000 */
[----:B------:R-:W-:Y:S02]  /*32e0*/  SHF.R.U32.HI R13, RZ, 0x1, R13 ;  /* 0x00000001ff0d7819 */ /* 0x000fe4000001160d */
[----:B--2---:R-:W-:Y:S01]  /*32f0*/  ISETP.NE.AND P0, PT, R8, 0x63, PT ;  /* 0x000000630800780c */ /* 0x004fe20003f05270 */
[----:B------:R-:W-:-:S12]  /*3300*/  BRA.DIV UR5, `(.L_x_439) ;  /* 0x0000001a05bc7947 */ /* 0x000fd8000b800000 */
[----:B------:R-:W-:-:S13]  /*3310*/  VOTE.ANY P0, !P0 ;  /* 0x0000000000ff7806 */ /* 0x000fda0004000100 */
.L_x_493:
[----:B------:R-:W-:Y:S05]  /*3320*/  @P0 BRA `(.L_x_440) ;  /* 0xfffffffc00e00947 */ /* 0x000fea000383ffff */
.L_x_438:
[----:B------:R-:W-:Y:S01]  /*3330*/  UMOV UR5, 0xffffffff ;  /* 0xffffffff00057882 */ /* 0x000fe20000000000 */
[----:B------:R-:W-:Y:S02]  /*3340*/  ISETP.NE.AND P0, PT, R8, 0x65, PT ;  /* 0x000000650800780c */ /* 0x000fe40003f05270 */
[----:B------:R-:W-:Y:S11]  /*3350*/  BRA.DIV UR5, `(.L_x_441) ;  /* 0x0000001a05c87947 */ /* 0x000ff6000b800000 */
[----:B------:R-:W-:Y:S01]  /*3360*/  VOTE.ANY R10, PT, !P0 ;  /* 0x00000000000a7806 */ /* 0x000fe200040e0100 */
[----:B------:R-:W-:-:S03]  /*3370*/  VIADD R18, R18, 0xffffffe0 ;  /* 0xffffffe012127836 */ /* 0x000fc60000000000 */
[----:B------:R-:W-:-:S05]  /*3380*/  LOP3.LUT R10, R10, 0x80000000, R19, 0xec, !PT ;  /* 0x800000000a0a7812 */ /* 0x000fca00078eec13 */
        /* <DEDUP_REMOVED lines=14> */
[----:B------:R-:W-:-:S05]  /*3470*/  IMAD.IADD R45, R44, 0x1, R45 ;  /* 0x000000012c2d7824 */ /* 0x000fca00078e022d */
[----:B------:R-:W0:Y:S02]  /*3480*/  SHFL.DOWN PT, R16, R45, 0x4, R15 ;  /* 0x088000002d107989 */ /* 0x000e2400000e000f */
[----:B0-----:R-:W-:Y:S02]  /*3490*/  SEL R16, R16, RZ, !P0 ;  /* 0x000000ff10107207 */ /* 0x001fe40004000000 */
[----:B------:R-:W-:-:S03]  /*34a0*/  ISETP.GT.AND P0, PT, R10, R15, PT ;  /* 0x0000000f0a00720c */ /* 0x000fc60003f04270 */
[----:B------:R-:W-:-:S05]  /*34b0*/  IMAD.IADD R9, R45, 0x1, R16 ;  /* 0x000000012d097824 */ /* 0x000fca00078e0210 */
[----:B------:R-:W0:Y:S02]  /*34c0*/  SHFL.DOWN PT, R16, R9, 0x8, R15 ;  /* 0x0900000009107989 */ /* 0x000e2400000e000f */
[----:B0-----:R-:W-:Y:S02]  /*34d0*/  SEL R16, R16, RZ, !P0 ;  /* 0x000000ff10107207 */ /* 0x001fe40004000000 */
[----:B------:R-:W-:Y:S01]  /*34e0*/  ISETP.NE.AND P0, PT, R8, 0x65, PT ;  /* 0x000000650800780c */ /* 0x000fe20003f05270 */
[----:B------:R-:W-:Y:S02]  /*34f0*/  VIADD R8, R38, 0x10 ;  /* 0x0000001026087836 */ /* 0x000fe40000000000 */
[----:B------:R-:W-:-:S03]  /*3500*/  IMAD.IADD R44, R9, 0x1, R16 ;  /* 0x00000001092c7824 */ /* 0x000fc600078e0210 */
[----:B------:R-:W-:Y:S02]  /*3510*/  ISETP.GT.AND P2, PT, R8, R15, PT ;  /* 0x0000000f0800720c */ /* 0x000fe40003f44270 */
[----:B------:R-:W0:Y:S05]  /*3520*/  SHFL.DOWN PT, R16, R44, 0x10, R15 ;  /* 0x0a0000002c107989 */ /* 0x000e2a00000e000f */
[----:B------:R-:W-:Y:S02]  /*3530*/  VOTE.ALL P0, P0 ;  /* 0x0000000000ff7806 */ /* 0x000fe40000000000 */
[----:B0-----:R-:W-:-:S04]  /*3540*/  SEL R13, R16, RZ, !P2 ;  /* 0x000000ff100d7207 */ /* 0x001fc80005000000 */
[----:B------:R-:W-:-:S07]  /*3550*/  IADD3 R12, PT, PT, R44, R13, R12 ;  /* 0x0000000d2c0c7210 */ /* 0x000fce0007ffe00c */
.L_x_502:
[----:B------:R-:W-:Y:S05]  /*3560*/  @P0 BRA `(.L_x_442) ;  /* 0xfffffffc00280947 */ /* 0x000fea000383ffff */
.L_x_436:
[----:B------:R-:W-:Y:S01]  /*3570*/  ISETP.NE.AND P0, PT, R38, RZ, PT ;  /* 0x000000ff2600720c */ /* 0x000fe20003f05270 */
[----:B------:R-:W0:Y:S01]  /*3580*/  @!P1 S2R R9, SR_CgaCtaId ;  /* 0x0000000000099919 */ /* 0x000e220000008800 */
[----:B------:R-:W-:Y:S01]  /*3590*/  @!P1 MOV R8, 0x400 ;  /* 0x0000040000089802 */ /* 0x000fe20000000f00 */
[----:B------:R-:W-:Y:S02]  /*35a0*/  @!P1 IMAD.IADD R11, R11, 0x1, R12 ;  /* 0x000000010b0b9824 */ /* 0x000fe400078e020c */
[----:B------:R-:W-:-:S05]  /*35b0*/  @!P1 IMAD.MOV.U32 R10, RZ, RZ, 0x65 ;  /* 0x00000065ff0a9424 */ /* 0x000fca00078e00ff */
[----:B------:R1:W-:Y:S03]  /*35c0*/  @!P1 ST.E.64.STRONG.GPU desc[UR12][R42.64+0x100], R10 ;  /* 0x0001000a2a009985 */ /* 0x0003e6000c10fb0c */
[----:B------:R-:W-:Y:S01]  /*35d0*/  @!P0 MOV R13, 0x400 ;  /* 0x00000400000d8802 */ /* 0x000fe20000000f00 */
[----:B------:R-:W2:Y:S01]  /*35e0*/  @!P0 S2R R14, SR_CgaCtaId ;  /* 0x00000000000e8919 */ /* 0x000ea20000008800 */
[----:B0-----:R-:W-:Y:S01]  /*35f0*/  @!P1 LEA R9, R9, R8, 0x18 ;  /* 0x0000000809099211 */ /* 0x001fe200078ec0ff */
[----:B------:R-:W-:Y:S02]  /*3600*/  IMAD.MOV.U32 R8, RZ, RZ, R17 ;  /* 0x000000ffff087224 */ /* 0x000fe400078e0011 */
[----:B------:R-:W-:Y:S02]  /*3610*/  @!P0 IMAD.MOV.U32 R8, RZ, RZ, R12 ;  /* 0x000000ffff088224 */ /* 0x000fe400078e000c */
[----:B------:R1:W-:Y:S04]  /*3620*/  @!P1 STS [R9+0x8], R11 ;  /* 0x0000080b09009388 */ /* 0x0003e80000000800 */
[----:B------:R1:W-:Y:S01]  /*3630*/  @!P1 STS [R9+0x4], R12 ;  /* 0x0000040c09009388 */ /* 0x0003e20000000800 */
[----:B--2---:R-:W-:-:S05]  /*3640*/  @!P0 LEA R13, R14, R13, 0x18 ;  /* 0x0000000d0e0d8211 */ /* 0x004fca00078ec0ff */
[----:B------:R1:W-:Y:S02]  /*3650*/  @!P0 STS [R13+0x54], R12 ;  /* 0x0000540c0d008388 */ /* 0x0003e40000000800 */
.L_x_430:
        /* <DEDUP_REMOVED lines=9> */
.L_x_429:
[----:B------:R-:W-:Y:S01]  /*36f0*/  IMAD.IADD R32, R32, 0x1, R39 ;  /* 0x0000000120207824 */ /* 0x000fe200078e0227 */
[----:B------:R-:W0:Y:S01]  /*3700*/  S2R R8, SR_LANEID ;  /* 0x0000000000087919 */ /* 0x000e220000000000 */
[----:B------:R-:W-:Y:S02]  /*3710*/  BAR.SYNC.DEFER_BLOCKING 0x0 ;  /* 0x0000000000007b1d */ /* 0x000fe40000010000 */
[----:B------:R-:W-:Y:S01]  /*3720*/  IMAD.IADD R33, R33, 0x1, R32 ;  /* 0x0000000121217824 */ /* 0x000fe200078e0220 */
[----:B------:R-:W-:Y:S01]  /*3730*/  ISETP.NE.AND P0, PT, R31, RZ, PT ;  /* 0x000000ff1f00720c */ /* 0x000fe20003f05270 */
[----:B------:R-:W-:Y:S02]  /*3740*/  IMAD.U32 R12, RZ, RZ, UR7 ;  /* 0x00000007ff0c7e24 */ /* 0x000fe4000f8e00ff */
[----:B------:R-:W-:Y:S01]  /*3750*/  IMAD.IADD R28, R28, 0x1, R33 ;  /* 0x000000011c1c7824 */ /* 0x000fe200078e0221 */
[----:B------:R-:W1:Y:S03]  /*3760*/  LDCU.64 UR8, c[0x0][0x388] ;  /* 0x00007100ff0877ac */ /* 0x000e660008000a00 */
[----:B------:R-:W-:-:S04]  /*3770*/  IMAD.IADD R27, R27, 0x1, R28 ;  /* 0x000000011b1b7824 */ /* 0x000fc800078e021c */
[----:B------:R-:W-:-:S04]  /*3780*/  IMAD.IADD R26, R26, 0x1, R27 ;  /* 0x000000011a1a7824 */ /* 0x000fc800078e021b */
[----:B------:R-:W-:-:S04]  /*3790*/  IMAD.IADD R25, R25, 0x1, R26 ;  /* 0x0000000119197824 */ /* 0x000fc800078e021a */
[----:B------:R-:W-:-:S04]  /*37a0*/  IMAD.IADD R24, R24, 0x1, R25 ;  /* 0x0000000118187824 */ /* 0x000fc800078e0219 */
[----:B------:R-:W-:Y:S02]  /*37b0*/  IMAD.IADD R23, R23, 0x1, R24 ;  /* 0x0000000117177824 */ /* 0x000fe400078e0218 */
[----:B0-----:R-:W-:Y:S02]  /*37c0*/  IMAD R8, R8, 0x48, R29 ;  /* 0x0000004808087824 */ /* 0x001fe400078e021d */
[----:B------:R-:W-:-:S03]  /*37d0*/  IMAD.IADD R22, R22, 0x1, R23 ;  /* 0x0000000116167824 */ /* 0x000fc600078e0217 */
[----:B------:R-:W-:Y:S01]  /*37e0*/  STS [R8], R39 ;  /* 0x0000002708007388 */ /* 0x000fe20000000800 */
[----:B------:R-:W-:-:S03]  /*37f0*/  IMAD.IADD R21, R21, 0x1, R22 ;  /* 0x0000000115157824 */ /* 0x000fc600078e0216 */
        /* <DEDUP_REMOVED lines=25> */
[----:B------:R0:W-:Y:S01]  /*3990*/  STS [R8+0x48], R0 ;  /* 0x0000480008007388 */ /* 0x0001e20000000800 */
[----:B------:R-:W-:-:S03]  /*39a0*/  NOP ;  /* 0x0000000000007918 */ /* 0x000fc60000000000 */
[----:B------:R-:W-:Y:S04]  /*39b0*/  LDS R39, [R29] ;  /* 0x000000001d277984 */ /* 0x000fe80000000800 */
        /* <DEDUP_REMOVED lines=18> */
[----:B------:R2:W-:Y:S01]  /*3ae0*/  @!P0 STS [UR4+0x7b80], R12 ;  /* 0x007b800cff008988 */ /* 0x0005e20008000804 */
[----:B------:R-:W-:Y:S01]  /*3af0*/  BAR.SYNC.DEFER_BLOCKING 0x0 ;  /* 0x0000000000007b1d */ /* 0x000fe20000010000 */
[----:B0-----:R-:W-:-:S05]  /*3b00*/  IADD3 R0, P0, PT, R30, UR10, RZ ;  /* 0x0000000a1e007c10 */ /* 0x001fca000ff1e0ff */
[----:B------:R-:W0:Y:S01]  /*3b10*/  S2R R2, SR_TID.X ;  /* 0x0000000000027919 */ /* 0x000e220000002100 */
[----:B------:R-:W3:Y:S01]  /*3b20*/  LDS R31, [UR4+0x7b80] ;  /* 0x007b8004ff1f7984 */ /* 0x000ee20008000800 */
[C---:B0-----:R-:W-:Y:S02]  /*3b30*/  LOP3.LUT R3, R2.reuse, 0x3e0, RZ, 0xc0, !PT ;  /* 0x000003e002037812 */ /* 0x041fe400078ec0ff */
[----:B------:R-:W-:-:S05]  /*3b40*/  LOP3.LUT R2, R2, 0x1f, RZ, 0xc0, !PT ;  /* 0x0000001f02027812 */ /* 0x000fca00078ec0ff */
[----:B------:R-:W-:Y:S02]  /*3b50*/  IMAD R8, R3, 0x13, R2 ;  /* 0x0000001303087824 */ /* 0x000fe400078e0202 */
[----:B------:R-:W-:Y:S01]  /*3b60*/  IMAD.X R3, RZ, RZ, UR11, P0 ;  /* 0x0000000bff037e24 */ /* 0x000fe200080e06ff */
[----:B-1----:R-:W-:Y:S01]  /*3b70*/  LEA R2, P0, R0, UR8, 0x2 ;  /* 0x0000000800027c11 */ /* 0x002fe2000f8010ff */
[C---:B------:R-:W-:Y:S02]  /*3b80*/  VIADD R10, R8.reuse, 0x20 ;  /* 0x00000020080a7836 */ /* 0x040fe40000000000 */
[----:B--2---:R-:W-:Y:S01]  /*3b90*/  VIADD R12, R8, 0xa0 ;  /* 0x000000a0080c7836 */ /* 0x004fe20000000000 */
[----:B------:R-:W-:Y:S01]  /*3ba0*/  LEA.HI.X R3, R0, UR9, R3, 0x2, P0 ;  /* 0x0000000900037c11 */ /* 0x000fe200080f1403 */
[----:B------:R-:W-:Y:S01]  /*3bb0*/  VIADD R0, R8, 0x40 ;  /* 0x0000004008007836 */ /* 0x000fe20000000000 */
[-C--:B---3--:R-:W-:Y:S02]  /*3bc0*/  ISETP.GE.AND P1, PT, R30, R31.reuse, PT ;  /* 0x0000001f1e00720c */ /* 0x088fe40003f26270 */
        /* <DEDUP_REMOVED lines=9> */
[----:B------:R0:W-:Y:S01]  /*3c60*/  @!P1 STG.E desc[UR12][R2.64], R39 ;  /* 0x0000002702009986 */ /* 0x0001e2000c10190c */
[-C--:B------:R-:W-:Y:S01]  /*3c70*/  ISETP.GE.AND P0, PT, R10, R31.reuse, PT ;  /* 0x0000001f0a00720c */ /* 0x080fe20003f06270 */
[----:B------:R-:W-:Y:S01]  /*3c80*/  VIADD R10, R8, 0x160 ;  /* 0x00000160080a7836 */ /* 0x000fe20000000000 */
[-C--:B------:R-:W-:Y:S01]  /*3c90*/  ISETP.GE.AND P1, PT, R0, R31.reuse, PT ;  /* 0x0000001f0000720c */ /* 0x080fe20003f26270 */
[----:B------:R-:W-:Y:S01]  /*3ca0*/  VIADD R0, R8, 0x140 ;  /* 0x0000014008007836 */ /* 0x000fe20000000000 */
[----:B------:R0:W-:Y:S01]  /*3cb0*/  @!P2 STG.E desc[UR12][R2.64+0x80], R41 ;  /* 0x000080290200a986 */ /* 0x0001e2000c10190c */
[----:B------:R-:W-:-:S03]  /*3cc0*/  ISETP.GE.AND P2, PT, R37, R31, PT ;  /* 0x0000001f2500720c */ /* 0x000fc60003f46270 */
[----:B------:R0:W-:Y:S01]  /*3cd0*/  @!P3 STG.E desc[UR12][R2.64+0x100], R43 ;  /* 0x0001002b0200b986 */ /* 0x0001e2000c10190c */
[----:B------:R-:W-:-:S03]  /*3ce0*/  ISETP.GE.AND P3, PT, R36, R31, PT ;  /* 0x0000001f2400720c */ /* 0x000fc60003f66270 */
        /* <DEDUP_REMOVED lines=32> */
.L_x_416:
[----:B------:R-:W-:Y:S01]  /*3ef0*/  BSSY B1, `(.L_x_443) ;  /* 0x0000006000017945 */ /* 0x000fe20003800000 */
[----:B------:R-:W-:Y:S01]  /*3f00*/  PLOP3.LUT P0, PT, P0, PT, PT, 0x8, 0x80 ;  /* 0x000000000080781c */ /* 0x000fe2000070e170 */
[----:B------:R-:W-:-:S12]  /*3f10*/  IMAD.MOV.U32 R10, RZ, RZ, -0x1 ;  /* 0xffffffffff0a7424 */ /* 0x000fd800078e00ff */
[----:B------:R-:W-:Y:S05]  /*3f20*/  WARPSYNC.COLLECTIVE R10, `(.L_x_444) ;  /* 0x000000000a087348 */ /* 0x000fea0003c00000 */
[----:B------:R-:W-:Y:S01]  /*3f30*/  VOTE.ANY P0, P0 ;  /* 0x0000000000ff7806 */ /* 0x000fe20000000100 */
[----:B------:R-:W-:-:S12]  /*3f40*/  ENDCOLLECTIVE ;  /* 0x000000000000791b */ /* 0x000fd80003800000 */
.L_x_444:
[----:B------:R-:W-:Y:S05]  /*3f50*/  BSYNC B1 ;  /* 0x0000000000017941 */ /* 0x000fea0003800000 */
.L_x_443:
[----:B------:R-:W-:Y:S05]  /*3f60*/  BRA `(.L_x_445) ;  /* 0xffffffd000287947 */ /* 0x000fea000383ffff */
.L_x_418:
[----:B------:R-:W-:Y:S01]  /*3f70*/  BSSY B1, `(.L_x_446) ;  /* 0x0000006000017945 */ /* 0x000fe20003800000 */
[----:B------:R-:W-:Y:S01]  /*3f80*/  PLOP3.LUT P0, PT, P0, PT, PT, 0x8, 0x80 ;  /* 0x000000000080781c */ /* 0x000fe2000070e170 */
[----:B------:R-:W-:-:S12]  /*3f90*/  IMAD.MOV.U32 R10, RZ, RZ, -0x1 ;  /* 0xffffffffff0a7424 */ /* 0x000fd800078e00ff */
[----:B------:R-:W-:Y:S05]  /*3fa0*/  WARPSYNC.COLLECTIVE R10, `(.L_x_447) ;  /* 0x000000000a087348 */ /* 0x000fea0003c00000 */
[----:B------:R-:W-:Y:S01]  /*3fb0*/  VOTE.ANY P0, P0 ;  /* 0x0000000000ff7806 */ /* 0x000fe20000000100 */
[----:B------:R-:W-:-:S12]  /*3fc0*/  ENDCOLLECTIVE ;  /* 0x000000000000791b */ /* 0x000fd80003800000 */
.L_x_447:
[----:B------:R-:W-:Y:S05]  /*3fd0*/  BSYNC B1 ;  /* 0x0000000000017941 */ /* 0x000fea0003800000 */
.L_x_446:
[----:B------:R-:W-:Y:S05]  /*3fe0*/  BRA `(.L_x_448) ;  /* 0xffffffd0002c7947 */ /* 0x000fea000383ffff */
.L_x_420:
[----:B------:R-:W0:Y:S01]  /*3ff0*/  S2R R8, SR_GEMASK ;  /* 0x0000000000087919 */ /* 0x000e220000003c00 */
[----:B------:R-:W-:Y:S01]  /*4000*/  BSSY B1, `(.L_x_449) ;  /* 0x0000006000017945 */ /* 0x000fe20003800000 */
[----:B------:R-:W-:Y:S01]  /*4010*/  PLOP3.LUT P2, PT, P0, PT, PT, 0x8, 0x80 ;  /* 0x000000000080781c */ /* 0x000fe2000074e170 */
[----:B------:R-:W-:-:S12]  /*4020*/  IMAD.MOV.U32 R10, RZ, RZ, -0x1 ;  /* 0xffffffffff0a7424 */ /* 0x000fd800078e00ff */
[----:B0-----:R-:W-:Y:S05]  /*4030*/  WARPSYNC.COLLECTIVE R10, `(.L_x_450) ;  /* 0x000000000a087348 */ /* 0x001fea0003c00000 */
[----:B------:R-:W-:Y:S01]  /*4040*/  VOTE.ANY R10, PT, P2 ;  /* 0x00000000000a7806 */ /* 0x000fe200010e0100 */
[----:B0-----:R-:W-:Y:S06]  /*4050*/  ENDCOLLECTIVE ;  /* 0x000000000000791b */ /* 0x001fec0003800000 */
.L_x_450:
[----:B------:R-:W-:Y:S05]  /*4060*/  BSYNC B1 ;  /* 0x0000000000017941 */ /* 0x000fea0003800000 */
.L_x_449:
[----:B------:R-:W-:Y:S01]  /*4070*/  LOP3.LUT R10, R10, 0x80000000, R8, 0xec, !PT ;  /* 0x800000000a0a7812 */ /* 0x000fe200078eec08 */
[----:B------:R-:W-:Y:S01]  /*4080*/  IMAD.MOV.U32 R14, RZ, RZ, 0x1 ;  /* 0x00000001ff0e7424 */ /* 0x000fe200078e00ff */
[----:B------:R-:W-:Y:S01]  /*4090*/  ISETP.NE.AND P0, PT, R12, 0x65, PT ;  /* 0x000000650c00780c */ /* 0x000fe20003f05270 */
[C---:B------:R-:W-:Y:S02]  /*40a0*/  VIADD R38, R37.reuse, 0x2 ;  /* 0x0000000225267836 */ /* 0x040fe40000000000 */
[C---:B------:R-:W-:Y:S02]  /*40b0*/  VIADD R11, R10.reuse, 0xffffffff ;  /* 0xffffffff0a0b7836 */ /* 0x040fe40000000000 */
[C---:B------:R-:W-:Y:S02]  /*40c0*/  VIADD R19, R37.reuse, 0x4 ;  /* 0x0000000425137836 */ /* 0x040fe40000000000 */
[----:B------:R-:W-:Y:S01]  /*40d0*/  VIADD R39, R37, 0x10 ;  /* 0x0000001025277836 */ /* 0x000fe20000000000 */
[----:B------:R-:W-:Y:S01]  /*40e0*/  LOP3.LUT R11, R10, R11, RZ, 0xc, !PT ;  /* 0x0000000b0a0b7212 */ /* 0x000fe200078e0cff */
[----:B------:R-:W-:-:S03]  /*40f0*/  IMAD.MOV.U32 R10, RZ, RZ, -0x1 ;  /* 0xffffffffff0a7424 */ /* 0x000fc600078e00ff */
[----:B------:R0:W1:Y:S04]  /*4100*/  POPC R15, R11 ;  /* 0x0000000b000f7309 */ /* 0x0000680000000000 */
[----:B01----:R-:W-:Y:S05]  /*4110*/  WARPSYNC.COLLECTIVE R10, `(.L_x_451) ;  /* 0x000000000a087348 */ /* 0x003fea0003c00000 */
[----:B-1----:R1:W2:Y:S02]  /*4120*/  SHFL.DOWN P2, R16, R13, R14, R15 ;  /* 0x0800000e0d107389 */ /* 0x0022a4000004000f */
[----:B012---:R-:W-:Y:S05]  /*4130*/  ENDCOLLECTIVE ;  /* 0x000000000000791b */ /* 0x007fea0003800000 */
.L_x_451:
[----:B------:R-:W-:Y:S01]  /*4140*/  IMAD.MOV.U32 R14, RZ, RZ, 0x2 ;  /* 0x00000002ff0e7424 */ /* 0x000fe200078e00ff */
[----:B------:R-:W-:-:S04]  /*4150*/  ISETP.GE.AND P2, PT, R37, R15, PT ;  /* 0x0000000f2500720c */ /* 0x000fc80003f46270 */
[----:B------:R-:W-:-:S05]  /*4160*/  SEL R16, R16, RZ, !P2 ;  /* 0x000000ff10107207 */ /* 0x000fca0005000000 */
[----:B------:R-:W-:-:S04]  /*4170*/  IMAD.IADD R36, R16, 0x1, R13 ;  /* 0x0000000110247824 */ /* 0x000fc800078e020d */
[----:B------:R-:W-:-:S07]  /*4180*/  IMAD.MOV.U32 R13, RZ, RZ, R36 ;  /* 0x000000ffff0d7224 */ /* 0x000fce00078e0024 */
[----:B------:R-:W-:Y:S05]  /*4190*/  WARPSYNC.COLLECTIVE R10, `(.L_x_452) ;  /* 0x000000000a087348 */ /* 0x000fea0003c00000 */
[----:B------:R0:W1:Y:S02]  /*41a0*/  SHFL.DOWN P2, R16, R13, R14, R15 ;  /* 0x0800000e0d107389 */ /* 0x000064000004000f */
[----:B01----:R-:W-:Y:S05]  /*41b0*/  ENDCOLLECTIVE ;  /* 0x000000000000791b */ /* 0x003fea0003800000 */
.L_x_452:
[----:B------:R-:W-:Y:S01]  /*41c0*/  IMAD.MOV.U32 R14, RZ, RZ, 0x4 ;  /* 0x00000004ff0e7424 */ /* 0x000fe200078e00ff */
[----:B------:R-:W-:-:S04]  /*41d0*/  ISETP.GT.AND P2, PT, R38, R15, PT ;  /* 0x0000000f2600720c */ /* 0x000fc80003f44270 */
[----:B------:R-:W-:-:S05]  /*41e0*/  SEL R11, R16, RZ, !P2 ;  /* 0x000000ff100b7207 */ /* 0x000fca0005000000 */
[----:B------:R-:W-:Y:S02]  /*41f0*/  IMAD.IADD R40, R36, 0x1, R11 ;  /* 0x0000000124287824 */ /* 0x000fe400078e020b */
[----:B------:R-:W-:Y:S02]  /*4200*/  VIADD R36, R37, 0x8 ;  /* 0x0000000825247836 */ /* 0x000fe40000000000 */
[----:B------:R-:W-:-:S07]  /*4210*/  IMAD.MOV.U32 R13, RZ, RZ, R40 ;  /* 0x000000ffff0d7224 */ /* 0x000fce00078e0028 */
[----:B------:R-:W-:Y:S05]  /*4220*/  WARPSYNC.COLLECTIVE R10, `(.L_x_453) ;  /* 0x000000000a087348 */ /* 0x000fea0003c00000 */
[----:B------:R0:W1:Y:S02]  /*4230*/  SHFL.DOWN P2, R16, R13, R14, R15 ;  /* 0x0800000e0d107389 */ /* 0x000064000004000f */
[----:B01----:R-:W-:Y:S05]  /*4240*/  ENDCOLLECTIVE ;  /* 0x000000000000791b */ /* 0x003fea0003800000 */
.L_x_453:
[----:B------:R-:W-:Y:S01]  /*4250*/  IMAD.MOV.U32 R14, RZ, RZ, 0x8 ;  /* 0x00000008ff0e7424 */ /* 0x000fe200078e00ff */
[----:B------:R-:W-:-:S04]  /*4260*/  ISETP.GT.AND P2, PT, R19, R15, PT ;  /* 0x0000000f1300720c */ /* 0x000fc80003f44270 */
[----:B------:R-:W-:-:S05]  /*4270*/  SEL R11, R16, RZ, !P2 ;  /* 0x000000ff100b7207 */ /* 0x000fca0005000000 */
[----:B------:R-:W-:-:S04]  /*4280*/  IMAD.IADD R42, R40, 0x1, R11 ;  /* 0x00000001282a7824 */ /* 0x000fc800078e020b */
[----:B------:R-:W-:-:S07]  /*4290*/  IMAD.MOV.U32 R13, RZ, RZ, R42 ;  /* 0x000000ffff0d7224 */ /* 0x000fce00078e002a */
[----:B------:R-:W-:Y:S05]  /*42a0*/  WARPSYNC.COLLECTIVE R10, `(.L_x_454) ;  /* 0x000000000a087348 */ /* 0x000fea0003c00000 */
[----:B------:R0:W1:Y:S02]  /*42b0*/  SHFL.DOWN P2, R16, R13, R14, R15 ;  /* 0x0800000e0d107389 */ /* 0x000064000004000f */
[----:B01----:R-:W-:Y:S05]  /*42c0*/  ENDCOLLECTIVE ;  /* 0x000000000000791b */ /* 0x003fea0003800000 */
.L_x_454:
        /* <DEDUP_REMOVED lines=8> */
.L_x_455:
[----:B------:R-:W-:Y:S05]  /*4350*/  WARPSYNC.COLLECTIVE R10, `(.L_x_456) ;  /* 0x000000000a087348 */ /* 0x000fea0003c00000 */
[----:B------:R-:W-:Y:S01]  /*4360*/  VOTE.ALL P0, P0 ;  /* 0x0000000000ff7806 */ /* 0x000fe20000000000 */
[----:B------:R-:W-:-:S12]  /*4370*/  ENDCOLLECTIVE ;  /* 0x000000000000791b */ /* 0x000fd80003800000 */
.L_x_456:
[----:B------:R-:W0:Y:S01]  /*4380*/  LDC.64 R12, c[0x0][0x390] ;  /* 0x0000e400ff0c7b82 */ /* 0x000e220000000a00 */
[----:B------:R-:W-:-:S04]  /*4390*/  ISETP.GT.AND P2, PT, R39, R15, PT ;  /* 0x0000000f2700720c */ /* 0x000fc80003f44270 */
[----:B------:R-:W-:-:S05]  /*43a0*/  SEL R16, R16, RZ, !P2 ;  /* 0x000000ff10107207 */ /* 0x000fca0005000000 */
[----:B------:R-:W-:Y:S01]  /*43b0*/  IMAD.IADD R40, R41, 0x1, R16 ;  /* 0x0000000129287824 */ /* 0x000fe200078e0210 */
[----:B0-----:R-:W-:-:S05]  /*43c0*/  IADD3 R42, P2, PT, R12, 0x100, RZ ;  /* 0x000001000c2a7810 */ /* 0x001fca0007f5e0ff */
[----:B------:R-:W-:Y:S01]  /*43d0*/  IMAD.X R43, RZ, RZ, R13, P2 ;  /* 0x000000ffff2b7224 */ /* 0x000fe200010e060d */
[----:B------:R-:W-:Y:S07]  /*43e0*/  BRA `(.L_x_457) ;  /* 0xffffffcc00c87947 */ /* 0x000fee000383ffff */
.L_x_422:
[----:B------:R-:W-:Y:S01]  /*43f0*/  BSSY B1, `(.L_x_458) ;  /* 0x0000006000017945 */ /* 0x000fe20003800000 */
[----:B------:R-:W-:Y:S01]  /*4400*/  PLOP3.LUT P0, PT, P0, PT, PT, 0x8, 0x80 ;  /* 0x000000000080781c */ /* 0x000fe2000070e170 */
[----:B------:R-:W-:-:S12]  /*4410*/  IMAD.MOV.U32 R10, RZ, RZ, -0x1 ;  /* 0xffffffffff0a7424 */ /* 0x000fd800078e00ff */
[----:B------:R-:W-:Y:S05]  /*4420*/  WARPSYNC.COLLECTIVE R10, `(.L_x_459) ;  /* 0x000000000a087348 */ /* 0x000fea0003c00000 */
[----:B------:R-:W-:Y:S01]  /*4430*/  VOTE.ANY P0, P0 ;  /* 0x0000000000ff7806 */ /* 0x000fe20000000100 */
[----:B------:R-:W-:-:S12]  /*4440*/  ENDCOLLECTIVE ;  /* 0x000000000000791b */ /* 0x000fd80003800000 */
.L_x_459:
[----:B------:R-:W-:Y:S05]  /*4450*/  BSYNC B1 ;  /* 0x0000000000017941 */ /* 0x000fea0003800000 */
.L_x_458:
[----:B------:R-:W-:Y:S05]  /*4460*/  BRA `(.L_x_460) ;  /* 0xffffffcc00d07947 */ /* 0x000fea000383ffff */
.L_x_424:
[----:B------:R-:W-:Y:S01]  /*4470*/  BSSY B1, `(.L_x_461) ;  /* 0x0000006000017945 */ /* 0x000fe20003800000 */
[----:B------:R-:W-:Y:S01]  /*4480*/  PLOP3.LUT P0, PT, P0, PT, PT, 0x8, 0x80 ;  /* 0x000000000080781c */ /* 0x000fe2000070e170 */
[----:B------:R-:W-:-:S12]  /*4490*/  IMAD.MOV.U32 R10, RZ, RZ, -0x1 ;  /* 0xffffffffff0a7424 */ /* 0x000fd800078e00ff */
[----:B------:R-:W-:Y:S05]  /*44a0*/  WARPSYNC.COLLECTIVE R10, `(.L_x_462) ;  /* 0x000000000a087348 */ /* 0x000fea0003c00000 */
[----:B------:R-:W-:Y:S01]  /*44b0*/  VOTE.ANY P0, P0 ;  /* 0x0000000000ff7806 */ /* 0x000fe20000000100 */
[----:B------:R-:W-:-:S12]  /*44c0*/  ENDCOLLECTIVE ;  /* 0x000000000000791b */ /* 0x000fd80003800000 */
.L_x_462:
[----:B------:R-:W-:Y:S05]  /*44d0*/  BSYNC B1 ;  /* 0x0000000000017941 */ /* 0x000fea0003800000 */
.L_x_461:
[----:B------:R-:W-:Y:S05]  /*44e0*/  BRA `(.L_x_463) ;  /* 0xffffffcc00d47947 */ /* 0x000fea000383ffff */
.L_x_426:
[----:B------:R-:W-:Y:S01]  /*44f0*/  BSSY B1, `(.L_x_464) ;  /* 0x0000006000017945 */ /* 0x000fe20003800000 */
[----:B------:R-:W-:Y:S01]  /*4500*/  PLOP3.LUT P2, PT, P0, PT, PT, 0x8, 0x80 ;  /* 0x000000000080781c */ /* 0x000fe2000074e170 */
[----:B------:R-:W-:-:S12]  /*4510*/  IMAD.MOV.U32 R10, RZ, RZ, -0x1 ;  /* 0xffffffffff0a7424 */ /* 0x000fd800078e00ff */
[----:B------:R-:W-:Y:S05]  /*4520*/  WARPSYNC.COLLECTIVE R10, `(.L_x_465) ;  /* 0x000000000a087348 */ /* 0x000fea0003c00000 */
[----:B------:R-:W-:Y:S01]  /*4530*/  VOTE.ANY R10, PT, P2 ;  /* 0x00000000000a7806 */ /* 0x000fe200010e0100 */
[----:B------:R-:W-:Y:S06]  /*4540*/  ENDCOLLECTIVE ;  /* 0x000000000000791b */ /* 0x000fec0003800000 */
.L_x_465:
[----:B------:R-:W-:Y:S05]  /*4550*/  BSYNC B1 ;  /* 0x0000000000017941 */ /* 0x000fea0003800000 */
.L_x_464:
[----:B------:R-:W-:Y:S01]  /*4560*/  LOP3.LUT R10, R10, 0x80000000, R8, 0xec, !PT ;  /* 0x800000000a0a7812 */ /* 0x000fe200078eec08 */
[----:B------:R-:W-:Y:S02]  /*4570*/  IMAD.MOV.U32 R14, RZ, RZ, 0x1 ;  /* 0x00000001ff0e7424 */ /* 0x000fe400078e00ff */
[----:B------:R-:W-:Y:S02]  /*4580*/  VIADD R18, R18, 0xffffffe0 ;  /* 0xffffffe012127836 */ /* 0x000fe40000000000 */
[----:B------:R-:W-:-:S05]  /*4590*/  VIADD R15, R10, 0xffffffff ;  /* 0xffffffff0a0f7836 */ /* 0x000fca0000000000 */
[----:B------:R-:W-:Y:S01]  /*45a0*/  LOP3.LUT R15, R10, R15, RZ, 0xc, !PT ;  /* 0x0000000f0a0f7212 */ /* 0x000fe200078e0cff */
[----:B------:R-:W-:-:S05]  /*45b0*/  IMAD.MOV.U32 R10, RZ, RZ, -0x1 ;  /* 0xffffffffff0a7424 */ /* 0x000fca00078e00ff */
[----:B------:R-:W0:Y:S02]  /*45c0*/  POPC R15, R15 ;  /* 0x0000000f000f7309 */ /* 0x000e240000000000 */
[----:B0-----:R-:W-:Y:S05]  /*45d0*/  WARPSYNC.COLLECTIVE R10, `(.L_x_466) ;  /* 0x000000000a087348 */ /* 0x001fea0003c00000 */
[----:B0-----:R0:W1:Y:S02]  /*45e0*/  SHFL.DOWN P2, R16, R13, R14, R15 ;  /* 0x0800000e0d107389 */ /* 0x001064000004000f */
[----:B01----:R-:W-:Y:S05]  /*45f0*/  ENDCOLLECTIVE ;  /* 0x000000000000791b */ /* 0x003fea0003800000 */
.L_x_466:
[----:B------:R-:W-:Y:S01]  /*4600*/  ISETP.GE.AND P0, PT, R37, R15, PT ;  /* 0x0000000f2500720c */ /* 0x000fe20003f06270 */
[----:B------:R-:W-:-:S03]  /*4610*/  IMAD.MOV.U32 R14, RZ, RZ, 0x2 ;  /* 0x00000002ff0e7424 */ /* 0x000fc600078e00ff */
[----:B------:R-:W-:Y:S02]  /*4620*/  SEL R16, R16, RZ, !P0 ;  /* 0x000000ff10107207 */ /* 0x000fe40004000000 */
[----:B------:R-:W-:-:S03]  /*4630*/  ISETP.GT.AND P0, PT, R38, R15, PT ;  /* 0x0000000f2600720c */ /* 0x000fc60003f04270 */
[----:B------:R-:W-:-:S04]  /*4640*/  IMAD.IADD R41, R16, 0x1, R13 ;  /* 0x0000000110297824 */ /* 0x000fc800078e020d */
[----:B------:R-:W-:-:S07]  /*4650*/  IMAD.MOV.U32 R13, RZ, RZ, R41 ;  /* 0x000000ffff0d7224 */ /* 0x000fce00078e0029 */
[----:B------:R-:W-:Y:S05]  /*4660*/  WARPSYNC.COLLECTIVE R10, `(.L_x_467) ;  /* 0x000000000a087348 */ /* 0x000fea0003c00000 */
[----:B------:R0:W1:Y:S02]  /*4670*/  SHFL.DOWN P2, R16, R13, R14, R15 ;  /* 0x0800000e0d107389 */ /* 0x000064000004000f */
[----:B01----:R-:W-:Y:S05]  /*4680*/  ENDCOLLECTIVE ;  /* 0x000000000000791b */ /* 0x003fea0003800000 */
.L_x_467:
[----:B------:R-:W-:Y:S01]  /*4690*/  IMAD.MOV.U32 R14, RZ, RZ, 0x4 ;  /* 0x00000004ff0e7424 */ /* 0x000fe200078e00ff */
[----:B------:R-:W-:Y:S02]  /*46a0*/  SEL R16, R16, RZ, !P0 ;  /* 0x000000ff10107207 */ /* 0x000fe40004000000 */
[----:B------:R-:W-:-:S03]  /*46b0*/  ISETP.GT.AND P0, PT, R19, R15, PT ;  /* 0x0000000f1300720c */ /* 0x000fc60003f04270 */
[----:B------:R-:W-:-:S04]  /*46c0*/  IMAD.IADD R41, R41, 0x1, R16 ;  /* 0x0000000129297824 */ /* 0x000fc800078e0210 */
[----:B------:R-:W-:-:S07]  /*46d0*/  IMAD.MOV.U32 R13, RZ, RZ, R41 ;  /* 0x000000ffff0d7224 */ /* 0x000fce00078e0029 */
[----:B------:R-:W-:Y:S05]  /*46e0*/  WARPSYNC.COLLECTIVE R10, `(.L_x_468) ;  /* 0x000000000a087348 */ /* 0x000fea0003c00000 */
[----:B------:R0:W1:Y:S02]  /*46f0*/  SHFL.DOWN P2, R16, R13, R14, R15 ;  /* 0x0800000e0d107389 */ /* 0x000064000004000f */
[----:B01----:R-:W-:Y:S05]  /*4700*/  ENDCOLLECTIVE ;  /* 0x000000000000791b */ /* 0x003fea0003800000 */
.L_x_468:
[----:B------:R-:W-:Y:S01]  /*4710*/  IMAD.MOV.U32 R14, RZ, RZ, 0x8 ;  /* 0x00000008ff0e7424 */ /* 0x000fe200078e00ff */
[----:B------:R-:W-:Y:S02]  /*4720*/  SEL R16, R16, RZ, !P0 ;  /* 0x000000ff10107207 */ /* 0x000fe40004000000 */
[----:B------:R-:W-:-:S03]  /*4730*/  ISETP.GT.AND P0, PT, R36, R15, PT ;  /* 0x0000000f2400720c */ /* 0x000fc60003f04270 */
[----:B------:R-:W-:-:S10]  /*4740*/  IMAD.IADD R13, R41, 0x1, R16 ;  /* 0x00000001290d7824 */ /* 0x000fd400078e0210 */
[----:B------:R-:W-:Y:S05]  /*4750*/  WARPSYNC.COLLECTIVE R10, `(.L_x_469) ;  /* 0x000000000a087348 */ /* 0x000fea0003c00000 */
[----:B------:R0:W1:Y:S02]  /*4760*/  SHFL.DOWN P2, R16, R13, R14, R15 ;  /* 0x0800000e0d107389 */ /* 0x000064000004000f */
[----:B01----:R-:W-:Y:S05]  /*4770*/  ENDCOLLECTIVE ;  /* 0x000000000000791b */ /* 0x003fea0003800000 */
.L_x_469:
        /* <DEDUP_REMOVED lines=8> */
.L_x_470:
[----:B------:R-:W-:Y:S02]  /*4800*/  SEL R16, R16, RZ, !P0 ;  /* 0x000000ff10107207 */ /* 0x000fe40004000000 */
[----:B------:R-:W-:Y:S02]  /*4810*/  ISETP.NE.AND P0, PT, R12, 0x65, PT ;  /* 0x000000650c00780c */ /* 0x000fe40003f05270 */
[----:B------:R-:W-:-:S11]  /*4820*/  IADD3 R40, PT, PT, R41, R16, R40 ;  /* 0x0000001029287210 */ /* 0x000fd60007ffe028 */
[----:B------:R-:W-:Y:S05]  /*4830*/  WARPSYNC.COLLECTIVE R10, `(.L_x_471) ;  /* 0x000000000a087348 */ /* 0x000fea0003c00000 */
[----:B------:R-:W-:Y:S01]  /*4840*/  VOTE.ALL P0, P0 ;  /* 0x0000000000ff7806 */ /* 0x000fe20000000000 */
[----:B------:R-:W-:-:S12]  /*4850*/  ENDCOLLECTIVE ;  /* 0x000000000000791b */ /* 0x000fd80003800000 */
.L_x_471:
[----:B------:R-:W-:Y:S05]  /*4860*/  BRA `(.L_x_472) ;  /* 0xffffffcc00747947 */ /* 0x000fea000383ffff */
.L_x_431:
[----:B------:R-:W-:Y:S01]  /*4870*/  BSSY B0, `(.L_x_473) ;  /* 0x0000006000007945 */ /* 0x000fe20003800000 */
[----:B------:R-:W-:Y:S01]  /*4880*/  PLOP3.LUT P0, PT, P0, PT, PT, 0x8, 0x80 ;  /* 0x000000000080781c */ /* 0x000fe2000070e170 */
[----:B------:R-:W-:-:S12]  /*4890*/  IMAD.MOV.U32 R10, RZ, RZ, -0x1 ;  /* 0xffffffffff0a7424 */ /* 0x000fd800078e00ff */
[----:B------:R-:W-:Y:S05]  /*48a0*/  WARPSYNC.COLLECTIVE R10, `(.L_x_474) ;  /* 0x000000000a087348 */ /* 0x000fea0003c00000 */
[----:B------:R-:W-:Y:S01]  /*48b0*/  VOTE.ANY P0, P0 ;  /* 0x0000000000ff7806 */ /* 0x000fe20000000100 */
[----:B------:R-:W-:-:S12]  /*48c0*/  ENDCOLLECTIVE ;  /* 0x000000000000791b */ /* 0x000fd80003800000 */
.L_x_474:
[----:B------:R-:W-:Y:S05]  /*48d0*/  BSYNC B0 ;  /* 0x0000000000007941 */ /* 0x000fea0003800000 */
.L_x_473:
[----:B------:R-:W-:Y:S05]  /*48e0*/  BRA `(.L_x_475) ;  /* 0xffffffe400807947 */ /* 0x000fea000383ffff */
.L_x_433:
[----:B------:R-:W-:Y:S01]  /*48f0*/  BSSY B0, `(.L_x_476) ;  /* 0x0000006000007945 */ /* 0x000fe20003800000 */
[----:B------:R-:W-:Y:S01]  /*4900*/  PLOP3.LUT P0, PT, P0, PT, PT, 0x8, 0x80 ;  /* 0x000000000080781c */ /* 0x000fe2000070e170 */
[----:B------:R-:W-:-:S12]  /*4910*/  IMAD.MOV.U32 R10, RZ, RZ, -0x1 ;  /* 0xffffffffff0a7424 */ /* 0x000fd800078e00ff */
[----:B------:R-:W-:Y:S05]  /*4920*/  WARPSYNC.COLLECTIVE R10, `(.L_x_477) ;  /* 0x000000000a087348 */ /* 0x000fea0003c00000 */
[----:B------:R-:W-:Y:S01]  /*4930*/  VOTE.ANY P0, P0 ;  /* 0x0000000000ff7806 */ /* 0x000fe20000000100 */
[----:B------:R-:W-:-:S12]  /*4940*/  ENDCOLLECTIVE ;  /* 0x000000000000791b */ /* 0x000fd80003800000 */
.L_x_477:
[----:B------:R-:W-:Y:S05]  /*4950*/  BSYNC B0 ;  /* 0x0000000000007941 */ /* 0x000fea0003800000 */
.L_x_476:
[----:B------:R-:W-:Y:S05]  /*4960*/  BRA `(.L_x_478) ;  /* 0xffffffe400847947 */ /* 0x000fea000383ffff */
.L_x_435:
[----:B------:R-:W0:Y:S01]  /*4970*/  S2R R19, SR_GEMASK ;  /* 0x0000000000137919 */ /* 0x000e220000003c00 */
[----:B------:R-:W-:Y:S01]  /*4980*/  BSSY B0, `(.L_x_479) ;  /* 0x0000007000007945 */ /* 0x000fe20003800000 */
[----:B------:R-:W-:Y:S01]  /*4990*/  ISETP.NE.AND P0, PT, R8, 0x65, PT ;  /* 0x000000650800780c */ /* 0x000fe20003f05270 */
[----:B------:R-:W-:Y:S01]  /*49a0*/  IMAD.MOV.U32 R10, RZ, RZ, -0x1 ;  /* 0xffffffffff0a7424 */ /* 0x000fe200078e00ff */
[----:B------:R-:W-:-:S13]  /*49b0*/  PLOP3.LUT P2, PT, P2, PT, PT, 0x8, 0x80 ;  /* 0x000000000080781c */ /* 0x000fda000174e170 */
[----:B0-----:R-:W-:Y:S05]  /*49c0*/  WARPSYNC.COLLECTIVE R10, `(.L_x_480) ;  /* 0x000000000a087348 */ /* 0x001fea0003c00000 */
[----:B------:R-:W-:Y:S01]  /*49d0*/  VOTE.ANY R10, PT, P2 ;  /* 0x00000000000a7806 */ /* 0x000fe200010e0100 */
[----:B0-----:R-:W-:Y:S06]  /*49e0*/  ENDCOLLECTIVE ;  /* 0x000000000000791b */ /* 0x001fec0003800000 */
.L_x_480:
[----:B------:R-:W-:Y:S05]  /*49f0*/  BSYNC B0 ;  /* 0x0000000000007941 */ /* 0x000fea0003800000 */
.L_x_479:
[----:B------:R-:W-:Y:S01]  /*4a00*/  LOP3.LUT R10, R10, 0x80000000, R19, 0xec, !PT ;  /* 0x800000000a0a7812 */ /* 0x000fe200078eec13 */
[----:B------:R-:W-:-:S04]  /*4a10*/  IMAD.MOV.U32 R14, RZ, RZ, 0x1 ;  /* 0x00000001ff0e7424 */ /* 0x000fc800078e00ff */
[----:B------:R-:W-:-:S05]  /*4a20*/  VIADD R13, R10, 0xffffffff ;  /* 0xffffffff0a0d7836 */ /* 0x000fca0000000000 */
[----:B------:R-:W-:Y:S01]  /*4a30*/  LOP3.LUT R8, R10, R13, RZ, 0xc, !PT ;  /* 0x0000000d0a087212 */ /* 0x000fe200078e0cff */
[----:B------:R-:W-:Y:S02]  /*4a40*/  IMAD.MOV.U32 R13, RZ, RZ, R9 ;  /* 0x000000ffff0d7224 */ /* 0x000fe400078e0009 */
[----:B------:R-:W-:Y:S01]  /*4a50*/  IMAD.MOV.U32 R10, RZ, RZ, -0x1 ;  /* 0xffffffffff0a7424 */ /* 0x000fe200078e00ff */
[----:B------:R0:W1:Y:S02]  /*4a60*/  POPC R15, R8 ;  /* 0x00000008000f7309 */ /* 0x0000640000000000 */
[----:B0-----:R-:W-:-:S07]  /*4a70*/  VIADD R8, R38, 0x4 ;  /* 0x0000000426087836 */ /* 0x001fce0000000000 */
[----:B-1----:R-:W-:Y:S05]  /*4a80*/  WARPSYNC.COLLECTIVE R10, `(.L_x_481) ;  /* 0x000000000a087348 */ /* 0x002fea0003c00000 */
[----:B-1----:R0:W1:Y:S02]  /*4a90*/  SHFL.DOWN P2, R16, R13, R14, R15 ;  /* 0x0800000e0d107389 */ /* 0x002064000004000f */
[----:B01----:R-:W-:Y:S05]  /*4aa0*/  ENDCOLLECTIVE ;  /* 0x000000000000791b */ /* 0x003fea0003800000 */
.L_x_481:
[----:B------:R-:W-:Y:S01]  /*4ab0*/  IMAD.MOV.U32 R14, RZ, RZ, 0x2 ;  /* 0x00000002ff0e7424 */ /* 0x000fe200078e00ff */
[----:B------:R-:W-:-:S04]  /*4ac0*/  ISETP.GE.AND P2, PT, R38, R15, PT ;  /* 0x0000000f2600720c */ /* 0x000fc80003f46270 */
[----:B------:R-:W-:Y:S01]  /*4ad0*/  SEL R12, R16, RZ, !P2 ;  /* 0x000000ff100c7207 */ /* 0x000fe20005000000 */
[----:B------:R-:W-:-:S04]  /*4ae0*/  VIADD R16, R38, 0x2 ;  /* 0x0000000226107836 */ /* 0x000fc80000000000 */
[----:B------:R-:W-:Y:S01]  /*4af0*/  IMAD.IADD R12, R12, 0x1, R9 ;  /* 0x000000010c0c7824 */ /* 0x000fe200078e0209 */
[----:B------:R-:W-:-:S03]  /*4b00*/  ISETP.GT.AND P3, PT, R16, R15, PT ;  /* 0x0000000f1000720c */ /* 0x000fc60003f64270 */
[----:B------:R-:W-:-:S10]  /*4b10*/  IMAD.MOV.U32 R13, RZ, RZ, R12 ;  /* 0x000000ffff0d7224 */ /* 0x000fd400078e000c */
[----:B------:R-:W-:Y:S05]  /*4b20*/  WARPSYNC.COLLECTIVE R10, `(.L_x_482) ;  /* 0x000000000a087348 */ /* 0x000fea0003c00000 */
[----:B------:R0:W1:Y:S02]  /*4b30*/  SHFL.DOWN P2, R16, R13, R14, R15 ;  /* 0x0800000e0d107389 */ /* 0x000064000004000f */
[----:B01----:R-:W-:Y:S05]  /*4b40*/  ENDCOLLECTIVE ;  /* 0x000000000000791b */ /* 0x003fea0003800000 */
.L_x_482:
[----:B------:R-:W-:Y:S01]  /*4b50*/  IMAD.MOV.U32 R14, RZ, RZ, 0x4 ;  /* 0x00000004ff0e7424 */ /* 0x000fe200078e00ff */
[----:B------:R-:W-:Y:S02]  /*4b60*/  SEL R9, R16, RZ, !P3 ;  /* 0x000000ff10097207 */ /* 0x000fe40005800000 */
[----:B------:R-:W-:Y:S01]  /*4b70*/  ISETP.GT.AND P3, PT, R8, R15, PT ;  /* 0x0000000f0800720c */ /* 0x000fe20003f64270 */
[----:B------:R-:W-:Y:S02]  /*4b80*/  VIADD R8, R38, 0x8 ;  /* 0x0000000826087836 */ /* 0x000fe40000000000 */
[----:B------:R-:W-:-:S04]  /*4b90*/  IMAD.IADD R40, R12, 0x1, R9 ;  /* 0x000000010c287824 */ /* 0x000fc800078e0209 */
[----:B------:R-:W-:-:S07]  /*4ba0*/  IMAD.MOV.U32 R13, RZ, RZ, R40 ;  /* 0x000000ffff0d7224 */ /* 0x000fce00078e0028 */
[----:B------:R-:W-:Y:S05]  /*4bb0*/  WARPSYNC.COLLECTIVE R10, `(.L_x_483) ;  /* 0x000000000a087348 */ /* 0x000fea0003c00000 */
[----:B------:R0:W1:Y:S02]  /*4bc0*/  SHFL.DOWN P2, R16, R13, R14, R15 ;  /* 0x0800000e0d107389 */ /* 0x000064000004000f */
[----:B01----:R-:W-:Y:S05]  /*4bd0*/  ENDCOLLECTIVE ;  /* 0x000000000000791b */ /* 0x003fea0003800000 */
.L_x_483:
        /* <DEDUP_REMOVED lines=9> */
.L_x_484:
[----:B------:R-:W-:Y:S01]  /*4c70*/  IMAD.MOV.U32 R14, RZ, RZ, 0x10 ;  /* 0x00000010ff0e7424 */ /* 0x000fe200078e00ff */
[----:B------:R-:W-:-:S05]  /*4c80*/  SEL R16, R16, RZ, !P3 ;  /* 0x000000ff10107207 */ /* 0x000fca0005800000 */
[----:B------:R-:W-:-:S04]  /*4c90*/  IMAD.IADD R44, R9, 0x1, R16 ;  /* 0x00000001092c7824 */ /* 0x000fc800078e0210 */
[----:B------:R-:W-:-:S07]  /*4ca0*/  IMAD.MOV.U32 R13, RZ, RZ, R44 ;  /* 0x000000ffff0d7224 */ /* 0x000fce00078e002c */
[----:B------:R-:W-:Y:S05]  /*4cb0*/  WARPSYNC.COLLECTIVE R10, `(.L_x_485) ;  /* 0x000000000a087348 */ /* 0x000fea0003c00000 */
[----:B------:R0:W1:Y:S02]  /*4cc0*/  SHFL.DOWN P2, R16, R13, R14, R15 ;  /* 0x0800000e0d107389 */ /* 0x000064000004000f */
[----:B01----:R-:W-:Y:S05]  /*4cd0*/  ENDCOLLECTIVE ;  /* 0x000000000000791b */ /* 0x003fea0003800000 */
.L_x_485:
[----:B------:R-:W-:Y:S05]  /*4ce0*/  WARPSYNC.COLLECTIVE R10, `(.L_x_486) ;  /* 0x000000000a087348 */ /* 0x000fea0003c00000 */
[----:B------:R-:W-:Y:S01]  /*4cf0*/  VOTE.ALL P0, P0 ;  /* 0x0000000000ff7806 */ /* 0x000fe20000000000 */
[----:B------:R-:W-:-:S12]  /*4d00*/  ENDCOLLECTIVE ;  /* 0x000000000000791b */ /* 0x000fd80003800000 */
.L_x_486:
[----:B------:R-:W-:-:S04]  /*4d10*/  ISETP.GT.AND P2, PT, R8, R15, PT ;  /* 0x0000000f0800720c */ /* 0x000fc80003f44270 */
[----:B------:R-:W-:-:S05]  /*4d20*/  SEL R9, R16, RZ, !P2 ;  /* 0x000000ff10097207 */ /* 0x000fca0005000000 */
[----:B------:R-:W-:Y:S02]  /*4d30*/  IMAD.IADD R12, R44, 0x1, R9 ;  /* 0x000000012c0c7824 */ /* 0x000fe400078e0209 */
[----:B------:R-:W0:Y:S02]  /*4d40*/  LDC.64 R8, c[0x0][0x390] ;  /* 0x0000e400ff087b82 */ /* 0x000e240000000a00 */
[----:B0-----:R-:W-:-:S05]  /*4d50*/  IADD3 R40, P2, PT, R8, 0x100, RZ ;  /* 0x0000010008287810 */ /* 0x001fca0007f5e0ff */
[----:B------:R-:W-:Y:S01]  /*4d60*/  IMAD.X R41, RZ, RZ, R9, P2 ;  /* 0x000000ffff297224 */ /* 0x000fe200010e0609 */
[----:B------:R-:W-:Y:S07]  /*4d70*/  BRA `(.L_x_487) ;  /* 0xffffffe4001c7947 */ /* 0x000fee000383ffff */
.L_x_437:
[----:B------:R-:W-:Y:S01]  /*4d80*/  BSSY B0, `(.L_x_488) ;  /* 0x0000006000007945 */ /* 0x000fe20003800000 */
[----:B------:R-:W-:Y:S01]  /*4d90*/  PLOP3.LUT P0, PT, P0, PT, PT, 0x8, 0x80 ;  /* 0x000000000080781c */ /* 0x000fe2000070e170 */
[----:B------:R-:W-:-:S12]  /*4da0*/  IMAD.MOV.U32 R10, RZ, RZ, -0x1 ;  /* 0xffffffffff0a7424 */ /* 0x000fd800078e00ff */
[----:B------:R-:W-:Y:S05]  /*4db0*/  WARPSYNC.COLLECTIVE R10, `(.L_x_489) ;  /* 0x000000000a087348 */ /* 0x000fea0003c00000 */
[----:B------:R-:W-:Y:S01]  /*4dc0*/  VOTE.ANY P0, P0 ;  /* 0x0000000000ff7806 */ /* 0x000fe20000000100 */
[----:B------:R-:W-:-:S12]  /*4dd0*/  ENDCOLLECTIVE ;  /* 0x000000000000791b */ /* 0x000fd80003800000 */
.L_x_489:
[----:B------:R-:W-:Y:S05]  /*4de0*/  BSYNC B0 ;  /* 0x0000000000007941 */ /* 0x000fea0003800000 */
.L_x_488:
[----:B------:R-:W-:Y:S05]  /*4df0*/  BRA `(.L_x_490) ;  /* 0xffffffe400247947 */ /* 0x000fea000383ffff */
.L_x_439:
[----:B------:R-:W-:Y:S01]  /*4e00*/  BSSY B0, `(.L_x_491) ;  /* 0x0000006000007945 */ /* 0x000fe20003800000 */
[----:B------:R-:W-:Y:S01]  /*4e10*/  PLOP3.LUT P0, PT, P0, PT, PT, 0x8, 0x80 ;  /* 0x000000000080781c */ /* 0x000fe2000070e170 */
[----:B------:R-:W-:-:S12]  /*4e20*/  IMAD.MOV.U32 R10, RZ, RZ, -0x1 ;  /* 0xffffffffff0a7424 */ /* 0x000fd800078e00ff */
[----:B------:R-:W-:Y:S05]  /*4e30*/  WARPSYNC.COLLECTIVE R10, `(.L_x_492) ;  /* 0x000000000a087348 */ /* 0x000fea0003c00000 */
[----:B------:R-:W-:Y:S01]  /*4e40*/  VOTE.ANY P0, P0 ;  /* 0x0000000000ff7806 */ /* 0x000fe20000000100 */
[----:B------:R-:W-:-:S12]  /*4e50*/  ENDCOLLECTIVE ;  /* 0x000000000000791b */ /* 0x000fd80003800000 */
.L_x_492:
[----:B------:R-:W-:Y:S05]  /*4e60*/  BSYNC B0 ;  /* 0x0000000000007941 */ /* 0x000fea0003800000 */
.L_x_491:
[----:B------:R-:W-:Y:S05]  /*4e70*/  BRA `(.L_x_493) ;  /* 0xffffffe400287947 */ /* 0x000fea000383ffff */
.L_x_441:
[----:B------:R-:W-:Y:S01]  /*4e80*/  BSSY B0, `(.L_x_494) ;  /* 0x0000006000007945 */ /* 0x000fe20003800000 */
[----:B------:R-:W-:Y:S01]  /*4e90*/  PLOP3.LUT P2, PT, P0, PT, PT, 0x8, 0x80 ;  /* 0x000000000080781c */ /* 0x000fe2000074e170 */
[----:B------:R-:W-:-:S12]  /*4ea0*/  IMAD.MOV.U32 R10, RZ, RZ, -0x1 ;  /* 0xffffffffff0a7424 */ /* 0x000fd800078e00ff */
[----:B------:R-:W-:Y:S05]  /*4eb0*/  WARPSYNC.COLLECTIVE R10, `(.L_x_495) ;  /* 0x000000000a087348 */ /* 0x000fea0003c00000 */
[----:B------:R-:W-:Y:S01]  /*4ec0*/  VOTE.ANY R10, PT, P2 ;  /* 0x00000000000a7806 */ /* 0x000fe200010e0100 */
[----:B------:R-:W-:Y:S06]  /*4ed0*/  ENDCOLLECTIVE ;  /* 0x000000000000791b */ /* 0x000fec0003800000 */
.L_x_495:
[----:B------:R-:W-:Y:S05]  /*4ee0*/  BSYNC B0 ;  /* 0x0000000000007941 */ /* 0x000fea0003800000 */
.L_x_494:
[----:B------:R-:W-:Y:S01]  /*4ef0*/  LOP3.LUT R10, R10, 0x80000000, R19, 0xec, !PT ;  /* 0x800000000a0a7812 */ /* 0x000fe200078eec13 */
[----:B------:R-:W-:Y:S02]  /*4f00*/  IMAD.MOV.U32 R14, RZ, RZ, 0x1 ;  /* 0x00000001ff0e7424 */ /* 0x000fe400078e00ff */
[----:B------:R-:W-:Y:S02]  /*4f10*/  VIADD R18, R18, 0xffffffe0 ;  /* 0xffffffe012127836 */ /* 0x000fe40000000000 */
[----:B------:R-:W-:-:S05]  /*4f20*/  VIADD R13, R10, 0xffffffff ;  /* 0xffffffff0a0d7836 */ /* 0x000fca0000000000 */
[----:B------:R-:W-:Y:S01]  /*4f30*/  LOP3.LUT R45, R10, R13, RZ, 0xc, !PT ;  /* 0x0000000d0a2d7212 */ /* 0x000fe200078e0cff */
[----:B------:R-:W-:Y:S02]  /*4f40*/  IMAD.MOV.U32 R13, RZ, RZ, R9 ;  /* 0x000000ffff0d7224 */ /* 0x000fe400078e0009 */
[----:B------:R-:W-:Y:S01]  /*4f50*/  IMAD.MOV.U32 R10, RZ, RZ, -0x1 ;  /* 0xffffffffff0a7424 */ /* 0x000fe200078e00ff */
[----:B------:R0:W1:Y:S06]  /*4f60*/  POPC R15, R45 ;  /* 0x0000002d000f7309 */ /* 0x00006c0000000000 */
[----:B01----:R-:W-:Y:S05]  /*4f70*/  WARPSYNC.COLLECTIVE R10, `(.L_x_496) ;  /* 0x000000000a087348 */ /* 0x003fea0003c00000 */
[----:B-1----:R1:W2:Y:S02]  /*4f80*/  SHFL.DOWN P2, R16, R13, R14, R15 ;  /* 0x0800000e0d107389 */ /* 0x0022a4000004000f */
[----:B012---:R-:W-:Y:S05]  /*4f90*/  ENDCOLLECTIVE ;  /* 0x000000000000791b */ /* 0x007fea0003800000 */
.L_x_496:
[----:B------:R-:W-:Y:S01]  /*4fa0*/  ISETP.GE.AND P0, PT, R38, R15, PT ;  /* 0x0000000f2600720c */ /* 0x000fe20003f06270 */
[----:B------:R-:W-:-:S03]  /*4fb0*/  IMAD.MOV.U32 R14, RZ, RZ, 0x2 ;  /* 0x00000002ff0e7424 */ /* 0x000fc600078e00ff */
[----:B------:R-:W-:-:S05]  /*4fc0*/  SEL R16, R16, RZ, !P0 ;  /* 0x000000ff10107207 */ /* 0x000fca0004000000 */
[----:B------:R-:W-:Y:S02]  /*4fd0*/  IMAD.IADD R44, R16, 0x1, R9 ;  /* 0x00000001102c7824 */ /* 0x000fe400078e0209 */
[----:B------:R-:W-:Y:S02]  /*4fe0*/  VIADD R16, R38, 0x2 ;  /* 0x0000000226107836 */ /* 0x000fe40000000000 */
[----:B------:R-:W-:-:S03]  /*4ff0*/  IMAD.MOV.U32 R13, RZ, RZ, R44 ;  /* 0x000000ffff0d7224 */ /* 0x000fc600078e002c */
[----:B------:R-:W-:-:S13]  /*5000*/  ISETP.GT.AND P0, PT, R16, R15, PT ;  /* 0x0000000f1000720c */ /* 0x000fda0003f04270 */
[----:B------:R-:W-:Y:S05]  /*5010*/  WARPSYNC.COLLECTIVE R10, `(.L_x_497) ;  /* 0x000000000a087348 */ /* 0x000fea0003c00000 */
[----:B------:R0:W1:Y:S02]  /*5020*/  SHFL.DOWN P2, R16, R13, R14, R15 ;  /* 0x0800000e0d107389 */ /* 0x000064000004000f */
[----:B01----:R-:W-:Y:S05]  /*5030*/  ENDCOLLECTIVE ;  /* 0x000000000000791b */ /* 0x003fea0003800000 */
.L_x_497:
[----:B------:R-:W-:Y:S01]  /*5040*/  IMAD.MOV.U32 R14, RZ, RZ, 0x4 ;  /* 0x00000004ff0e7424 */ /* 0x000fe200078e00ff */
        /* <DEDUP_REMOVED lines=8> */
.L_x_498:
[----:B------:R-:W-:Y:S01]  /*50d0*/  IMAD.MOV.U32 R14, RZ, RZ, 0x8 ;  /* 0x00000008ff0e7424 */ /* 0x000fe200078e00ff */
        /* <DEDUP_REMOVED lines=8> */
.L_x_499:
        /* <DEDUP_REMOVED lines=9> */
.L_x_500:
[----:B------:R-:W-:Y:S02]  /*51f0*/  SEL R9, R16, RZ, !P0 ;  /* 0x000000ff10097207 */ /* 0x000fe40004000000 */
[----:B------:R-:W-:Y:S02]  /*5200*/  ISETP.NE.AND P0, PT, R8, 0x65, PT ;  /* 0x000000650800780c */ /* 0x000fe40003f05270 */
[----:B------:R-:W-:-:S11]  /*5210*/  IADD3 R12, PT, PT, R44, R9, R12 ;  /* 0x000000092c0c7210 */ /* 0x000fd60007ffe00c */
[----:B------:R-:W-:Y:S05]  /*5220*/  WARPSYNC.COLLECTIVE R10, `(.L_x_501) ;  /* 0x000000000a087348 */ /* 0x000fea0003c00000 */
[----:B------:R-:W-:Y:S01]  /*5230*/  VOTE.ALL P0, P0 ;  /* 0x0000000000ff7806 */ /* 0x000fe20000000000 */
[----:B------:R-:W-:-:S12]  /*5240*/  ENDCOLLECTIVE ;  /* 0x000000000000791b */ /* 0x000fd80003800000 */
.L_x_501:
[----:B------:R-:W-:Y:S05]  /*5250*/  BRA `(.L_x_502) ;  /* 0xffffffe000c07947 */ /* 0x000fea000383ffff */
.L_x_503:
        /* <DEDUP_REMOVED lines=10> */
.L_x_1279:


//--------------------- .text._ZN3cub18CUB_300001_SM_10006detail4scan16DeviceScanKernelINS2_10policy_hubIiiijN4cuda3std3__44plusIvEEE10Policy1000EN6thrust24THRUST_300001_SM_1000_NS6detail15normal_iteratorINSD_10device_ptrIiEEEESI_NS0_13ScanTileStateIiLb1EEES9_NS1_10InputValueIiPiEEjiLb0EiEEvT0_T1_T2_iT3_T4_T5_ --------------------------
	.section	.text._ZN3cub18CUB_300001_SM_10006detail4scan16DeviceScanKernelINS2_10policy_hubIiiijN4cuda3std3__44plusIvEEE10Policy1000EN6thrust24THRUST_300001_SM_1000_NS6detail15normal_iteratorINSD_10device_ptrIiEEEESI_NS0_13ScanTileStateIiLb1EEES9_NS1_10InputValueIiPiEEjiLb0EiEEvT0_T1_T2_iT3_T4_T5_,"ax",@progbits
	.align	128
        .global         _ZN3cub18CUB_300001_SM_10006detail4scan16DeviceScanKernelINS2_10policy_hubIiiijN4cuda3std3__44plusIvEEE10Policy1000EN6thrust24THRUST_300001_SM_1000_NS6detail15normal_iteratorINSD_10device_ptrIiEEEESI_NS0_13ScanTileStateIiLb1EEES9_NS1_10InputValueIiPiEEjiLb0EiEEvT0_T1_T2_iT3_T4_T5_
        .type           _ZN3cub18CUB_300001_SM_10006detail4scan16DeviceScanKernelINS2_10policy_hubIiiijN4cuda3std3__44plusIvEEE10Policy1000EN6thrust24THRUST_300001_SM_1000_NS6detail15normal_iteratorINSD_10device_ptrIiEEEESI_NS0_13ScanTileStateIiLb1EEES9_NS1_10InputValueIiPiEEjiLb0EiEEvT0_T1_T2_iT3_T4_T5_,@function
        .size           _ZN3cub18CUB_300001_SM_10006detail4scan16DeviceScanKernelINS2_10policy_hubIiiijN4cuda3std3__44plusIvEEE10Policy1000EN6thrust24THRUST_300001_SM_1000_NS6detail15normal_iteratorINSD_10device_ptrIiEEEESI_NS0_13ScanTileStateIiLb1EEES9_NS1_10InputValueIiPiEEjiLb0EiEEvT0_T1_T2_iT3_T4_T5_,(.L_x_1280 - _ZN3cub18CUB_300001_SM_10006detail4scan16DeviceScanKernelINS2_10policy_hubIiiijN4cuda3std3__44plusIvEEE10Policy1000EN6thrust24THRUST_300001_SM_1000_NS6detail15normal_iteratorINSD_10device_ptrIiEEEESI_NS0_13ScanTileStateIiLb1EEES9_NS1_10InputValueIiPiEEjiLb0EiEEvT0_T1_T2_iT3_T4_T5_)
        .other          _ZN3cub18CUB_300001_SM_10006detail4scan16DeviceScanKernelINS2_10policy_hubIiiijN4cuda3std3__44plusIvEEE10Policy1000EN6thrust24THRUST_300001_SM_1000_NS6detail15normal_iteratorINSD_10device_ptrIiEEEESI_NS0_13ScanTileStateIiLb1EEES9_NS1_10InputValueIiPiEEjiLb0EiEEvT0_T1_T2_iT3_T4_T5_,@"STO_CUDA_ENTRY STV_DEFAULT"
_ZN3cub18CUB_300001_SM_10006detail4scan16DeviceScanKernelINS2_10policy_hubIiiijN4cuda3std3__44plusIvEEE10Policy1000EN6thrust24THRUST_300001_SM_1000_NS6detail15normal_iteratorINSD_10device_ptrIiEEEESI_NS0_13ScanTileStateIiLb1EEES9_NS1_10InputValueIiPiEEjiLb0EiEEvT0_T1_T2_iT3_T4_T5_:
.text._ZN3cub18CUB_300001_SM_10006detail4scan16DeviceScanKernelINS2_10policy_hubIiiijN4cuda3std3__44plusIvEEE10Policy1000EN6thrust24THRUST_300001_SM_1000_NS6detail15normal_iteratorINSD_10device_ptrIiEEEESI_NS0_13ScanTileStateIiLb1EEES9_NS1_10InputValueIiPiEEjiLb0EiEEvT0_T1_T2_iT3_T4_T5_:
[----:B------:R-:W-:Y:S01]  /*0000*/  LDC R1, c[0x0][0x37c] ;  /* 0x0000df00ff017b82 */ /* 0x000fe20000000800 */
[----:B------:R-:W0:Y:S07]  /*0010*/  LDCU UR4, c[0x0][0x3a0] ;  /* 0x00007400ff0477ac */ /* 0x000e2e0008000800 */
[----:B------:R-:W1:Y:S01]  /*0020*/  LDC R42, c[0x0][0x398] ;  /* 0x0000e600ff2a7b82 */ /* 0x000e620000000800 */
[----:B------:R-:W2:Y:S01]  /*0030*/  LDCU.64 UR8, c[0x0][0x358] ;  /* 0x00006b00ff0877ac */ /* 0x000ea20008000a00 */
[----:B------:R-:W3:Y:S01]  /*0040*/  LDCU UR5, c[0x0][0x3b0] ;  /* 0x00007600ff0577ac */ /* 0x000ee20008000800 */
[----:B0-----:R-:W-:-:S06]  /*0050*/  UPRMT UR4, UR4, 0x7770, URZ ;  /* 0x0000777004047896 */ /* 0x001fcc00080000ff */
[----:B------:R-:W-:-:S13]  /*0060*/  ISETP.NE.AND P0, PT, RZ, UR4, PT ;  /* 0x00000004ff007c0c */ /* 0x000fda000bf05270 */
[----:B------:R-:W2:Y:S02]  /*0070*/  @P0 LDC.64 R2, c[0x0][0x3a8] ;  /* 0x0000ea00ff020b82 */ /* 0x000ea40000000a00 */
[----:B--2---:R0:W5:Y:S06]  /*0080*/  @P0 LDG.E R44, desc[UR8][R2.64] ;  /* 0x00000008022c0981 */ /* 0x00416c000c1e1900 */
[----:B------:R-:W1:Y:S02]  /*0090*/  S2UR UR4, SR_CTAID.X ;  /* 0x00000000000479c3 */ /* 0x000e640000002500 */
[----:B-1----:R-:W-:-:S04]  /*00a0*/  VIADD R42, R42, UR4 ;  /* 0x000000042a2a7c36 */ /* 0x002fc80008000000 */
[----:B------:R-:W-:-:S05]  /*00b0*/  IMAD R7, R42, 0x2100, RZ ;  /* 0x000021002a077824 */ /* 0x000fca00078e02ff */
[----:B---3--:R-:W-:Y:S01]  /*00c0*/  IADD3 R0, PT, PT, -R7, UR5, RZ ;  /* 0x0000000507007c10 */ /* 0x008fe2000fffe1ff */
[----:B------:R-:W1:Y:S03]  /*00d0*/  @!P0 LDC R44, c[0x0][0x3a8] ;  /* 0x0000ea00ff2c8b82 */ /* 0x000e660000000800 */
[----:B------:R-:W-:-:S13]  /*00e0*/  ISETP.GE.U32.AND P0, PT, R0, 0x2101, PT ;  /* 0x000021010000780c */ /* 0x000fda0003f06070 */
[----:B0-----:R-:W-:Y:S05]  /*00f0*/  @!P0 BRA `(.L_x_504) ;  /* 0x0000001c00ac8947 */ /* 0x001fea0003800000 */
[----:B------:R-:W0:Y:S01]  /*0100*/  S2R R16, SR_TID.X ;  /* 0x0000000000107919 */ /* 0x000e220000002100 */
[----:B------:R-:W2:Y:S01]  /*0110*/  LDCU.64 UR4, c[0x0][0x380] ;  /* 0x00007000ff0477ac */ /* 0x000ea20008000a00 */
[C---:B0-----:R-:W-:Y:S02]  /*0120*/  LOP3.LUT R0, R16.reuse, 0x1f, RZ, 0xc0, !PT ;  /* 0x0000001f10007812 */ /* 0x041fe400078ec0ff */
[----:B------:R-:W-:-:S05]  /*0130*/  LOP3.LUT R3, R16, 0x3e0, RZ, 0xc0, !PT ;  /* 0x000003e010037812 */ /* 0x000fca00078ec0ff */
[----:B------:R-:W-:-:S05]  /*0140*/  IMAD R0, R3, 0x16, R0 ;  /* 0x0000001603007824 */ /* 0x000fca00078e0200 */
[----:B------:R-:W-:-:S05]  /*0150*/  IADD3 R0, P0, PT, R7, R0, RZ ;  /* 0x0000000007007210 */ /* 0x000fca0007f1e0ff */
[----:B------:R-:W-:Y:S02]  /*0160*/  IMAD.X R3, RZ, RZ, RZ, P0 ;  /* 0x000000ffff037224 */ /* 0x000fe400000e06ff */
        /* <DEDUP_REMOVED lines=30> */
[----:B------:R-:W-:Y:S01]  /*0350*/  ISETP.NE.AND P0, PT, R42, RZ, PT ;  /* 0x000000ff2a00720c */ /* 0x000fe20003f05270 */
        /* <DEDUP_REMOVED lines=28> */
[----:B------:R0:W1:Y:S04]  /*0520*/  LDS.64 R36, [R27] ;  /* 0x000000001b247984 */ /* 0x0000680000000a00 */
[----:B------:R0:W2:Y:S04]  /*0530*/  LDS.64 R34, [R27+0x8] ;  /* 0x000008001b227984 */ /* 0x0000a80000000a00 */
[----:B------:R0:W3:Y:S04]  /*0540*/  LDS.64 R32, [R27+0x10] ;  /* 0x000010001b207984 */ /* 0x0000e80000000a00 */
[----:B------:R0:W4:Y:S04]  /*0550*/  LDS.64 R18, [R27+0x18] ;  /* 0x000018001b127984 */ /* 0x0001280000000a00 */
[----:B------:R0:W0:Y:S04]  /*0560*/  LDS.64 R14, [R27+0x20] ;  /* 0x000020001b0e7984 */ /* 0x0000280000000a00 */
[----:B------:R0:W0:Y:S04]  /*0570*/  LDS.64 R12, [R27+0x28] ;  /* 0x000028001b0c7984 */ /* 0x0000280000000a00 */
[----:B------:R0:W0:Y:S04]  /*0580*/  LDS.64 R10, [R27+0x30] ;  /* 0x000030001b0a7984 */ /* 0x0000280000000a00 */
[----:B------:R0:W0:Y:S04]  /*0590*/  LDS.64 R8, [R27+0x38] ;  /* 0x000038001b087984 */ /* 0x0000280000000a00 */
[----:B------:R0:W0:Y:S04]  /*05a0*/  LDS.64 R6, [R27+0x40] ;  /* 0x000040001b067984 */ /* 0x0000280000000a00 */
[----:B------:R0:W0:Y:S04]  /*05b0*/  LDS.64 R4, [R27+0x48] ;  /* 0x000048001b047984 */ /* 0x0000280000000a00 */
[----:B------:R0:W0:Y:S01]  /*05c0*/  LDS.64 R2, [R27+0x50] ;  /* 0x000050001b027984 */ /* 0x0000220000000a00 */
[----:B------:R-:W-:Y:S06]  /*05d0*/  BAR.SYNC.DEFER_BLOCKING 0x0 ;  /* 0x0000000000007b1d */ /* 0x000fec0000010000 */
[----:B-1----:R-:W-:Y:S05]  /*05e0*/  @P0 BRA `(.L_x_506) ;  /* 0x00000004001c0947 */ /* 0x002fea0003800000 */
[----:B0-2---:R-:W-:Y:S02]  /*05f0*/  IADD3 R17, PT, PT, R34, R37, R36 ;  /* 0x0000002522117210 */ /* 0x005fe40007ffe024 */
[C---:B------:R-:W-:Y:S02]  /*0600*/  ISETP.NE.AND P1, PT, R39.reuse, 0x1f, PT ;  /* 0x0000001f2700780c */ /* 0x040fe40003f25270 */
[----:B---3--:R-:W-:Y:S02]  /*0610*/  IADD3 R17, PT, PT, R32, R35, R17 ;  /* 0x0000002320117210 */ /* 0x008fe40007ffe011 */
[----:B------:R-:W-:Y:S02]  /*0620*/  ISETP.NE.AND P2, PT, R39, RZ, PT ;  /* 0x000000ff2700720c */ /* 0x000fe40003f45270 */
[----:B----4-:R-:W-:-:S04]  /*0630*/  IADD3 R17, PT, PT, R18, R33, R17 ;  /* 0x0000002112117210 */ /* 0x010fc80007ffe011 */
[----:B------:R-:W-:-:S03]  /*0640*/  IADD3 R17, PT, PT, R14, R19, R17 ;  /* 0x000000130e117210 */ /* 0x000fc60007ffe011 */
[----:B------:R-:W-:Y:S02]  /*0650*/  @!P1 LEA R43, R40, UR4, 0x2 ;  /* 0x00000004282b9c11 */ /* 0x000fe4000f8e10ff */
[----:B------:R-:W-:-:S04]  /*0660*/  IADD3 R17, PT, PT, R12, R15, R17 ;  /* 0x0000000f0c117210 */ /* 0x000fc80007ffe011 */
[----:B------:R-:W-:-:S04]  /*0670*/  IADD3 R17, PT, PT, R10, R13, R17 ;  /* 0x0000000d0a117210 */ /* 0x000fc80007ffe011 */
[----:B------:R-:W-:-:S04]  /*0680*/  IADD3 R17, PT, PT, R8, R11, R17 ;  /* 0x0000000b08117210 */ /* 0x000fc80007ffe011 */
[----:B------:R-:W-:-:S04]  /*0690*/  IADD3 R17, PT, PT, R6, R9, R17 ;  /* 0x0000000906117210 */ /* 0x000fc80007ffe011 */
[----:B------:R-:W-:-:S04]  /*06a0*/  IADD3 R17, PT, PT, R4, R7, R17 ;  /* 0x0000000704117210 */ /* 0x000fc80007ffe011 */
[----:B------:R-:W-:-:S05]  /*06b0*/  IADD3 R20, PT, PT, R2, R5, R17 ;  /* 0x0000000502147210 */ /* 0x000fca0007ffe011 */
        /* <DEDUP_REMOVED lines=38> */
[----:B------:R-:W-:Y:S02]  /*0920*/  SEL R20, R26, R20, !P0 ;  /* 0x000000141a147207 */ /* 0x000fe40004000000 */
[----:B------:R-:W-:-:S04]  /*0930*/  ISETP.NE.AND P0, PT, R40, 0x8, PT ;  /* 0x000000082800780c */ /* 0x000fc80003f05270 */
[----:B------:R-:W-:Y:S02]  /*0940*/  SEL R20, R27, R20, !P0 ;  /* 0x000000141b147207 */ /* 0x000fe40004000000 */
[----:B------:R-:W-:Y:S02]  /*0950*/  ISETP.NE.AND P0, PT, R40, 0xa, PT ;  /* 0x0000000a2800780c */ /* 0x000fe40003f05270 */
[----:B------:R-:W-:Y:S02]  /*0960*/  SEL R20, R28, R20, !P1 ;  /* 0x000000141c147207 */ /* 0x000fe40004800000 */
[----:B------:R-:W-:Y:S02]  /*0970*/  ISETP.NE.AND P1, PT, R40, 0xb, PT ;  /* 0x0000000b2800780c */ /* 0x000fe40003f25270 */
[----:B------:R-:W-:Y:S01]  /*0980*/  SEL R20, R29, R20, !P0 ;  /* 0x000000141d147207 */ /* 0x000fe20004000000 */
[----:B------:R-:W-:Y:S01]  /*0990*/  IMAD.IADD R29, R30, 0x1, R29 ;  /* 0x000000011e1d7824 */ /* 0x000fe200078e021d */
[----:B------:R-:W-:-:S04]  /*09a0*/  ISETP.GE.U32.AND P0, PT, R16, 0x20, PT ;  /* 0x000000201000780c */ /* 0x000fc80003f06070 */
[----:B------:R-:W-:Y:S02]  /*09b0*/  SEL R20, R29, R20, !P1 ;  /* 0x000000141d147207 */ /* 0x000fe40004800000 */
[----:B------:R-:W-:Y:S02]  /*09c0*/  ISETP.NE.AND P1, PT, R16, RZ, PT ;  /* 0x000000ff1000720c */ /* 0x000fe40003f25270 */
[----:B------:R-:W-:Y:S02]  /*09d0*/  SEL R16, R3, RZ, P2 ;  /* 0x000000ff03107207 */ /* 0x000fe40001000000 */
[----:B------:R-:W-:Y:S02]  /*09e0*/  SEL R3, R20, RZ, P0 ;  /* 0x000000ff14037207 */ /* 0x000fe40000000000 */
[--C-:B-----5:R-:W-:Y:S02]  /*09f0*/  IADD3 R31, PT, PT, R29, R31, R44.reuse ;  /* 0x0000001f1d1f7210 */ /* 0x120fe40007ffe02c */
[----:B------:R-:W-:-:S05]  /*0a00*/  IADD3 R44, PT, PT, R3, R16, R44 ;  /* 0x00000010032c7210 */ /* 0x000fca0007ffe02c */
[----:B------:R-:W-:Y:S05]  /*0a10*/  @P1 BRA `(.L_x_507) ;  /* 0x0000000c00f41947 */ /* 0x000fea0003800000 */
[----:B------:R-:W0:Y:S01]  /*0a20*/  LDC.64 R16, c[0x0][0x390] ;  /* 0x0000e400ff107b82 */ /* 0x000e220000000a00 */
[----:B------:R-:W-:-:S05]  /*0a30*/  IMAD.MOV.U32 R30, RZ, RZ, 0x65 ;  /* 0x00000065ff1e7424 */ /* 0x000fca00078e00ff */
[----:B0-----:R0:W-:Y:S01]  /*0a40*/  ST.E.64.STRONG.GPU desc[UR8][R16.64+0x100], R30 ;  /* 0x0001001e10007985 */ /* 0x0011e2000c10fb08 */
[----:B------:R-:W-:Y:S05]  /*0a50*/  BRA `(.L_x_507) ;  /* 0x0000000c00e47947 */ /* 0x000fea0003800000 */
.L_x_506:
        /* <DEDUP_REMOVED lines=57> */
[----:B------:R-:W-:Y:S02]  /*0df0*/  ISETP.NE.AND P0, PT, R40, 0xa, PT ;  /* 0x0000000a2800780c */ /* 0x000fe40003f05270 */
[----:B------:R-:W-:Y:S02]  /*0e00*/  SEL R20, R28, R20, !P1 ;  /* 0x000000141c147207 */ /* 0x000fe40004800000 */
[----:B------:R-:W-:Y:S02]  /*0e10*/  ISETP.NE.AND P1, PT, R40, 0xb, PT ;  /* 0x0000000b2800780c */ /* 0x000fe40003f25270 */
[----:B------:R-:W-:Y:S02]  /*0e20*/  SEL R20, R29, R20, !P0 ;  /* 0x000000141d147207 */ /* 0x000fe40004000000 */
[----:B------:R-:W-:-:S02]  /*0e30*/  ISETP.GT.U32.AND P0, PT, R16, 0x1f, PT ;  /* 0x0000001f1000780c */ /* 0x000fc40003f04070 */
[----:B------:R-:W-:Y:S02]  /*0e40*/  SEL R20, R30, R20, !P1 ;  /* 0x000000141e147207 */ /* 0x000fe40004800000 */
[----:B------:R-:W-:-:S03]  /*0e50*/  ISETP.GE.U32.AND P1, PT, R16, 0x20, PT ;  /* 0x000000201000780c */ /* 0x000fc60003f26070 */
[----:B------:R-:W-:-:S05]  /*0e60*/  IMAD.IADD R20, R20, 0x1, R17 ;  /* 0x0000000114147824 */ /* 0x000fca00078e0211 */
[----:B------:R-:W-:Y:S01]  /*0e70*/  SEL R23, R3, R20, !P1 ;  /* 0x0000001403177207 */ /* 0x000fe20004800000 */
[----:B------:R-:W-:Y:S06]  /*0e80*/  @P0 BRA `(.L_x_508) ;  /* 0x0000000800b00947 */ /* 0x000fec0003800000 */
[----:B------:R-:W0:Y:S01]  /*0e90*/  LDC.64 R20, c[0x0][0x390] ;  /* 0x0000e400ff147b82 */ /* 0x000e220000000a00 */
[----:B------:R-:W-:Y:S02]  /*0ea0*/  ISETP.NE.AND P1, PT, R16, RZ, PT ;  /* 0x000000ff1000720c */ /* 0x000fe40003f25270 */
[----:B------:R-:W-:-:S05]  /*0eb0*/  LOP3.LUT R3, RZ, R16, RZ, 0x33, !PT ;  /* 0x00000010ff037212 */ /* 0x000fca00078e33ff */
[----:B------:R-:W-:-:S06]  /*0ec0*/  IMAD.IADD R40, R42, 0x1, R3 ;  /* 0x000000012a287824 */ /* 0x000fcc00078e0203 */
        /* <DEDUP_REMOVED lines=11> */
.L_x_538:
[----:B------:R-:W-:Y:S05]  /*0f80*/  @!P0 BRA `(.L_x_510) ;  /* 0x0000000000748947 */ /* 0x000fea0003800000 */
[----:B------:R-:W-:-:S07]  /*0f90*/  IMAD.MOV.U32 R3, RZ, RZ, 0x3b8 ;  /* 0x000003b8ff037424 */ /* 0x000fce00078e00ff */
.L_x_512:
[----:B------:R-:W-:Y:S02]  /*0fa0*/  VIADD R27, R3, 0x1 ;  /* 0x00000001031b7836 */ /* 0x000fe40000000000 */
[----:B------:R-:W-:Y:S02]  /*0fb0*/  IMAD R42, R42, 0x41a7, RZ ;  /* 0x000041a72a2a7824 */ /* 0x000fe400078e02ff */
[----:B------:R-:W0:Y:S01]  /*0fc0*/  I2F.U32.RP R22, R27 ;  /* 0x0000001b00167306 */ /* 0x000e220000209000 */
[----:B------:R-:W-:Y:S01]  /*0fd0*/  IMAD.MOV R29, RZ, RZ, -R27 ;  /* 0x000000ffff1d7224 */ /* 0x000fe200078e0a1b */
[----:B------:R-:W-:Y:S02]  /*0fe0*/  ISETP.NE.U32.AND P2, PT, R27, RZ, PT ;  /* 0x000000ff1b00720c */ /* 0x000fe40003f45070 */
[----:B------:R-:W-:-:S04]  /*0ff0*/  LOP3.LUT R42, R42, 0x7fffffff, RZ, 0xc0, !PT ;  /* 0x7fffffff2a2a7812 */ /* 0x000fc800078ec0ff */
[----:B0-----:R-:W0:Y:S02]  /*1000*/  MUFU.RCP R22, R22 ;  /* 0x0000001600167308 */ /* 0x001e240000001000 */
[----:B0-----:R-:W-:-:S06]  /*1010*/  VIADD R20, R22, 0xffffffe ;  /* 0x0ffffffe16147836 */ /* 0x001fcc0000000000 */
[----:B------:R0:W1:Y:S02]  /*1020*/  F2I.FTZ.U32.TRUNC.NTZ R21, R20 ;  /* 0x0000001400157305 */ /* 0x000064000021f000 */
[----:B0-----:R-:W-:Y:S02]  /*1030*/  IMAD.MOV.U32 R20, RZ, RZ, RZ ;  /* 0x000000ffff147224 */ /* 0x001fe400078e00ff */
[----:B-1----:R-:W-:-:S04]  /*1040*/  IMAD R29, R29, R21, RZ ;  /* 0x000000151d1d7224 */ /* 0x002fc800078e02ff */
[----:B------:R-:W-:-:S06]  /*1050*/  IMAD.HI.U32 R21, R21, R29, R20 ;  /* 0x0000001d15157227 */ /* 0x000fcc00078e0014 */
[----:B------:R-:W-:-:S04]  /*1060*/  IMAD.HI.U32 R21, R21, R42, RZ ;  /* 0x0000002a15157227 */ /* 0x000fc800078e00ff */
[----:B------:R-:W-:-:S04]  /*1070*/  IMAD.MOV R21, RZ, RZ, -R21 ;  /* 0x000000ffff157224 */ /* 0x000fc800078e0a15 */
[----:B------:R-:W-:-:S05]  /*1080*/  IMAD R22, R27, R21, R42 ;  /* 0x000000151b167224 */ /* 0x000fca00078e022a */
[----:B------:R-:W-:-:S13]  /*1090*/  ISETP.GE.U32.AND P0, PT, R22, R27, PT ;  /* 0x0000001b1600720c */ /* 0x000fda0003f06070 */
[----:B------:R-:W-:-:S05]  /*10a0*/  @P0 IMAD.IADD R22, R22, 0x1, -R27 ;  /* 0x0000000116160824 */ /* 0x000fca00078e0a1b */
[----:B------:R-:W-:-:S13]  /*10b0*/  ISETP.GE.U32.AND P0, PT, R22, R27, PT ;  /* 0x0000001b1600720c */ /* 0x000fda0003f06070 */
[----:B------:R-:W-:Y:S01]  /*10c0*/  @P0 IMAD.IADD R22, R22, 0x1, -R27 ;  /* 0x0000000116160824 */ /* 0x000fe200078e0a1b */
[----:B------:R-:W-:-:S04]  /*10d0*/  @!P2 LOP3.LUT R22, RZ, R27, RZ, 0x33, !PT ;  /* 0x0000001bff16a212 */ /* 0x000fc800078e33ff */
[----:B------:R-:W-:Y:S05]  /*10e0*/  NANOSLEEP R22 ;  /* 0x000000160000735d */ /* 0x000fea0003800000 */
[----:B------:R-:W2:Y:S01]  /*10f0*/  LD.E.64.STRONG.GPU R26, desc[UR8][R16.64+0x100] ;  /* 0x00010008101a7980 */ /* 0x000ea2000c10fb00 */
[----:B------:R-:W-:Y:S01]  /*1100*/  UMOV UR5, 0xffffffff ;  /* 0xffffffff00057882 */ /* 0x000fe20000000000 */
[----:B------:R-:W-:Y:S02]  /*1110*/  SHF.R.U32.HI R3, RZ, 0x1, R3 ;  /* 0x00000001ff037819 */ /* 0x000fe40000011603 */
[----:B--2---:R-:W-:Y:S01]  /*1120*/  ISETP.NE.AND P0, PT, R26, 0x63, PT ;  /* 0x000000631a00780c */ /* 0x004fe20003f05270 */
[----:B------:R-:W-:-:S12]  /*1130*/  BRA.DIV UR5, `(.L_x_511) ;  /* 0x0000003605187947 */ /* 0x000fd8000b800000 */
[----:B------:R-:W-:-:S13]  /*1140*/  VOTE.ANY P0, !P0 ;  /* 0x0000000000ff7806 */ /* 0x000fda0004000100 */
.L_x_541:
[----:B------:R-:W-:Y:S05]  /*1150*/  @P0 BRA `(.L_x_512) ;  /* 0xfffffffc00900947 */ /* 0x000fea000383ffff */
.L_x_510:
[----:B------:R-:W-:Y:S01]  /*1160*/  UMOV UR5, 0xffffffff ;  /* 0xffffffff00057882 */ /* 0x000fe20000000000 */
[----:B------:R-:W-:Y:S02]  /*1170*/  ISETP.NE.AND P0, PT, R26, 0x65, PT ;  /* 0x000000651a00780c */ /* 0x000fe40003f05270 */
[----:B------:R-:W-:Y:S11]  /*1180*/  BRA.DIV UR5, `(.L_x_513) ;  /* 0x0000003605247947 */ /* 0x000ff6000b800000 */
[----:B------:R-:W0:Y:S01]  /*1190*/  S2R R30, SR_GEMASK ;  /* 0x00000000001e7919 */ /* 0x000e220000003c00 */
[----:B------:R-:W-:Y:S01]  /*11a0*/  VOTE.ANY R21, PT, !P0 ;  /* 0x0000000000157806 */ /* 0x000fe200040e0100 */
[C---:B------:R-:W-:Y:S02]  /*11b0*/  VIADD R41, R39.reuse, 0x2 ;  /* 0x0000000227297836 */ /* 0x040fe40000000000 */
[C---:B------:R-:W-:Y:S02]  /*11c0*/  VIADD R43, R39.reuse, 0x4 ;  /* 0x00000004272b7836 */ /* 0x040fe40000000000 */
[C---:B------:R-:W-:Y:S02]  /*11d0*/  VIADD R44, R39.reuse, 0x8 ;  /* 0x00000008272c7836 */ /* 0x040fe40000000000 */
[----:B------:R-:W-:Y:S01]  /*11e0*/  VIADD R45, R39, 0x10 ;  /* 0x00000010272d7836 */ /* 0x000fe20000000000 */
[----:B0-----:R-:W-:-:S05]  /*11f0*/  LOP3.LUT R21, R21, 0x80000000, R30, 0xec, !PT ;  /* 0x8000000015157812 */ /* 0x001fca00078eec1e */
[----:B------:R-:W-:-:S05]  /*1200*/  VIADD R16, R21, 0xffffffff ;  /* 0xffffffff15107836 */ /* 0x000fca0000000000 */
[----:B------:R-:W-:-:S04]  /*1210*/  LOP3.LUT R16, R21, R16, RZ, 0xc, !PT ;  /* 0x0000001015107212 */ /* 0x000fc800078e0cff */
[----:B------:R0:W1:Y:S02]  /*1220*/  POPC R20, R16 ;  /* 0x0000001000147309 */ /* 0x0000640000000000 */
[----:B0-----:R-:W0:Y:S01]  /*1230*/  LDC.64 R16, c[0x0][0x390] ;  /* 0x0000e400ff107b82 */ /* 0x001e220000000a00 */
[----:B-1----:R-:W1:Y:S01]  /*1240*/  SHFL.DOWN PT, R22, R27, 0x1, R20 ;  /* 0x082000001b167989 */ /* 0x002e6200000e0014 */
[-C--:B------:R-:W-:Y:S02]  /*1250*/  ISETP.GE.AND P0, PT, R39, R20.reuse, PT ;  /* 0x000000142700720c */ /* 0x080fe40003f06270 */
[----:B------:R-:W-:Y:S02]  /*1260*/  ISETP.GT.AND P2, PT, R45, R20, PT ;  /* 0x000000142d00720c */ /* 0x000fe40003f44270 */
[----:B0-----:R-:W-:Y:S02]  /*1270*/  IADD3 R28, P3, PT, R16, 0x100, RZ ;  /* 0x00000100101c7810 */ /* 0x001fe40007f7e0ff */
[----:B-1----:R-:W-:-:S02]  /*1280*/  SEL R22, R22, RZ, !P0 ;  /* 0x000000ff16167207 */ /* 0x002fc40004000000 */
[----:B------:R-:W-:-:S03]  /*1290*/  ISETP.GT.AND P0, PT, R41, R20, PT ;  /* 0x000000142900720c */ /* 0x000fc60003f04270 */
[----:B------:R-:W-:-:S05]  /*12a0*/  IMAD.IADD R3, R22, 0x1, R27 ;  /* 0x0000000116037824 */ /* 0x000fca00078e021b */
[----:B------:R-:W0:Y:S02]  /*12b0*/  SHFL.DOWN PT, R22, R3, 0x2, R20 ;  /* 0x0840000003167989 */ /* 0x000e2400000e0014 */
[----:B0-----:R-:W-:Y:S02]  /*12c0*/  SEL R22, R22, RZ, !P0 ;  /* 0x000000ff16167207 */ /* 0x001fe40004000000 */
[----:B------:R-:W-:-:S03]  /*12d0*/  ISETP.GT.AND P0, PT, R43, R20, PT ;  /* 0x000000142b00720c */ /* 0x000fc60003f04270 */
[----:B------:R-:W-:Y:S02]  /*12e0*/  IMAD.IADD R29, R3, 0x1, R22 ;  /* 0x00000001031d7824 */ /* 0x000fe400078e0216 */
[----:B------:R-:W-:-:S03]  /*12f0*/  IMAD.X R3, RZ, RZ, R17, P3 ;  /* 0x000000ffff037224 */ /* 0x000fc600018e0611 */
        /* <DEDUP_REMOVED lines=10> */
[----:B0-----:R-:W-:-:S05]  /*13a0*/  SEL R22, R22, RZ, !P2 ;  /* 0x000000ff16167207 */ /* 0x001fca0005000000 */
[----:B------:R-:W-:-:S07]  /*13b0*/  IMAD.IADD R46, R47, 0x1, R22 ;  /* 0x000000012f2e7824 */ /* 0x000fce00078e0216 */
.L_x_550:
[----:B------:R-:W-:Y:S05]  /*13c0*/  @!P0 BRA `(.L_x_514) ;  /* 0x0000000400248947 */ /* 0x000fea0003800000 */
[----:B------:R-:W-:-:S07]  /*13d0*/  IMAD.MOV.U32 R29, RZ, RZ, 0x3b8 ;  /* 0x000003b8ff1d7424 */ /* 0x000fce00078e00ff */
.L_x_520:
[----:B------:R-:W-:Y:S02]  /*13e0*/  IMAD.MOV.U32 R16, RZ, RZ, R28 ;  /* 0x000000ffff107224 */ /* 0x000fe400078e001c */
[----:B------:R-:W-:Y:S02]  /*13f0*/  IMAD.MOV.U32 R17, RZ, RZ, R3 ;  /* 0x000000ffff117224 */ /* 0x000fe400078e0003 */
        /* <DEDUP_REMOVED lines=8> */
.L_x_553:
[----:B------:R-:W-:Y:S05]  /*1480*/  @!P0 BRA `(.L_x_516) ;  /* 0x0000000000748947 */ /* 0x000fea0003800000 */
[----:B------:R-:W-:-:S07]  /*1490*/  IMAD.MOV.U32 R22, RZ, RZ, R29 ;  /* 0x000000ffff167224 */ /* 0x000fce00078e001d */
.L_x_518:
        /* <DEDUP_REMOVED lines=27> */
.L_x_556:
[----:B------:R-:W-:Y:S05]  /*1650*/  @P0 BRA `(.L_x_518) ;  /* 0xfffffffc00900947 */ /* 0x000fea000383ffff */
.L_x_516:
[----:B------:R-:W-:Y:S01]  /*1660*/  UMOV UR5, 0xffffffff ;  /* 0xffffffff00057882 */ /* 0x000fe20000000000 */
[----:B------:R-:W-:Y:S02]  /*1670*/  ISETP.NE.AND P0, PT, R26, 0x65, PT ;  /* 0x000000651a00780c */ /* 0x000fe40003f05270 */
[----:B------:R-:W-:Y:S11]  /*1680*/  BRA.DIV UR5, `(.L_x_519) ;  /* 0x0000003605287947 */ /* 0x000ff6000b800000 */
[----:B------:R-:W-:Y:S01]  /*1690*/  VOTE.ANY R21, PT, !P0 ;  /* 0x0000000000157806 */ /* 0x000fe200040e0100 */
[----:B------:R-:W-:-:S03]  /*16a0*/  VIADD R40, R40, 0xffffffe0 ;  /* 0xffffffe028287836 */ /* 0x000fc60000000000 */
[----:B------:R-:W-:-:S05]  /*16b0*/  LOP3.LUT R21, R21, 0x80000000, R30, 0xec, !PT ;  /* 0x8000000015157812 */ /* 0x000fca00078eec1e */
        /* <DEDUP_REMOVED lines=25> */
.L_x_565:
[----:B------:R-:W-:Y:S05]  /*1850*/  @P0 BRA `(.L_x_520) ;  /* 0xfffffff800e00947 */ /* 0x000fea000383ffff */
.L_x_514:
        /* <DEDUP_REMOVED lines=8> */
[----:B0-----:R-:W-:-:S05]  /*18e0*/  @!P1 LEA R3, R16, R3, 0x18 ;  /* 0x0000000310039211 */ /* 0x001fca00078ec0ff */
[----:B------:R1:W-:Y:S04]  /*18f0*/  @!P1 STS [R3+0x8], R31 ;  /* 0x0000081f03009388 */ /* 0x0003e80000000800 */
[----:B------:R1:W-:Y:S01]  /*1900*/  @!P1 STS [R3+0x4], R46 ;  /* 0x0000042e03009388 */ /* 0x0003e20000000800 */
[----:B--2---:R-:W-:Y:S01]  /*1910*/  @!P0 LEA R17, R20, R17, 0x18 ;  /* 0x0000001114118211 */ /* 0x004fe200078ec0ff */
[----:B------:R-:W-:Y:S02]  /*1920*/  IMAD.MOV.U32 R20, RZ, RZ, R23 ;  /* 0x000000ffff147224 */ /* 0x000fe400078e0017 */
[----:B------:R-:W-:Y:S02]  /*1930*/  @!P0 IMAD.MOV.U32 R20, RZ, RZ, R46 ;  /* 0x000000ffff148224 */ /* 0x000fe400078e002e */
[----:B------:R1:W-:Y:S05]  /*1940*/  @!P0 STS [R17+0x4c], R46 ;  /* 0x00004c2e11008388 */ /* 0x0003ea0000000800 */
.L_x_508:
[----:B------:R-:W-:Y:S05]  /*1950*/  WARPSYNC.ALL ;  /* 0x0000000000007948 */ /* 0x000fea0003800000 */
[----:B------:R-:W0:Y:S08]  /*1960*/  S2UR UR6, SR_CgaCtaId ;  /* 0x00000000000679c3 */ /* 0x000e300000008800 */
[----:B------:R-:W-:Y:S06]  /*1970*/  BAR.SYNC.DEFER_BLOCKING 0x0 ;  /* 0x0000000000007b1d */ /* 0x000fec0000010000 */
[----:B------:R-:W-:Y:S01]  /*1980*/  UMOV UR5, 0x400 ;  /* 0x0000040000057882 */ /* 0x000fe20000000000 */
[----:B------:R-:W2:Y:S01]  /*1990*/  S2R R16, SR_TID.X ;  /* 0x0000000000107919 */ /* 0x000ea20000002100 */
[----:B0-----:R-:W-:-:S09]  /*19a0*/  ULEA UR5, UR6, UR5, 0x18 ;  /* 0x0000000506057291 */ /* 0x001fd2000f8ec0ff */
[----:B-1----:R-:W0:Y:S01]  /*19b0*/  LDS R3, [UR5+0x4c] ;  /* 0x00004c05ff037984 */ /* 0x002e220008000800 */
[----:B--2---:R-:W-:-:S04]  /*19c0*/  ISETP.NE.AND P0, PT, R16, RZ, PT ;  /* 0x000000ff1000720c */ /* 0x004fc80003f05270 */
[----:B0-----:R-:W-:-:S05]  /*19d0*/  SEL R3, R3, RZ, P0 ;  /* 0x000000ff03037207 */ /* 0x001fca0000000000 */
[----:B------:R-:W-:-:S07]  /*19e0*/  IMAD.IADD R44, R3, 0x1, R20 ;  /* 0x00000001032c7824 */ /* 0x000fce00078e0214 */
.L_x_507:
[----:B------:R-:W-:Y:S05]  /*19f0*/  BSYNC.RECONVERGENT B0 ;  /* 0x0000000000007941 */ /* 0x000fea0003800200 */
.L_x_505:
[----:B------:R-:W-:Y:S01]  /*1a00*/  IMAD.IADD R45, R36, 0x1, R44 ;  /* 0x00000001242d7824 */ /* 0x000fe200078e022c */
[----:B------:R-:W1:Y:S01]  /*1a10*/  S2R R3, SR_TID.X ;  /* 0x0000000000037919 */ /* 0x000e620000002100 */
[----:B------:R-:W2:Y:S01]  /*1a20*/  S2UR UR6, SR_CgaCtaId ;  /* 0x00000000000679c3 */ /* 0x000ea20000008800 */
[----:B------:R-:W-:Y:S01]  /*1a30*/  UMOV UR5, 0x400 ;  /* 0x0000040000057882 */ /* 0x000fe20000000000 */
[----:B0-----:R-:W-:Y:S01]  /*1a40*/  IMAD.IADD R16, R37, 0x1, R45 ;  /* 0x0000000125107824 */ /* 0x001fe200078e022d */
[----:B------:R-:W0:Y:S03]  /*1a50*/  S2R R24, SR_LANEID ;  /* 0x0000000000187919 */ /* 0x000e260000000000 */
[----:B------:R-:W-:Y:S02]  /*1a60*/  IMAD.IADD R17, R34, 0x1, R16 ;  /* 0x0000000122117824 */ /* 0x000fe400078e0210 */
[----:B------:R-:W-:Y:S02]  /*1a70*/  BAR.SYNC.DEFER_BLOCKING 0x0 ;  /* 0x0000000000007b1d */ /* 0x000fe40000010000 */
[----:B------:R-:W-:-:S04]  /*1a80*/  IMAD.IADD R22, R35, 0x1, R17 ;  /* 0x0000000123167824 */ /* 0x000fc800078e0211 */
[----:B------:R-:W-:-:S04]  /*1a90*/  IMAD.IADD R23, R32, 0x1, R22 ;  /* 0x0000000120177824 */ /* 0x000fc800078e0216 */
[----:B------:R-:W-:-:S04]  /*1aa0*/  IMAD.IADD R20, R33, 0x1, R23 ;  /* 0x0000000121147824 */ /* 0x000fc800078e0217 */
[----:B------:R-:W-:Y:S01]  /*1ab0*/  IMAD.IADD R21, R18, 0x1, R20 ;  /* 0x0000000112157824 */ /* 0x000fe200078e0214 */
[----:B--2---:R-:W-:-:S03]  /*1ac0*/  ULEA UR5, UR6, UR5, 0x18 ;  /* 0x0000000506057291 */ /* 0x004fc6000f8ec0ff */
[----:B------:R-:W-:Y:S01]  /*1ad0*/  IMAD.IADD R18, R19, 0x1, R21 ;  /* 0x0000000113127824 */ /* 0x000fe200078e0215 */
[----:B------:R-:W2:Y:S03]  /*1ae0*/  LDCU.64 UR6, c[0x0][0x388] ;  /* 0x00007100ff0677ac */ /* 0x000ea60008000a00 */
[----:B------:R-:W-:Y:S01]  /*1af0*/  IMAD.IADD R19, R14, 0x1, R18 ;  /* 0x000000010e137824 */ /* 0x000fe200078e0212 */
[----:B-1----:R-:W-:-:S03]  /*1b00*/  SHF.R.U32.HI R3, RZ, 0x5, R3 ;  /* 0x00000005ff037819 */ /* 0x002fc60000011603 */
[----:B------:R-:W-:Y:S02]  /*1b10*/  IMAD.IADD R14, R15, 0x1, R19 ;  /* 0x000000010f0e7824 */ /* 0x000fe400078e0213 */
[----:B0-----:R-:W-:Y:S02]  /*1b20*/  IMAD R3, R3, 0x2c0, R24 ;  /* 0x000002c003037824 */ /* 0x001fe400078e0218 */
[----:B------:R-:W-:-:S03]  /*1b30*/  IMAD.IADD R15, R12, 0x1, R14 ;  /* 0x000000010c0f7824 */ /* 0x000fc600078e020e */
[----:B------:R-:W-:Y:S01]  /*1b40*/  LEA R49, R3, UR5, 0x2 ;  /* 0x0000000503317c11 */ /* 0x000fe2000f8e10ff */
[----:B------:R-:W-:Y:S01]  /*1b50*/  IMAD.IADD R12, R13, 0x1, R15 ;  /* 0x000000010d0c7824 */ /* 0x000fe200078e020f */
[----:B--2---:R-:W-:-:S03]  /*1b60*/  IADD3 R38, P0, PT, R38, UR6, RZ ;  /* 0x0000000626267c10 */ /* 0x004fc6000ff1e0ff */
[----:B------:R-:W-:Y:S02]  /*1b70*/  IMAD.IADD R13, R10, 0x1, R12 ;  /* 0x000000010a0d7824 */ /* 0x000fe400078e020c */
[----:B------:R-:W-:Y:S01]  /*1b80*/  IMAD R24, R24, 0x54, R49 ;  /* 0x0000005418187824 */ /* 0x000fe200078e0231 */
[----:B------:R-:W-:Y:S01]  /*1b90*/  IADD3.X R39, PT, PT, R0, UR7, RZ, P0, !PT ;  /* 0x0000000700277c10 */ /* 0x000fe200087fe4ff */
[----:B------:R-:W-:-:S03]  /*1ba0*/  IMAD.IADD R10, R11, 0x1, R13 ;  /* 0x000000010b0a7824 */ /* 0x000fc600078e020d */
[----:B------:R-:W-:Y:S01]  /*1bb0*/  STS.64 [R24], R44 ;  /* 0x0000002c18007388 */ /* 0x000fe20000000a00 */
[----:B------:R-:W-:-:S03]  /*1bc0*/  IMAD.IADD R11, R8, 0x1, R10 ;  /* 0x00000001080b7824 */ /* 0x000fc600078e020a */
[----:B------:R-:W-:Y:S01]  /*1bd0*/  STS.64 [R24+0x8], R16 ;  /* 0x0000081018007388 */ /* 0x000fe20000000a00 */
        /* <DEDUP_REMOVED lines=11> */
[----:B------:R-:W-:Y:S04]  /*1c90*/  STS.64 [R24+0x38], R10 ;  /* 0x0000380a18007388 */ /* 0x000fe80000000a00 */
[----:B------:R-:W-:Y:S04]  /*1ca0*/  STS.64 [R24+0x40], R8 ;  /* 0x0000400818007388 */ /* 0x000fe80000000a00 */
[----:B------:R-:W-:Y:S04]  /*1cb0*/  STS.64 [R24+0x48], R6 ;  /* 0x0000480618007388 */ /* 0x000fe80000000a00 */
[----:B------:R-:W-:Y:S01]  /*1cc0*/  STS.64 [R24+0x50], R4 ;  /* 0x0000500418007388 */ /* 0x000fe20000000a00 */
[----:B------:R-:W-:-:S03]  /*1cd0*/  NOP ;  /* 0x0000000000007918 */ /* 0x000fc60000000000 */
        /* <DEDUP_REMOVED lines=45> */
.L_x_504:
[----:B------:R-:W-:-:S13]  /*1fb0*/  ISETP.NE.AND P0, PT, R0, RZ, PT ;  /* 0x000000ff0000720c */ /* 0x000fda0003f05270 */
[----:B------:R-:W-:Y:S05]  /*1fc0*/  @!P0 EXIT ;  /* 0x000000000000894d */ /* 0x000fea0003800000 */
[----:B------:R-:W0:Y:S02]  /*1fd0*/  LDC.64 R4, c[0x0][0x380] ;  /* 0x0000e000ff047b82 */ /* 0x000e240000000a00 */
[----:B0-----:R-:W-:-:S05]  /*1fe0*/  IMAD.WIDE.U32 R4, R7, 0x4, R4 ;  /* 0x0000000407047825 */ /* 0x001fca00078e0004 */
[----:B------:R0:W2:Y:S01]  /*1ff0*/  LDG.E R6, desc[UR8][R4.64] ;  /* 0x0000000804067981 */ /* 0x0000a2000c1e1900 */
[----:B------:R-:W3:Y:S02]  /*2000*/  S2R R2, SR_TID.X ;  /* 0x0000000000027919 */ /* 0x000ee40000002100 */
[C---:B---3--:R-:W-:Y:S02]  /*2010*/  LOP3.LUT R3, R2.reuse, 0x1f, RZ, 0xc0, !PT ;  /* 0x0000001f02037812 */ /* 0x048fe400078ec0ff */
[----:B------:R-:W-:-:S05]  /*2020*/  LOP3.LUT R8, R2, 0x3e0, RZ, 0xc0, !PT ;  /* 0x000003e002087812 */ /* 0x000fca00078ec0ff */
[----:B------:R-:W-:-:S04]  /*2030*/  IMAD R3, R8, 0x16, R3 ;  /* 0x0000001608037824 */ /* 0x000fc800078e0203 */
[C---:B------:R-:W-:Y:S01]  /*2040*/  VIADD R7, R3.reuse, 0x20 ;  /* 0x0000002003077836 */ /* 0x040fe20000000000 */
[C---:B------:R-:W-:Y:S01]  /*2050*/  ISETP.GE.U32.AND P6, PT, R3.reuse, R0, PT ;  /* 0x000000000300720c */ /* 0x040fe20003fc6070 */
[C---:B------:R-:W-:Y:S01]  /*2060*/  VIADD R9, R3.reuse, 0x40 ;  /* 0x0000004003097836 */ /* 0x040fe20000000000 */
[C---:B0-----:R-:W-:Y:S01]  /*2070*/  LEA R4, P1, R3.reuse, R4, 0x2 ;  /* 0x0000000403047211 */ /* 0x041fe200078210ff */
[----:B------:R-:W-:Y:S01]  /*2080*/  VIADD R11, R3, 0x60 ;  /* 0x00000060030b7836 */ /* 0x000fe20000000000 */
[-C--:B------:R-:W-:Y:S01]  /*2090*/  ISETP.GE.U32.AND P5, PT, R7, R0.reuse, PT ;  /* 0x000000000700720c */ /* 0x080fe20003fa6070 */
[----:B------:R-:W-:Y:S01]  /*20a0*/  VIADD R7, R3, 0x80 ;  /* 0x0000008003077836 */ /* 0x000fe20000000000 */
[-C--:B------:R-:W-:Y:S01]  /*20b0*/  ISETP.GE.U32.AND P0, PT, R9, R0.reuse, PT ;  /* 0x000000000900720c */ /* 0x080fe20003f06070 */
[----:B------:R-:W-:Y:S01]  /*20c0*/  IMAD.X R5, RZ, RZ, R5, P1 ;  /* 0x000000ffff057224 */ /* 0x000fe200008e0605 */
[-C--:B------:R-:W-:Y:S01]  /*20d0*/  ISETP.GE.U32.AND P4, PT, R11, R0.reuse, PT ;  /* 0x000000000b00720c */ /* 0x080fe20003f86070 */
[----:B------:R-:W-:Y:S01]  /*20e0*/  VIADD R9, R3, 0xa0 ;  /* 0x000000a003097836 */ /* 0x000fe20000000000 */
[----:B------:R-:W-:Y:S01]  /*20f0*/  ISETP.GE.U32.AND P3, PT, R7, R0, PT ;  /* 0x000000000700720c */ /* 0x000fe20003f66070 */
[----:B------:R-:W-:-:S03]  /*2100*/  VIADD R7, R3, 0xc0 ;  /* 0x000000c003077836 */ /* 0x000fc60000000000 */
[-C--:B------:R-:W-:Y:S01]  /*2110*/  ISETP.GE.U32.AND P2, PT, R9, R0.reuse, PT ;  /* 0x000000000900720c */ /* 0x080fe20003f46070 */
[----:B------:R-:W-:Y:S01]  /*2120*/  VIADD R9, R3, 0x100 ;  /* 0x0000010003097836 */ /* 0x000fe20000000000 */
[-C--:B------:R-:W-:Y:S01]  /*2130*/  ISETP.GE.U32.AND P1, PT, R7, R0.reuse, PT ;  /* 0x000000000700720c */ /* 0x080fe20003f26070 */
[C---:B------:R-:W-:Y:S02]  /*2140*/  VIADD R7, R3.reuse, 0xe0 ;  /* 0x000000e003077836 */ /* 0x040fe40000000000 */
[----:B------:R-:W-:Y:S02]  /*2150*/  VIADD R39, R3, 0x2a0 ;  /* 0x000002a003277836 */ /* 0x000fe40000000000 */
[----:B--2---:R-:W-:Y:S02]  /*2160*/  IMAD.MOV.U32 R16, RZ, RZ, R6 ;  /* 0x000000ffff107224 */ /* 0x004fe400078e0006 */
[----:B------:R-:W2:Y:S01]  /*2170*/  @!P6 LDG.E R6, desc[UR8][R4.64] ;  /* 0x000000080406e981 */ /* 0x000ea2000c1e1900 */
[----:B------:R-:W-:Y:S01]  /*2180*/  ISETP.GE.U32.AND P6, PT, R7, R0, PT ;  /* 0x000000000700720c */ /* 0x000fe20003fc6070 */
[----:B------:R-:W-:-:S02]  /*2190*/  IMAD.MOV.U32 R10, RZ, RZ, R16 ;  /* 0x000000ffff0a7224 */ /* 0x000fc400078e0010 */
[----:B------:R-:W-:Y:S02]  /*21a0*/  VIADD R7, R3, 0x120 ;  /* 0x0000012003077836 */ /* 0x000fe40000000000 */
[--C-:B------:R-:W-:Y:S02]  /*21b0*/  IMAD.MOV.U32 R12, RZ, RZ, R16.reuse ;  /* 0x000000ffff0c7224 */ /* 0x100fe400078e0010 */
[----:B------:R-:W3:Y:S01]  /*21c0*/  @!P0 LDG.E R10, desc[UR8][R4.64+0x100] ;  /* 0x00010008040a8981 */ /* 0x000ee2000c1e1900 */
[-C--:B------:R-:W-:Y:S01]  /*21d0*/  ISETP.GE.U32.AND P0, PT, R7, R0.reuse, PT ;  /* 0x000000000700720c */ /* 0x080fe20003f06070 */
[----:B------:R-:W-:Y:S02]  /*21e0*/  VIADD R7, R3, 0x140 ;  /* 0x0000014003077836 */ /* 0x000fe40000000000 */
[--C-:B------:R-:W-:Y:S01]  /*21f0*/  IMAD.MOV.U32 R8, RZ, RZ, R16.reuse ;  /* 0x000000ffff087224 */ /* 0x100fe200078e0010 */
[----:B------:R-:W4:Y:S01]  /*2200*/  @!P4 LDG.E R12, desc[UR8][R4.64+0x180] ;  /* 0x00018008040cc981 */ /* 0x000f22000c1e1900 */
[----:B------:R-:W-:Y:S01]  /*2210*/  IMAD.MOV.U32 R18, RZ, RZ, R16 ;  /* 0x000000ffff127224 */ /* 0x000fe200078e0010 */
[----:B------:R-:W-:Y:S01]  /*2220*/  ISETP.GE.U32.AND P4, PT, R7, R0, PT ;  /* 0x000000000700720c */ /* 0x000fe20003f86070 */
[----:B------:R-:W-:-:S02]  /*2230*/  VIADD R7, R3, 0x180 ;  /* 0x0000018003077836 */ /* 0x000fc40000000000 */
[----:B------:R-:W4:Y:S01]  /*2240*/  @!P5 LDG.E R8, desc[UR8][R4.64+0x80] ;  /* 0x000080080408d981 */ /* 0x000f22000c1e1900 */
[-C--:B------:R-:W-:Y:S01]  /*2250*/  ISETP.GE.U32.AND P5, PT, R9, R0.reuse, PT ;  /* 0x000000000900720c */ /* 0x080fe20003fa6070 */
[--C-:B------:R-:W-:Y:S02]  /*2260*/  IMAD.MOV.U32 R20, RZ, RZ, R16.reuse ;  /* 0x000000ffff147224 */ /* 0x100fe400078e0010 */
[----:B------:R-:W4:Y:S01]  /*2270*/  @!P2 LDG.E R18, desc[UR8][R4.64+0x280] ;  /* 0x000280080412a981 */ /* 0x000f22000c1e1900 */
[-C--:B------:R-:W-:Y:S01]  /*2280*/  ISETP.GE.U32.AND P2, PT, R7, R0.reuse, PT ;  /* 0x000000000700720c */ /* 0x080fe20003f46070 */
[C---:B------:R-:W-:Y:S02]  /*2290*/  VIADD R7, R3.reuse, 0x1a0 ;  /* 0x000001a003077836 */ /* 0x040fe40000000000 */
[--C-:B------:R-:W-:Y:S01]  /*22a0*/  IMAD.MOV.U32 R14, RZ, RZ, R16.reuse ;  /* 0x000000ffff0e7224 */ /* 0x100fe200078e0010 */
[----:B------:R-:W4:Y:S01]  /*22b0*/  @!P1 LDG.E R20, desc[UR8][R4.64+0x300] ;  /* 0x0003000804149981 */ /* 0x000f22000c1e1900 */
[----:B------:R-:W-:Y:S01]  /*22c0*/  VIADD R9, R3, 0x160 ;  /* 0x0000016003097836 */ /* 0x000fe20000000000 */
[----:B------:R-:W-:Y:S01]  /*22d0*/  ISETP.GE.U32.AND P1, PT, R7, R0, PT ;  /* 0x000000000700720c */ /* 0x000fe20003f26070 */
[----:B------:R-:W-:-:S02]  /*22e0*/  IMAD.MOV.U32 R24, RZ, RZ, R16 ;  /* 0x000000ffff187224 */ /* 0x000fc400078e0010 */
[----:B------:R-:W-:Y:S01]  /*22f0*/  VIADD R7, R3, 0x1e0 ;  /* 0x000001e003077836 */ /* 0x000fe20000000000 */
[----:B------:R-:W4:Y:S01]  /*2300*/  @!P3 LDG.E R14, desc[UR8][R4.64+0x200] ;  /* 0x00020008040eb981 */ /* 0x000f22000c1e1900 */
[--C-:B------:R-:W-:Y:S01]  /*2310*/  IMAD.MOV.U32 R22, RZ, RZ, R16.reuse ;  /* 0x000000ffff167224 */ /* 0x100fe200078e0010 */
[-C--:B------:R-:W-:Y:S01]  /*2320*/  ISETP.GE.U32.AND P3, PT, R9, R0.reuse, PT ;  /* 0x000000000900720c */ /* 0x080fe20003f66070 */
[----:B------:R-:W-:Y:S01]  /*2330*/  VIADD R9, R3, 0x1c0 ;  /* 0x000001c003097836 */ /* 0x000fe20000000000 */
[----:B------:R-:W4:Y:S01]  /*2340*/  @!P5 LDG.E R24, desc[UR8][R4.64+0x400] ;  /* 0x000400080418d981 */ /* 0x000f22000c1e1900 */
[--C-:B------:R-:W-:Y:S01]  /*2350*/  IMAD.MOV.U32 R26, RZ, RZ, R16.reuse ;  /* 0x000000ffff1a7224 */ /* 0x100fe200078e0010 */
[-C--:B------:R-:W-:Y:S01]  /*2360*/  ISETP.GE.U32.AND P5, PT, R7, R0.reuse, PT ;  /* 0x000000000700720c */ /* 0x080fe20003fa6070 */
[----:B------:R-:W-:Y:S01]  /*2370*/  VIADD R7, R3, 0x200 ;  /* 0x0000020003077836 */ /* 0x000fe20000000000 */
[----:B------:R-:W4:Y:S01]  /*2380*/  @!P6 LDG.E R22, desc[UR8][R4.64+0x380] ;  /* 0x000380080416e981 */ /* 0x000f22000c1e1900 */
[----:B------:R-:W-:Y:S01]  /*2390*/  ISETP.GE.U32.AND P6, PT, R9, R0, PT ;  /* 0x000000000900720c */ /* 0x000fe20003fc6070 */
[----:B------:R-:W-:-:S02]  /*23a0*/  IMAD.MOV.U32 R28, RZ, RZ, R16 ;  /* 0x000000ffff1c7224 */ /* 0x000fc400078e0010 */
[--C-:B------:R-:W-:Y:S01]  /*23b0*/  IMAD.MOV.U32 R30, RZ, RZ, R16.reuse ;  /* 0x000000ffff1e7224 */ /* 0x100fe200078e0010 */
[----:B------:R-:W4:Y:S01]  /*23c0*/  @!P0 LDG.E R26, desc[UR8][R4.64+0x480] ;  /* 0x00048008041a8981 */ /* 0x000f22000c1e1900 */
[-C--:B------:R-:W-:Y:S01]  /*23d0*/  ISETP.GE.U32.AND P0, PT, R7, R0.reuse, PT ;  /* 0x000000000700720c */ /* 0x080fe20003f06070 */
[C---:B------:R-:W-:Y:S02]  /*23e0*/  VIADD R9, R3.reuse, 0x220 ;  /* 0x0000022003097836 */ /* 0x040fe40000000000 */
[----:B------:R-:W-:Y:S01]  /*23f0*/  VIADD R7, R3, 0x240 ;  /* 0x0000024003077836 */ /* 0x000fe20000000000 */
[----:B------:R-:W4:Y:S01]  /*2400*/  @!P4 LDG.E R28, desc[UR8][R4.64+0x500] ;  /* 0x00050008041cc981 */ /* 0x000f22000c1e1900 */
[--C-:B------:R-:W-:Y:S01]  /*2410*/  IMAD.MOV.U32 R32, RZ, RZ, R16.reuse ;  /* 0x000000ffff207224 */ /* 0x100fe200078e0010 */
[-C--:B------:R-:W-:Y:S01]  /*2420*/  ISETP.GE.U32.AND P4, PT, R9, R0.reuse, PT ;  /* 0x000000000900720c */ /* 0x080fe20003f86070 */
[--C-:B------:R-:W-:Y:S01]  /*2430*/  IMAD.MOV.U32 R34, RZ, RZ, R16.reuse ;  /* 0x000000ffff227224 */ /* 0x100fe200078e0010 */
[----:B------:R-:W4:Y:S01]  /*2440*/  @!P3 LDG.E R30, desc[UR8][R4.64+0x580] ;  /* 0x00058008041eb981 */ /* 0x000f22000c1e1900 */
[----:B------:R-:W-:Y:S01]  /*2450*/  IMAD.MOV.U32 R36, RZ, RZ, R16 ;  /* 0x000000ffff247224 */ /* 0x000fe200078e0010 */
[----:B------:R-:W-:Y:S01]  /*2460*/  ISETP.GE.U32.AND P3, PT, R7, R0, PT ;  /* 0x000000000700720c */ /* 0x000fe20003f66070 */
[C---:B------:R-:W-:Y:S01]  /*2470*/  VIADD R7, R3.reuse, 0x260 ;  /* 0x0000026003077836 */ /* 0x040fe20000000000 */
[----:B------:R-:W4:Y:S01]  /*2480*/  @!P2 LDG.E R32, desc[UR8][R4.64+0x600] ;  /* 0x000600080420a981 */ /* 0x000f22000c1e1900 */
[----:B------:R-:W-:-:S03]  /*2490*/  VIADD R9, R3, 0x280 ;  /* 0x0000028003097836 */ /* 0x000fc60000000000 */
[----:B------:R-:W4:Y:S01]  /*24a0*/  @!P1 LDG.E R34, desc[UR8][R4.64+0x680] ;  /* 0x0006800804229981 */ /* 0x000f22000c1e1900 */
[-C--:B------:R-:W-:Y:S02]  /*24b0*/  ISETP.GE.U32.AND P2, PT, R7, R0.reuse, PT ;  /* 0x000000000700720c */ /* 0x080fe40003f46070 */
[-C--:B------:R-:W-:Y:S01]  /*24c0*/  ISETP.GE.U32.AND P1, PT, R9, R0.reuse, PT ;  /* 0x000000000900720c */ /* 0x080fe20003f26070 */
[----:B------:R-:W4:Y:S01]  /*24d0*/  @!P6 LDG.E R36, desc[UR8][R4.64+0x700] ;  /* 0x000700080424e981 */ /* 0x000f22000c1e1900 */
[----:B------:R-:W-:Y:S01]  /*24e0*/  ISETP.GE.U32.AND P6, PT, R39, R0, PT ;  /* 0x000000002700720c */ /* 0x000fe20003fc6070 */
[--C-:B------:R-:W-:Y:S02]  /*24f0*/  IMAD.MOV.U32 R46, RZ, RZ, R16.reuse ;  /* 0x000000ffff2e7224 */ /* 0x100fe400078e0010 */
[--C-:B------:R-:W-:Y:S02]  /*2500*/  IMAD.MOV.U32 R48, RZ, RZ, R16.reuse ;  /* 0x000000ffff307224 */ /* 0x100fe400078e0010 */
[----:B------:R-:W-:-:S02]  /*2510*/  IMAD.MOV.U32 R50, RZ, RZ, R16 ;  /* 0x000000ffff327224 */ /* 0x000fc400078e0010 */
        /* <DEDUP_REMOVED lines=13> */
[----:B------:R-:W-:Y:S01]  /*25f0*/  UMOV UR4, 0x400 ;  /* 0x0000040000047882 */ /* 0x000fe20000000000 */
[----:B------:R-:W-:Y:S01]  /*2600*/  ISETP.NE.AND P0, PT, R42, RZ, PT ;  /* 0x000000ff2a00720c */ /* 0x000fe20003f05270 */
[----:B-1----:R-:W-:-:S02]  /*2610*/  ULEA UR4, UR5, UR4, 0x18 ;  /* 0x0000000405047291 */ /* 0x002fc4000f8ec0ff */
[----:B0-----:R-:W-:-:S05]  /*2620*/  IMAD R41, R43, 0x2c0, R38 ;  /* 0x000002c02b297824 */ /* 0x001fca00078e0226 */
        /* <DEDUP_REMOVED lines=39> */
[----:B------:R-:W-:Y:S02]  /*28a0*/  ISETP.NE.AND P1, PT, R38, 0x1f, PT ;  /* 0x0000001f2600780c */ /* 0x000fe40003f25270 */
[----:B---3--:R-:W-:Y:S02]  /*28b0*/  IADD3 R16, PT, PT, R8, R7, R16 ;  /* 0x0000000708107210 */ /* 0x008fe40007ffe010 */
[----:B------:R-:W-:Y:S02]  /*28c0*/  ISETP.NE.AND P2, PT, R43, 0xb, PT ;  /* 0x0000000b2b00780c */ /* 0x000fe40003f45270 */
        /* <DEDUP_REMOVED lines=52> */
[----:B------:R-:W-:Y:S02]  /*2c10*/  ISETP.NE.AND P1, PT, R38, RZ, PT ;  /* 0x000000ff2600720c */ /* 0x000fe40003f25270 */
[----:B------:R-:W-:Y:S01]  /*2c20*/  SEL R16, R25, R16, !P0 ;  /* 0x0000001019107207 */ /* 0x000fe20004000000 */
[----:B------:R-:W-:Y:S01]  /*2c30*/  @!P2 IMAD.IADD R16, R26, 0x1, R25 ;  /* 0x000000011a10a824 */ /* 0x000fe200078e0219 */
[----:B------:R-:W-:-:S02]  /*2c40*/  ISETP.GE.U32.AND P0, PT, R2, 0x20, PT ;  /* 0x000000200200780c */ /* 0x000fc40003f06070 */
[----:B------:R-:W-:Y:S02]  /*2c50*/  SEL R37, R37, RZ, P1 ;  /* 0x000000ff25257207 */ /* 0x000fe40000800000 */
[----:B------:R-:W-:-:S04]  /*2c60*/  SEL R17, R16, RZ, P0 ;  /* 0x000000ff10117207 */ /* 0x000fc80000000000 */
[----:B-----5:R-:W-:Y:S01]  /*2c70*/  IADD3 R44, PT, PT, R17, R37, R44 ;  /* 0x00000025112c7210 */ /* 0x020fe20007ffe02c */
[----:B------:R-:W-:Y:S06]  /*2c80*/  BRA `(.L_x_522) ;  /* 0x0000000c00e87947 */ /* 0x000fec0003800000 */
.L_x_521:
[----:B0-2---:R-:W-:Y:S02]  /*2c90*/  IADD3 R16, PT, PT, R6, R5, R4 ;  /* 0x0000000506107210 */ /* 0x005fe40007ffe004 */
[----:B------:R-:W-:Y:S02]  /*2ca0*/  ISETP.NE.AND P1, PT, R38, 0x1f, PT ;  /* 0x0000001f2600780c */ /* 0x000fe40003f25270 */
        /* <DEDUP_REMOVED lines=52> */
[----:B------:R-:W-:Y:S01]  /*2ff0*/  SEL R16, R23, R16, !P0 ;  /* 0x0000001017107207 */ /* 0x000fe20004000000 */
[----:B------:R-:W-:Y:S01]  /*3000*/  IMAD.IADD R23, R44, 0x1, -R37 ;  /* 0x000000012c177824 */ /* 0x000fe200078e0a25 */
[C---:B------:R-:W-:Y:S02]  /*3010*/  ISETP.NE.AND P0, PT, R43.reuse, 0xa, PT ;  /* 0x0000000a2b00780c */ /* 0x040fe40003f05270 */
[----:B------:R-:W-:Y:S02]  /*3020*/  SEL R16, R24, R16, !P1 ;  /* 0x0000001018107207 */ /* 0x000fe40004800000 */
[----:B------:R-:W-:Y:S02]  /*3030*/  ISETP.NE.AND P1, PT, R43, 0xb, PT ;  /* 0x0000000b2b00780c */ /* 0x000fe40003f25270 */
[----:B------:R-:W-:Y:S02]  /*3040*/  SEL R16, R25, R16, !P0 ;  /* 0x0000001019107207 */ /* 0x000fe40004000000 */
[----:B------:R-:W-:-:S02]  /*3050*/  ISETP.GT.U32.AND P0, PT, R2, 0x1f, PT ;  /* 0x0000001f0200780c */ /* 0x000fc40003f04070 */
[----:B------:R-:W-:Y:S02]  /*3060*/  SEL R17, R23, RZ, P2 ;  /* 0x000000ff17117207 */ /* 0x000fe40001000000 */
        /* <DEDUP_REMOVED lines=20> */
.L_x_568:
[----:B------:R-:W-:Y:S05]  /*31b0*/  @!P0 BRA `(.L_x_525) ;  /* 0x0000000000748947 */ /* 0x000fea0003800000 */
[----:B------:R-:W-:-:S07]  /*31c0*/  IMAD.MOV.U32 R20, RZ, RZ, 0x3b8 ;  /* 0x000003b8ff147424 */ /* 0x000fce00078e00ff */
.L_x_527:
        /* <DEDUP_REMOVED lines=27> */
.L_x_571:
[----:B------:R-:W-:Y:S05]  /*3380*/  @P0 BRA `(.L_x_527) ;  /* 0xfffffffc00900947 */ /* 0x000fea000383ffff */
.L_x_525:
[----:B------:R-:W-:Y:S01]  /*3390*/  UMOV UR5, 0xffffffff ;  /* 0xffffffff00057882 */ /* 0x000fe20000000000 */
[----:B------:R-:W-:Y:S02]  /*33a0*/  ISETP.NE.AND P0, PT, R18, 0x65, PT ;  /* 0x000000651200780c */ /* 0x000fe40003f05270 */
[----:B------:R-:W-:Y:S11]  /*33b0*/  BRA.DIV UR5, `(.L_x_528) ;  /* 0x0000001e05047947 */ /* 0x000ff6000b800000 */
[----:B------:R-:W0:Y:S01]  /*33c0*/  S2R R26, SR_GEMASK ;  /* 0x00000000001a7919 */ /* 0x000e220000003c00 */
[----:B------:R-:W-:Y:S01]  /*33d0*/  VOTE.ANY R21, PT, !P0 ;  /* 0x0000000000157806 */ /* 0x000fe200040e0100 */
[----:B------:R-:W-:-:S03]  /*33e0*/  VIADD R17, R38, 0x2 ;  /* 0x0000000226117836 */ /* 0x000fc60000000000 */
[----:B0-----:R-:W-:-:S05]  /*33f0*/  LOP3.LUT R21, R21, 0x80000000, R26, 0xec, !PT ;  /* 0x8000000015157812 */ /* 0x001fca00078eec1a */
[----:B------:R-:W-:-:S05]  /*3400*/  VIADD R16, R21, 0xffffffff ;  /* 0xffffffff15107836 */ /* 0x000fca0000000000 */
[----:B------:R-:W-:Y:S01]  /*3410*/  LOP3.LUT R16, R21, R16, RZ, 0xc, !PT ;  /* 0x0000001015107212 */ /* 0x000fe200078e0cff */
[----:B------:R-:W-:-:S03]  /*3420*/  VIADD R21, R38, 0x10 ;  /* 0x0000001026157836 */ /* 0x000fc60000000000 */
[----:B------:R-:W0:Y:S02]  /*3430*/  POPC R20, R16 ;  /* 0x0000001000147309 */ /* 0x000e240000000000 */
[----:B0-----:R-:W0:Y:S01]  /*3440*/  SHFL.DOWN PT, R22, R19, 0x1, R20 ;  /* 0x0820000013167989 */ /* 0x001e2200000e0014 */
[-C--:B------:R-:W-:Y:S02]  /*3450*/  ISETP.GE.AND P0, PT, R38, R20.reuse, PT ;  /* 0x000000142600720c */ /* 0x080fe40003f06270 */
[-C--:B------:R-:W-:Y:S02]  /*3460*/  ISETP.GT.AND P2, PT, R21, R20.reuse, PT ;  /* 0x000000141500720c */ /* 0x080fe40003f44270 */
[----:B0-----:R-:W-:Y:S02]  /*3470*/  SEL R22, R22, RZ, !P0 ;  /* 0x000000ff16167207 */ /* 0x001fe40004000000 */
[----:B------:R-:W-:Y:S01]  /*3480*/  ISETP.GT.AND P0, PT, R17, R20, PT ;  /* 0x000000141100720c */ /* 0x000fe20003f04270 */
[----:B------:R-:W-:-:S02]  /*3490*/  VIADD R17, R38, 0x4 ;  /* 0x0000000426117836 */ /* 0x000fc40000000000 */
        /* <DEDUP_REMOVED lines=8> */
[----:B------:R-:W-:Y:S02]  /*3520*/  ISETP.GT.AND P0, PT, R17, R20, PT ;  /* 0x000000141100720c */ /* 0x000fe40003f04270 */
[----:B------:R-:W0:Y:S01]  /*3530*/  LDC.64 R16, c[0x0][0x390] ;  /* 0x0000e400ff107b82 */ /* 0x000e220000000a00 */
[----:B------:R-:W-:-:S05]  /*3540*/  IMAD.IADD R19, R45, 0x1, R22 ;  /* 0x000000012d137824 */ /* 0x000fca00078e0216 */
[----:B------:R-:W1:Y:S01]  /*3550*/  SHFL.DOWN PT, R22, R19, 0x8, R20 ;  /* 0x0900000013167989 */ /* 0x000e6200000e0014 */
[----:B0-----:R-:W-:-:S05]  /*3560*/  IADD3 R44, P3, PT, R16, 0x100, RZ ;  /* 0x00000100102c7810 */ /* 0x001fca0007f7e0ff */
[----:B------:R-:W-:Y:S01]  /*3570*/  IMAD.X R45, RZ, RZ, R17, P3 ;  /* 0x000000ffff2d7224 */ /* 0x000fe200018e0611 */
[----:B-1----:R-:W-:Y:S02]  /*3580*/  SEL R22, R22, RZ, !P0 ;  /* 0x000000ff16167207 */ /* 0x002fe40004000000 */
[----:B------:R-:W-:-:S03]  /*3590*/  ISETP.NE.AND P0, PT, R18, 0x65, PT ;  /* 0x000000651200780c */ /* 0x000fc60003f05270 */
[----:B------:R-:W-:-:S05]  /*35a0*/  IMAD.IADD R43, R19, 0x1, R22 ;  /* 0x00000001132b7824 */ /* 0x000fca00078e0216 */
[----:B------:R-:W0:Y:S05]  /*35b0*/  SHFL.DOWN PT, R22, R43, 0x10, R20 ;  /* 0x0a0000002b167989 */ /* 0x000e2a00000e0014 */
[----:B------:R-:W-:Y:S02]  /*35c0*/  VOTE.ALL P0, P0 ;  /* 0x0000000000ff7806 */ /* 0x000fe40000000000 */
[----:B0-----:R-:W-:-:S05]  /*35d0*/  SEL R22, R22, RZ, !P2 ;  /* 0x000000ff16167207 */ /* 0x001fca0005000000 */
[----:B------:R-:W-:-:S07]  /*35e0*/  IMAD.IADD R46, R43, 0x1, R22 ;  /* 0x000000012b2e7824 */ /* 0x000fce00078e0216 */
.L_x_580:
[----:B------:R-:W-:Y:S05]  /*35f0*/  @!P0 BRA `(.L_x_529) ;  /* 0x00000004002c8947 */ /* 0x000fea0003800000 */
[----:B------:R-:W-:-:S07]  /*3600*/  IMAD.MOV.U32 R43, RZ, RZ, 0x3b8 ;  /* 0x000003b8ff2b7424 */ /* 0x000fce00078e00ff */
.L_x_535:
        /* <DEDUP_REMOVED lines=8> */
.L_x_583:
[----:B------:R-:W-:Y:S05]  /*3690*/  @!P0 BRA `(.L_x_531) ;  /* 0x0000000000748947 */ /* 0x000fea0003800000 */
[----:B------:R-:W-:-:S07]  /*36a0*/  IMAD.MOV.U32 R20, RZ, RZ, R43 ;  /* 0x000000ffff147224 */ /* 0x000fce00078e002b */
.L_x_533:
        /* <DEDUP_REMOVED lines=27> */
.L_x_586:
[----:B------:R-:W-:Y:S05]  /*3860*/  @P0 BRA `(.L_x_533) ;  /* 0xfffffffc00900947 */ /* 0x000fea000383ffff */
.L_x_531:
[----:B------:R-:W-:Y:S01]  /*3870*/  UMOV UR5, 0xffffffff ;  /* 0xffffffff00057882 */ /* 0x000fe20000000000 */
[----:B------:R-:W-:Y:S02]  /*3880*/  ISETP.NE.AND P0, PT, R18, 0x65, PT ;  /* 0x000000651200780c */ /* 0x000fe40003f05270 */
[----:B------:R-:W-:Y:S11]  /*3890*/  BRA.DIV UR5, `(.L_x_534) ;  /* 0x0000001e05107947 */ /* 0x000ff6000b800000 */
[----:B------:R-:W-:Y:S01]  /*38a0*/  VOTE.ANY R21, PT, !P0 ;  /* 0x0000000000157806 */ /* 0x000fe200040e0100 */
[----:B------:R-:W-:Y:S02]  /*38b0*/  VIADD R17, R38, 0x2 ;  /* 0x0000000226117836 */ /* 0x000fe40000000000 */
[----:B------:R-:W-:Y:S01]  /*38c0*/  VIADD R37, R37, 0xffffffe0 ;  /* 0xffffffe025257836 */ /* 0x000fe20000000000 */
[----:B------:R-:W-:-:S05]  /*38d0*/  LOP3.LUT R21, R21, 0x80000000, R26, 0xec, !PT ;  /* 0x8000000015157812 */ /* 0x000fca00078eec1a */
[----:B------:R-:W-:-:S05]  /*38e0*/  VIADD R16, R21, 0xffffffff ;  /* 0xffffffff15107836 */ /* 0x000fca0000000000 */
[----:B------:R-:W-:-:S04]  /*38f0*/  LOP3.LUT R16, R21, R16, RZ, 0xc, !PT ;  /* 0x0000001015107212 */ /* 0x000fc800078e0cff */
        /* <DEDUP_REMOVED lines=16> */
[----:B------:R-:W-:-:S03]  /*3a00*/  IMAD.IADD R19, R49, 0x1, R22 ;  /* 0x0000000131137824 */ /* 0x000fc600078e0216 */
[----:B------:R-:W-:Y:S02]  /*3a10*/  ISETP.GT.AND P2, PT, R17, R20, PT ;  /* 0x000000141100720c */ /* 0x000fe40003f44270 */
        /* <DEDUP_REMOVED lines=8> */
.L_x_595:
[----:B------:R-:W-:Y:S05]  /*3aa0*/  @P0 BRA `(.L_x_535) ;  /* 0xfffffff800d80947 */ /* 0x000fea000383ffff */
.L_x_529:
        /* <DEDUP_REMOVED lines=15> */
.L_x_523:
        /* <DEDUP_REMOVED lines=9> */
.L_x_522:
[----:B------:R-:W-:Y:S01]  /*3c30*/  IMAD.IADD R45, R4, 0x1, R44 ;  /* 0x00000001042d7824 */ /* 0x000fe200078e022c */
[----:B------:R-:W-:Y:S01]  /*3c40*/  BAR.SYNC.DEFER_BLOCKING 0x0 ;  /* 0x0000000000007b1d */ /* 0x000fe20000010000 */
[----:B------:R-:W-:Y:S02]  /*3c50*/  ISETP.NE.AND P0, PT, R2, RZ, PT ;  /* 0x000000ff0200720c */ /* 0x000fe40003f05270 */
[----:B------:R-:W-:-:S05]  /*3c60*/  IMAD.IADD R4, R5, 0x1, R45 ;  /* 0x0000000105047824 */ /* 0x000fca00078e022d */
[----:B------:R-:W0:Y:S01]  /*3c70*/  S2UR UR5, SR_CTAID.X ;  /* 0x00000000000579c3 */ /* 0x000e220000002500 */
[----:B------:R-:W-:Y:S01]  /*3c80*/  IMAD.IADD R5, R6, 0x1, R4 ;  /* 0x0000000106057824 */ /* 0x000fe200078e0204 */
[----:B------:R-:W1:Y:S03]  /*3c90*/  LDCU.64 UR6, c[0x0][0x388] ;  /* 0x00007100ff0677ac */ /* 0x000e660008000a00 */
[----:B------:R-:W-:-:S04]  /*3ca0*/  IMAD.IADD R6, R7, 0x1, R5 ;  /* 0x0000000107067824 */ /* 0x000fc800078e0205 */
[----:B------:R-:W-:-:S04]  /*3cb0*/  IMAD.IADD R7, R8, 0x1, R6 ;  /* 0x0000000108077824 */ /* 0x000fc800078e0206 */
[----:B------:R-:W-:-:S04]  /*3cc0*/  IMAD.IADD R8, R9, 0x1, R7 ;  /* 0x0000000109087824 */ /* 0x000fc800078e0207 */
[----:B------:R-:W-:Y:S01]  /*3cd0*/  IMAD.IADD R9, R10, 0x1, R8 ;  /* 0x000000010a097824 */ /* 0x000fe200078e0208 */
[----:B------:R-:W-:Y:S03]  /*3ce0*/  STS.64 [R40], R44 ;  /* 0x0000002c28007388 */ /* 0x000fe60000000a00 */
[----:B------:R-:W-:Y:S01]  /*3cf0*/  IMAD.IADD R10, R11, 0x1, R9 ;  /* 0x000000010b0a7824 */ /* 0x000fe200078e0209 */
[----:B------:R2:W-:Y:S03]  /*3d00*/  STS.64 [R40+0x8], R4 ;  /* 0x0000080428007388 */ /* 0x0005e60000000a00 */
[----:B------:R-:W-:Y:S01]  /*3d10*/  IMAD.IADD R11, R12, 0x1, R10 ;  /* 0x000000010c0b7824 */ /* 0x000fe200078e020a */
[----:B------:R3:W-:Y:S03]  /*3d20*/  STS.64 [R40+0x10], R6 ;  /* 0x0000100628007388 */ /* 0x0007e60000000a00 */
[----:B------:R-:W-:Y:S01]  /*3d30*/  IMAD.IADD R12, R13, 0x1, R11 ;  /* 0x000000010d0c7824 */ /* 0x000fe200078e020b */
[----:B------:R-:W-:Y:S03]  /*3d40*/  STS.64 [R40+0x18], R8 ;  /* 0x0000180828007388 */ /* 0x000fe60000000a00 */
[----:B------:R-:W-:Y:S01]  /*3d50*/  IMAD.IADD R13, R14, 0x1, R12 ;  /* 0x000000010e0d7824 */ /* 0x000fe200078e020c */
[----:B------:R-:W-:Y:S01]  /*3d60*/  STS.64 [R40+0x20], R10 ;  /* 0x0000200a28007388 */ /* 0x000fe20000000a00 */
[----:B--2---:R-:W0:Y:S02]  /*3d70*/  LDC R4, c[0x0][0x398] ;  /* 0x0000e600ff047b82 */ /* 0x004e240000000800 */
[----:B------:R-:W-:Y:S01]  /*3d80*/  IMAD.IADD R14, R15, 0x1, R13 ;  /* 0x000000010f0e7824 */ /* 0x000fe200078e020d */
[----:B------:R2:W-:Y:S03]  /*3d90*/  STS.64 [R40+0x28], R12 ;  /* 0x0000280c28007388 */ /* 0x0005e60000000a00 */
[----:B------:R-:W-:Y:S01]  /*3da0*/  IMAD.IADD R15, R28, 0x1, R14 ;  /* 0x000000011c0f7824 */ /* 0x000fe200078e020e */
[----:B------:R-:W4:Y:S03]  /*3db0*/  S2R R5, SR_TID.X ;  /* 0x0000000000057919 */ /* 0x000f260000002100 */
[----:B------:R-:W-:Y:S01]  /*3dc0*/  IMAD.IADD R16, R29, 0x1, R15 ;  /* 0x000000011d107824 */ /* 0x000fe200078e020f */
[----:B------:R-:W-:Y:S03]  /*3dd0*/  STS.64 [R40+0x30], R14 ;  /* 0x0000300e28007388 */ /* 0x000fe60000000a00 */
[----:B------:R-:W-:Y:S01]  /*3de0*/  IMAD.IADD R17, R30, 0x1, R16 ;  /* 0x000000011e117824 */ /* 0x000fe200078e0210 */
[----:B---3--:R-:W3:Y:S03]  /*3df0*/  S2R R6, SR_TID.X ;  /* 0x0000000000067919 */ /* 0x008ee60000002100 */
[----:B------:R-:W-:Y:S01]  /*3e00*/  IMAD.IADD R18, R31, 0x1, R17 ;  /* 0x000000011f127824 */ /* 0x000fe200078e0211 */
[----:B------:R-:W-:Y:S03]  /*3e10*/  STS.64 [R40+0x38], R16 ;  /* 0x0000381028007388 */ /* 0x000fe60000000a00 */
[----:B------:R-:W-:-:S02]  /*3e20*/  IMAD.IADD R19, R32, 0x1, R18 ;  /* 0x0000000120137824 */ /* 0x000fc400078e0212 */
[----:B0-----:R-:W-:Y:S02]  /*3e30*/  VIADD R4, R4, UR5 ;  /* 0x0000000504047c36 */ /* 0x001fe40008000000 */
[----:B------:R-:W-:Y:S01]  /*3e40*/  IMAD.IADD R20, R33, 0x1, R19 ;  /* 0x0000000121147824 */ /* 0x000fe200078e0213 */
[----:B------:R-:W-:Y:S01]  /*3e50*/  STS.64 [R40+0x40], R18 ;  /* 0x0000401228007388 */ /* 0x000fe20000000a00 */
[----:B--2---:R-:W-:Y:S02]  /*3e60*/  IMAD R12, R4, 0x2100, RZ ;  /* 0x00002100040c7824 */ /* 0x004fe400078e02ff */
[----:B------:R-:W-:-:S04]  /*3e70*/  IMAD.IADD R21, R34, 0x1, R20 ;  /* 0x0000000122157824 */ /* 0x000fc800078e0214 */
[----:B------:R-:W-:Y:S01]  /*3e80*/  IMAD.IADD R22, R35, 0x1, R21 ;  /* 0x0000000123167824 */ /* 0x000fe200078e0215 */
[----:B------:R-:W-:Y:S03]  /*3e90*/  STS.64 [R40+0x48], R20 ;  /* 0x0000481428007388 */ /* 0x000fe60000000a00 */
[----:B------:R-:W-:Y:S01]  /*3ea0*/  IMAD.IADD R23, R36, 0x1, R22 ;  /* 0x0000000124177824 */ /* 0x000fe200078e0216 */
[C---:B----4-:R-:W-:Y:S02]  /*3eb0*/  LOP3.LUT R4, R5.reuse, 0x1f, RZ, 0xc0, !PT ;  /* 0x0000001f05047812 */ /* 0x050fe400078ec0ff */
[----:B------:R-:W-:Y:S02]  /*3ec0*/  LOP3.LUT R10, R5, 0x3e0, RZ, 0xc0, !PT ;  /* 0x000003e0050a7812 */ /* 0x000fe400078ec0ff */
[----:B------:R-:W-:Y:S01]  /*3ed0*/  STS.64 [R40+0x50], R22 ;  /* 0x0000501628007388 */ /* 0x000fe20000000a00 */
[----:B------:R-:W-:-:S03]  /*3ee0*/  NOP ;  /* 0x0000000000007918 */ /* 0x000fc60000000000 */
[----:B------:R-:W-:Y:S01]  /*3ef0*/  LDS R45, [R41] ;  /* 0x00000000292d7984 */ /* 0x000fe20000000800 */
[----:B---3--:R-:W-:Y:S01]  /*3f00*/  LOP3.LUT R8, R6, 0x3e0, RZ, 0xc0, !PT ;  /* 0x000003e006087812 */ /* 0x008fe200078ec0ff */
[----:B------:R-:W-:Y:S02]  /*3f10*/  IMAD R10, R10, 0x16, R4 ;  /* 0x000000160a0a7824 */ /* 0x000fe400078e0204 */
        /* <DEDUP_REMOVED lines=20> */
[----:B------:R0:W-:Y:S04]  /*4060*/  LDS R25, [R41+0xa80] ;  /* 0x000a800029197984 */ /* 0x0001e80000000800 */
[----:B------:R2:W-:Y:S01]  /*4070*/  @!P0 STS [UR4+0x8400], R0 ;  /* 0x00840000ff008988 */ /* 0x0005e20008000804 */
[----:B------:R-:W-:Y:S01]  /*4080*/  BAR.SYNC.DEFER_BLOCKING 0x0 ;  /* 0x0000000000007b1d */ /* 0x000fe20000010000 */
[----:B0-----:R-:W-:Y:S01]  /*4090*/  LOP3.LUT R41, R6, 0x1f, RZ, 0xc0, !PT ;  /* 0x0000001f06297812 */ /* 0x001fe200078ec0ff */
[----:B------:R-:W-:Y:S01]  /*40a0*/  VIADD R6, R10, 0x60 ;  /* 0x000000600a067836 */ /* 0x000fe20000000000 */
[----:B------:R-:W-:-:S03]  /*40b0*/  IADD3 R5, P0, PT, R12, R3, RZ ;  /* 0x000000030c057210 */ /* 0x000fc60007f1e0ff */
[----:B------:R-:W-:Y:S02]  /*40c0*/  IMAD R8, R8, 0x16, R41 ;  /* 0x0000001608087824 */ /* 0x000fe400078e0229 */
[----:B--2---:R-:W-:Y:S01]  /*40d0*/  IMAD.X R0, RZ, RZ, RZ, P0 ;  /* 0x000000ffff007224 */ /* 0x004fe200000e06ff */
[----:B-1----:R-:W-:Y:S01]  /*40e0*/  LEA R4, P0, R5, UR6, 0x2 ;  /* 0x0000000605047c11 */ /* 0x002fe2000f8010ff */
[----:B------:R-:W-:-:S03]  /*40f0*/  VIADD R41, R10, 0x20 ;  /* 0x000000200a297836 */ /* 0x000fc60000000000 */
[----:B------:R-:W-:Y:S01]  /*4100*/  LEA.HI.X R5, R5, UR7, R0, 0x2, P0 ;  /* 0x0000000705057c11 */ /* 0x000fe200080f1400 */
[C---:B------:R-:W-:Y:S01]  /*4110*/  VIADD R0, R8.reuse, 0xc0 ;  /* 0x000000c008007836 */ /* 0x040fe20000000000 */
[----:B------:R-:W0:Y:S02]  /*4120*/  LDS R2, [UR4+0x8400] ;  /* 0x00840004ff027984 */ /* 0x000e240008000800 */
[-C--:B0-----:R-:W-:Y:S01]  /*4130*/  ISETP.GE.AND P6, PT, R3, R2.reuse, PT ;  /* 0x000000020300720c */ /* 0x081fe20003fc6270 */
[C---:B------:R-:W-:Y:S01]  /*4140*/  VIADD R3, R8.reuse, 0x80 ;  /* 0x0000008008037836 */ /* 0x040fe20000000000 */
[-C--:B------:R-:W-:Y:S01]  /*4150*/  ISETP.GE.AND P5, PT, R41, R2.reuse, PT ;  /* 0x000000022900720c */ /* 0x080fe20003fa6270 */
[----:B------:R-:W-:Y:S01]  /*4160*/  VIADD R41, R8, 0xa0 ;  /* 0x000000a008297836 */ /* 0x000fe20000000000 */
[-C--:B------:R-:W-:Y:S01]  /*4170*/  ISETP.GE.AND P0, PT, R6, R2.reuse, PT ;  /* 0x000000020600720c */ /* 0x080fe20003f06270 */
[C---:B------:R-:W-:Y:S01]  /*4180*/  VIADD R6, R8.reuse, 0xe0 ;  /* 0x000000e008067836 */ /* 0x040fe20000000000 */
[-C--:B------:R-:W-:Y:S01]  /*4190*/  ISETP.GE.AND P3, PT, R3, R2.reuse, PT ;  /* 0x000000020300720c */ /* 0x080fe20003f66270 */
[----:B------:R-:W-:Y:S01]  /*41a0*/  VIADD R3, R8, 0x100 ;  /* 0x0000010008037836 */ /* 0x000fe20000000000 */
[-C--:B------:R-:W-:Y:S01]  /*41b0*/  ISETP.GE.AND P2, PT, R0, R2.reuse, PT ;  /* 0x000000020000720c */ /* 0x080fe20003f46270 */
[----:B------:R-:W-:Y:S01]  /*41c0*/  VIADD R0, R10, 0x40 ;  /* 0x000000400a007836 */ /* 0x000fe20000000000 */
[-C--:B------:R-:W-:Y:S01]  /*41d0*/  ISETP.GE.AND P4, PT, R41, R2.reuse, PT ;  /* 0x000000022900720c */ /* 0x080fe20003f86270 */
[----:B------:R-:W-:Y:S01]  /*41e0*/  VIADD R41, R8, 0x120 ;  /* 0x0000012008297836 */ /* 0x000fe20000000000 */
[-C--:B------:R-:W-:Y:S01]  /*41f0*/  ISETP.GE.AND P1, PT, R6, R2.reuse, PT ;  /* 0x000000020600720c */ /* 0x080fe20003f26270 */
[----:B------:R-:W-:Y:S01]  /*4200*/  @!P6 STG.E desc[UR8][R4.64], R45 ;  /* 0x0000002d0400e986 */ /* 0x000fe2000c101908 */
[----:B------:R-:W-:Y:S01]  /*4210*/  ISETP.GE.AND P6, PT, R3, R2, PT ;  /* 0x000000020300720c */ /* 0x000fe20003fc6270 */
[----:B------:R-:W-:-:S02]  /*4220*/  VIADD R3, R10, 0x140 ;  /* 0x000001400a037836 */ /* 0x000fc40000000000 */
[----:B------:R-:W-:Y:S01]  /*4230*/  @!P5 STG.E desc[UR8][R4.64+0x80], R47 ;  /* 0x0000802f0400d986 */ /* 0x000fe2000c101908 */
[-C--:B------:R-:W-:Y:S01]  /*4240*/  ISETP.GE.AND P5, PT, R41, R2.reuse, PT ;  /* 0x000000022900720c */ /* 0x080fe20003fa6270 */
[C---:B------:R-:W-:Y:S02]  /*4250*/  VIADD R41, R10.reuse, 0x160 ;  /* 0x000001600a297836 */ /* 0x040fe40000000000 */
[----:B------:R-:W-:Y:S01]  /*4260*/  @!P0 STG.E desc[UR8][R4.64+0x180], R49 ;  /* 0x0001803104008986 */ /* 0x000fe2000c101908 */
[-C--:B------:R-:W-:Y:S01]  /*4270*/  ISETP.GE.AND P0, PT, R3, R2.reuse, PT ;  /* 0x000000020300720c */ /* 0x080fe20003f06270 */
[C---:B------:R-:W-:Y:S02]  /*4280*/  VIADD R3, R10.reuse, 0x180 ;  /* 0x000001800a037836 */ /* 0x040fe40000000000 */
[----:B------:R-:W-:Y:S01]  /*4290*/  @!P3 STG.E desc[UR8][R4.64+0x200], R51 ;  /* 0x000200330400b986 */ /* 0x000fe2000c101908 */
[----:B------:R-:W-:Y:S01]  /*42a0*/  ISETP.GE.AND P3, PT, R41, R2, PT ;  /* 0x000000022900720c */ /* 0x000fe20003f66270 */
[----:B------:R-:W-:-:S02]  /*42b0*/  VIADD R41, R10, 0x1a0 ;  /* 0x000001a00a297836 */ /* 0x000fc40000000000 */
[----:B------:R-:W-:Y:S01]  /*42c0*/  @!P2 STG.E desc[UR8][R4.64+0x300], R43 ;  /* 0x0003002b0400a986 */ /* 0x000fe2000c101908 */
[-C--:B------:R-:W-:Y:S01]  /*42d0*/  ISETP.GE.AND P2, PT, R3, R2.reuse, PT ;  /* 0x000000020300720c */ /* 0x080fe20003f46270 */
[----:B------:R-:W-:Y:S02]  /*42e0*/  VIADD R3, R8, 0x1c0 ;  /* 0x000001c008037836 */ /* 0x000fe40000000000 */
[----:B------:R-:W-:Y:S01]  /*42f0*/  @!P4 STG.E desc[UR8][R4.64+0x280], R53 ;  /* 0x000280350400c986 */ /* 0x000fe2000c101908 */
[----:B------:R-:W-:-:S03]  /*4300*/  ISETP.GE.AND P4, PT, R0, R2, PT ;  /* 0x000000020000720c */ /* 0x000fc60003f86270 */
[----:B------:R0:W-:Y:S01]  /*4310*/  @!P1 STG.E desc[UR8][R4.64+0x380], R37 ;  /* 0x0003802504009986 */ /* 0x0001e2000c101908 */
[-C--:B------:R-:W-:Y:S01]  /*4320*/  ISETP.GE.AND P1, PT, R41, R2.reuse, PT ;  /* 0x000000022900720c */ /* 0x080fe20003f26270 */
[C---:B------:R-:W-:Y:S02]  /*4330*/  VIADD R41, R8.reuse, 0x1e0 ;  /* 0x000001e008297836 */ /* 0x040fe40000000000 */
[----:B------:R-:W-:Y:S01]  /*4340*/  @!P6 STG.E desc[UR8][R4.64+0x400], R35 ;  /* 0x000400230400e986 */ /* 0x000fe2000c101908 */
[-C--:B------:R-:W-:Y:S01]  /*4350*/  ISETP.GE.AND P6, PT, R3, R2.reuse, PT ;  /* 0x000000020300720c */ /* 0x080fe20003fc6270 */
[----:B------:R-:W-:Y:S02]  /*4360*/  VIADD R3, R8, 0x200 ;  /* 0x0000020008037836 */ /* 0x000fe40000000000 */
[----:B------:R1:W-:Y:S01]  /*4370*/  @!P5 STG.E desc[UR8][R4.64+0x480], R33 ;  /* 0x000480210400d986 */ /* 0x0003e2000c101908 */
[----:B------:R-:W-:Y:S01]  /*4380*/  ISETP.GE.AND P5, PT, R41, R2, PT ;  /* 0x000000022900720c */ /* 0x000fe20003fa6270 */
[----:B------:R-:W-:-:S02]  /*4390*/  VIADD R41, R10, 0x220 ;  /* 0x000002200a297836 */ /* 0x000fc40000000000 */
[----:B------:R2:W-:Y:S01]  /*43a0*/  @!P0 STG.E desc[UR8][R4.64+0x500], R31 ;  /* 0x0005001f04008986 */ /* 0x0005e2000c101908 */
[-C--:B------:R-:W-:Y:S01]  /*43b0*/  ISETP.GE.AND P0, PT, R3, R2.reuse, PT ;  /* 0x000000020300720c */ /* 0x080fe20003f06270 */
[----:B0-----:R-:W-:Y:S02]  /*43c0*/  VIADD R37, R10, 0x240 ;  /* 0x000002400a257836 */ /* 0x001fe40000000000 */
[C---:B------:R-:W-:Y:S01]  /*43d0*/  VIADD R3, R8.reuse, 0x260 ;  /* 0x0000026008037836 */ /* 0x040fe20000000000 */
[----:B------:R2:W-:Y:S01]  /*43e0*/  @!P4 STG.E desc[UR8][R4.64+0x100], R29 ;  /* 0x0001001d0400c986 */ /* 0x0005e2000c101908 */
[-C--:B------:R-:W-:Y:S01]  /*43f0*/  ISETP.GE.AND P4, PT, R41, R2.reuse, PT ;  /* 0x000000022900720c */ /* 0x080fe20003f86270 */
[----:B-1----:R-:W-:Y:S02]  /*4400*/  VIADD R33, R8, 0x280 ;  /* 0x0000028008217836 */ /* 0x002fe40000000000 */
        /* <DEDUP_REMOVED lines=17> */
.L_x_509:
[----:B------:R-:W-:Y:S01]  /*4520*/  BSSY B1, `(.L_x_536) ;  /* 0x0000006000017945 */ /* 0x000fe20003800000 */
[----:B------:R-:W-:Y:S01]  /*4530*/  PLOP3.LUT P0, PT, P0, PT, PT, 0x8, 0x80 ;  /* 0x000000000080781c */ /* 0x000fe2000070e170 */
[----:B------:R-:W-:-:S12]  /*4540*/  IMAD.MOV.U32 R21, RZ, RZ, -0x1 ;  /* 0xffffffffff157424 */ /* 0x000fd800078e00ff */
[----:B------:R-:W-:Y:S05]  /*4550*/  WARPSYNC.COLLECTIVE R21, `(.L_x_537) ;  /* 0x0000000015087348 */ /* 0x000fea0003c00000 */
[----:B------:R-:W-:Y:S01]  /*4560*/  VOTE.ANY P0, P0 ;  /* 0x0000000000ff7806 */ /* 0x000fe20000000100 */
[----:B------:R-:W-:-:S12]  /*4570*/  ENDCOLLECTIVE ;  /* 0x000000000000791b */ /* 0x000fd80003800000 */
.L_x_537:
[----:B------:R-:W-:Y:S05]  /*4580*/  BSYNC B1 ;  /* 0x0000000000017941 */ /* 0x000fea0003800000 */
.L_x_536:
[----:B------:R-:W-:Y:S05]  /*4590*/  BRA `(.L_x_538) ;  /* 0xffffffc800787947 */ /* 0x000fea000383ffff */
.L_x_511:
[----:B------:R-:W-:Y:S01]  /*45a0*/  BSSY B1, `(.L_x_539) ;  /* 0x0000006000017945 */ /* 0x000fe20003800000 */
[----:B------:R-:W-:Y:S01]  /*45b0*/  PLOP3.LUT P0, PT, P0, PT, PT, 0x8, 0x80 ;  /* 0x000000000080781c */ /* 0x000fe2000070e170 */
[----:B------:R-:W-:-:S12]  /*45c0*/  IMAD.MOV.U32 R21, RZ, RZ, -0x1 ;  /* 0xffffffffff157424 */ /* 0x000fd800078e00ff */
[----:B------:R-:W-:Y:S05]  /*45d0*/  WARPSYNC.COLLECTIVE R21, `(.L_x_540) ;  /* 0x0000000015087348 */ /* 0x000fea0003c00000 */
[----:B------:R-:W-:Y:S01]  /*45e0*/  VOTE.ANY P0, P0 ;  /* 0x0000000000ff7806 */ /* 0x000fe20000000100 */
[----:B------:R-:W-:-:S12]  /*45f0*/  ENDCOLLECTIVE ;  /* 0x000000000000791b */ /* 0x000fd80003800000 */
.L_x_540:
[----:B------:R-:W-:Y:S05]  /*4600*/  BSYNC B1 ;  /* 0x0000000000017941 */ /* 0x000fea0003800000 */
.L_x_539:
[----:B------:R-:W-:Y:S05]  /*4610*/  BRA `(.L_x_541) ;  /* 0xffffffc800cc7947 */ /* 0x000fea000383ffff */
.L_x_513:
[----:B------:R-:W0:Y:S01]  /*4620*/  S2R R30, SR_GEMASK ;  /* 0x00000000001e7919 */ /* 0x000e220000003c00 */
[----:B------:R-:W-:Y:S01]  /*4630*/  BSSY B1, `(.L_x_542) ;  /* 0x0000006000017945 */ /* 0x000fe20003800000 */
[----:B------:R-:W-:Y:S01]  /*4640*/  PLOP3.LUT P0, PT, P0, PT, PT, 0x8, 0x80 ;  /* 0x000000000080781c */ /* 0x000fe2000070e170 */
[----:B------:R-:W-:-:S12]  /*4650*/  IMAD.MOV.U32 R21, RZ, RZ, -0x1 ;  /* 0xffffffffff157424 */ /* 0x000fd800078e00ff */
[----:B0-----:R-:W-:Y:S05]  /*4660*/  WARPSYNC.COLLECTIVE R21, `(.L_x_543) ;  /* 0x0000000015087348 */ /* 0x001fea0003c00000 */
[----:B------:R-:W-:Y:S01]  /*4670*/  VOTE.ANY R21, PT, P0 ;  /* 0x0000000000157806 */ /* 0x000fe200000e0100 */
[----:B0-----:R-:W-:Y:S06]  /*4680*/  ENDCOLLECTIVE ;  /* 0x000000000000791b */ /* 0x001fec0003800000 */
.L_x_543:
[----:B------:R-:W-:Y:S05]  /*4690*/  BSYNC B1 ;  /* 0x0000000000017941 */ /* 0x000fea0003800000 */
.L_x_542:
[----:B------:R-:W-:Y:S01]  /*46a0*/  LOP3.LUT R21, R21, 0x80000000, R30, 0xec, !PT ;  /* 0x8000000015157812 */ /* 0x000fe200078eec1e */
[----:B------:R-:W-:Y:S02]  /*46b0*/  IMAD.MOV.U32 R17, RZ, RZ, 0x1 ;  /* 0x00000001ff117424 */ /* 0x000fe400078e00ff */
[----:B------:R-:W-:Y:S02]  /*46c0*/  VIADD R41, R39, 0x2 ;  /* 0x0000000227297836 */ /* 0x000fe40000000000 */
[----:B------:R-:W-:Y:S02]  /*46d0*/  VIADD R16, R21, 0xffffffff ;  /* 0xffffffff15107836 */ /* 0x000fe40000000000 */
[C---:B------:R-:W-:Y:S02]  /*46e0*/  VIADD R43, R39.reuse, 0x4 ;  /* 0x00000004272b7836 */ /* 0x040fe40000000000 */
[----:B------:R-:W-:Y:S01]  /*46f0*/  VIADD R44, R39, 0x8 ;  /* 0x00000008272c7836 */ /* 0x000fe20000000000 */
[----:B------:R-:W-:Y:S01]  /*4700*/  LOP3.LUT R28, R21, R16, RZ, 0xc, !PT ;  /* 0x00000010151c7212 */ /* 0x000fe200078e0cff */
[----:B------:R-:W-:-:S02]  /*4710*/  IMAD.MOV.U32 R16, RZ, RZ, R27 ;  /* 0x000000ffff107224 */ /* 0x000fc400078e001b */
[----:B------:R-:W-:Y:S01]  /*4720*/  IMAD.MOV.U32 R21, RZ, RZ, -0x1 ;  /* 0xffffffffff157424 */ /* 0x000fe200078e00ff */
[----:B------:R0:W1:Y:S01]  /*4730*/  POPC R20, R28 ;  /* 0x0000001c00147309 */ /* 0x0000620000000000 */
[----:B------:R-:W-:-:S07]  /*4740*/  VIADD R45, R39, 0x10 ;  /* 0x00000010272d7836 */ /* 0x000fce0000000000 */
[----:B01----:R-:W-:Y:S05]  /*4750*/  WARPSYNC.COLLECTIVE R21, `(.L_x_544) ;  /* 0x0000000015087348 */ /* 0x003fea0003c00000 */
[----:B-1----:R1:W2:Y:S02]  /*4760*/  SHFL.DOWN P3, R22, R16, R17, R20 ;  /* 0x0800001110167389 */ /* 0x0022a40000060014 */
[----:B012---:R-:W-:Y:S05]  /*4770*/  ENDCOLLECTIVE ;  /* 0x000000000000791b */ /* 0x007fea0003800000 */
.L_x_544:
[-C--:B------:R-:W-:Y:S02]  /*4780*/  ISETP.GE.AND P0, PT, R39, R20.reuse, PT ;  /* 0x000000142700720c */ /* 0x080fe40003f06270 */
[-C--:B------:R-:W-:Y:S01]  /*4790*/  ISETP.GT.AND P2, PT, R45, R20.reuse, PT ;  /* 0x000000142d00720c */ /* 0x080fe20003f44270 */
        /* <DEDUP_REMOVED lines=8> */
.L_x_545:
        /* <DEDUP_REMOVED lines=8> */
.L_x_546:
[----:B------:R-:W-:Y:S01]  /*48a0*/  IMAD.MOV.U32 R17, RZ, RZ, 0x8 ;  /* 0x00000008ff117424 */ /* 0x000fe200078e00ff */
[----:B------:R-:W-:Y:S02]  /*48b0*/  SEL R22, R22, RZ, !P0 ;  /* 0x000000ff16167207 */ /* 0x000fe40004000000 */
[----:B------:R-:W-:-:S03]  /*48c0*/  ISETP.GT.AND P0, PT, R44, R20, PT ;  /* 0x000000142c00720c */ /* 0x000fc60003f04270 */
[----:B------:R-:W-:Y:S02]  /*48d0*/  IMAD.IADD R27, R29, 0x1, R22 ;  /* 0x000000011d1b7824 */ /* 0x000fe400078e0216 */
[----:B------:R-:W0:Y:S02]  /*48e0*/  LDC.64 R28, c[0x0][0x390] ;  /* 0x0000e400ff1c7b82 */ /* 0x000e240000000a00 */
[----:B------:R-:W-:-:S07]  /*48f0*/  IMAD.MOV.U32 R16, RZ, RZ, R27 ;  /* 0x000000ffff107224 */ /* 0x000fce00078e001b */
[----:B0-----:R-:W-:Y:S05]  /*4900*/  WARPSYNC.COLLECTIVE R21, `(.L_x_547) ;  /* 0x0000000015087348 */ /* 0x001fea0003c00000 */
[----:B------:R1:W2:Y:S02]  /*4910*/  SHFL.DOWN P3, R22, R16, R17, R20 ;  /* 0x0800001110167389 */ /* 0x0002a40000060014 */
[----:B012---:R-:W-:Y:S05]  /*4920*/  ENDCOLLECTIVE ;  /* 0x000000000000791b */ /* 0x007fea0003800000 */
.L_x_547:
[----:B------:R-:W-:Y:S01]  /*4930*/  IMAD.MOV.U32 R17, RZ, RZ, 0x10 ;  /* 0x00000010ff117424 */ /* 0x000fe200078e00ff */
[----:B------:R-:W-:Y:S02]  /*4940*/  SEL R22, R22, RZ, !P0 ;  /* 0x000000ff16167207 */ /* 0x000fe40004000000 */
[----:B------:R-:W-:-:S03]  /*4950*/  ISETP.NE.AND P0, PT, R26, 0x65, PT ;  /* 0x000000651a00780c */ /* 0x000fc60003f05270 */
[----:B------:R-:W-:-:S04]  /*4960*/  IMAD.IADD R47, R27, 0x1, R22 ;  /* 0x000000011b2f7824 */ /* 0x000fc800078e0216 */
[----:B------:R-:W-:-:S07]  /*4970*/  IMAD.MOV.U32 R16, RZ, RZ, R47 ;  /* 0x000000ffff107224 */ /* 0x000fce00078e002f */
[----:B------:R-:W-:Y:S05]  /*4980*/  WARPSYNC.COLLECTIVE R21, `(.L_x_548) ;  /* 0x0000000015087348 */ /* 0x000fea0003c00000 */
[----:B------:R0:W1:Y:S02]  /*4990*/  SHFL.DOWN P3, R22, R16, R17, R20 ;  /* 0x0800001110167389 */ /* 0x0000640000060014 */
[----:B01----:R-:W-:Y:S05]  /*49a0*/  ENDCOLLECTIVE ;  /* 0x000000000000791b */ /* 0x003fea0003800000 */
.L_x_548:
[----:B------:R-:W-:Y:S05]  /*49b0*/  WARPSYNC.COLLECTIVE R21, `(.L_x_549) ;  /* 0x0000000015087348 */ /* 0x000fea0003c00000 */
[----:B------:R-:W-:Y:S01]  /*49c0*/  VOTE.ALL P0, P0 ;  /* 0x0000000000ff7806 */ /* 0x000fe20000000000 */
[----:B------:R-:W-:-:S12]  /*49d0*/  ENDCOLLECTIVE ;  /* 0x000000000000791b */ /* 0x000fd80003800000 */
.L_x_549:
[----:B------:R-:W-:Y:S02]  /*49e0*/  IADD3 R28, P3, PT, R28, 0x100, RZ ;  /* 0x000001001c1c7810 */ /* 0x000fe40007f7e0ff */
[----:B------:R-:W-:-:S03]  /*49f0*/  SEL R22, R22, RZ, !P2 ;  /* 0x000000ff16167207 */ /* 0x000fc60005000000 */
[----:B------:R-:W-:Y:S02]  /*4a00*/  IMAD.X R3, RZ, RZ, R29, P3 ;  /* 0x000000ffff037224 */ /* 0x000fe400018e061d */
[----:B------:R-:W-:Y:S01]  /*4a10*/  IMAD.IADD R46, R47, 0x1, R22 ;  /* 0x000000012f2e7824 */ /* 0x000fe200078e0216 */
[----:B------:R-:W-:Y:S06]  /*4a20*/  BRA `(.L_x_550) ;  /* 0xffffffc800647947 */ /* 0x000fec000383ffff */
.L_x_515:
[----:B------:R-:W-:Y:S01]  /*4a30*/  BSSY B1, `(.L_x_551) ;  /* 0x0000006000017945 */ /* 0x000fe20003800000 */
[----:B------:R-:W-:Y:S01]  /*4a40*/  PLOP3.LUT P0, PT, P0, PT, PT, 0x8, 0x80 ;  /* 0x000000000080781c */ /* 0x000fe2000070e170 */
[----:B------:R-:W-:-:S12]  /*4a50*/  IMAD.MOV.U32 R21, RZ, RZ, -0x1 ;  /* 0xffffffffff157424 */ /* 0x000fd800078e00ff */
[----:B------:R-:W-:Y:S05]  /*4a60*/  WARPSYNC.COLLECTIVE R21, `(.L_x_552) ;  /* 0x0000000015087348 */ /* 0x000fea0003c00000 */
[----:B------:R-:W-:Y:S01]  /*4a70*/  VOTE.ANY P0, P0 ;  /* 0x0000000000ff7806 */ /* 0x000fe20000000100 */
[----:B------:R-:W-:-:S12]  /*4a80*/  ENDCOLLECTIVE ;  /* 0x000000000000791b */ /* 0x000fd80003800000 */
.L_x_552:
[----:B------:R-:W-:Y:S05]  /*4a90*/  BSYNC B1 ;  /* 0x0000000000017941 */ /* 0x000fea0003800000 */
.L_x_551:
[----:B------:R-:W-:Y:S05]  /*4aa0*/  BRA `(.L_x_553) ;  /* 0xffffffc800747947 */ /* 0x000fea000383ffff */
.L_x_517:
[----:B------:R-:W-:Y:S01]  /*4ab0*/  BSSY B1, `(.L_x_554) ;  /* 0x0000006000017945 */ /* 0x000fe20003800000 */
[----:B------:R-:W-:Y:S01]  /*4ac0*/  PLOP3.LUT P0, PT, P0, PT, PT, 0x8, 0x80 ;  /* 0x000000000080781c */ /* 0x000fe2000070e170 */
[----:B------:R-:W-:-:S12]  /*4ad0*/  IMAD.MOV.U32 R21, RZ, RZ, -0x1 ;  /* 0xffffffffff157424 */ /* 0x000fd800078e00ff */
[----:B------:R-:W-:Y:S05]  /*4ae0*/  WARPSYNC.COLLECTIVE R21, `(.L_x_555) ;  /* 0x0000000015087348 */ /* 0x000fea0003c00000 */
[----:B------:R-:W-:Y:S01]  /*4af0*/  VOTE.ANY P0, P0 ;  /* 0x0000000000ff7806 */ /* 0x000fe20000000100 */
[----:B------:R-:W-:-:S12]  /*4b00*/  ENDCOLLECTIVE ;  /* 0x000000000000791b */ /* 0x000fd80003800000 */
.L_x_555:
[----:B------:R-:W-:Y:S05]  /*4b10*/  BSYNC B1 ;  /* 0x0000000000017941 */ /* 0x000fea0003800000 */
.L_x_554:
[----:B------:R-:W-:Y:S05]  /*4b20*/  BRA `(.L_x_556) ;  /* 0xffffffc800c87947 */ /* 0x000fea000383ffff */
.L_x_519:
[----:B------:R-:W-:Y:S01]  /*4b30*/  BSSY B1, `(.L_x_557) ;  /* 0x0000006000017945 */ /* 0x000fe20003800000 */
[----:B------:R-:W-:Y:S01]  /*4b40*/  PLOP3.LUT P0, PT, P0, PT, PT, 0x8, 0x80 ;  /* 0x000000000080781c */ /* 0x000fe2000070e170 */
[----:B------:R-:W-:-:S12]  /*4b50*/  IMAD.MOV.U32 R21, RZ, RZ, -0x1 ;  /* 0xffffffffff157424 */ /* 0x000fd800078e00ff */
[----:B------:R-:W-:Y:S05]  /*4b60*/  WARPSYNC.COLLECTIVE R21, `(.L_x_558) ;  /* 0x0000000015087348 */ /* 0x000fea0003c00000 */
[----:B------:R-:W-:Y:S01]  /*4b70*/  VOTE.ANY R21, PT, P0 ;  /* 0x0000000000157806 */ /* 0x000fe200000e0100 */
[----:B------:R-:W-:Y:S06]  /*4b80*/  ENDCOLLECTIVE ;  /* 0x000000000000791b */ /* 0x000fec0003800000 */
.L_x_558:
[----:B------:R-:W-:Y:S05]  /*4b90*/  BSYNC B1 ;  /* 0x0000000000017941 */ /* 0x000fea0003800000 */
.L_x_557:
        /* <DEDUP_REMOVED lines=11> */
.L_x_559:
        /* <DEDUP_REMOVED lines=9> */
.L_x_560:
        /* <DEDUP_REMOVED lines=8> */
.L_x_561:
        /* <DEDUP_REMOVED lines=8> */
.L_x_562:
        /* <DEDUP_REMOVED lines=8> */
.L_x_563:
[----:B------:R-:W-:Y:S02]  /*4e60*/  SEL R22, R22, RZ, !P0 ;  /* 0x000000ff16167207 */ /* 0x000fe40004000000 */
[----:B------:R-:W-:Y:S02]  /*4e70*/  ISETP.NE.AND P0, PT, R26, 0x65, PT ;  /* 0x000000651a00780c */ /* 0x000fe40003f05270 */
[----:B------:R-:W-:-:S11]  /*4e80*/  IADD3 R46, PT, PT, R47, R22, R46 ;  /* 0x000000162f2e7210 */ /* 0x000fd60007ffe02e */
[----:B------:R-:W-:Y:S05]  /*4e90*/  WARPSYNC.COLLECTIVE R21, `(.L_x_564) ;  /* 0x0000000015087348 */ /* 0x000fea0003c00000 */
[----:B------:R-:W-:Y:S01]  /*4ea0*/  VOTE.ALL P0, P0 ;  /* 0x0000000000ff7806 */ /* 0x000fe20000000000 */
[----:B------:R-:W-:-:S12]  /*4eb0*/  ENDCOLLECTIVE ;  /* 0x000000000000791b */ /* 0x000fd80003800000 */
.L_x_564:
[----:B------:R-:W-:Y:S05]  /*4ec0*/  BRA `(.L_x_565) ;  /* 0xffffffc800607947 */ /* 0x000fea000383ffff */
.L_x_524:
[----:B------:R-:W-:Y:S01]  /*4ed0*/  BSSY B0, `(.L_x_566) ;  /* 0x0000006000007945 */ /* 0x000fe20003800000 */
[----:B------:R-:W-:Y:S01]  /*4ee0*/  PLOP3.LUT P0, PT, P0, PT, PT, 0x8, 0x80 ;  /* 0x000000000080781c */ /* 0x000fe2000070e170 */
[----:B------:R-:W-:-:S12]  /*4ef0*/  IMAD.MOV.U32 R21, RZ, RZ, -0x1 ;  /* 0xffffffffff157424 */ /* 0x000fd800078e00ff */
[----:B------:R-:W-:Y:S05]  /*4f00*/  WARPSYNC.COLLECTIVE R21, `(.L_x_567) ;  /* 0x0000000015087348 */ /* 0x000fea0003c00000 */
[----:B------:R-:W-:Y:S01]  /*4f10*/  VOTE.ANY P0, P0 ;  /* 0x0000000000ff7806 */ /* 0x000fe20000000100 */
[----:B------:R-:W-:-:S12]  /*4f20*/  ENDCOLLECTIVE ;  /* 0x000000000000791b */ /* 0x000fd80003800000 */
.L_x_567:
[----:B------:R-:W-:Y:S05]  /*4f30*/  BSYNC B0 ;  /* 0x0000000000007941 */ /* 0x000fea0003800000 */
.L_x_566:
[----:B------:R-:W-:Y:S05]  /*4f40*/  BRA `(.L_x_568) ;  /* 0xffffffe000987947 */ /* 0x000fea000383ffff */
.L_x_526:
[----:B------:R-:W-:Y:S01]  /*4f50*/  BSSY B0, `(.L_x_569) ;  /* 0x0000006000007945 */ /* 0x000fe20003800000 */
[----:B------:R-:W-:Y:S01]  /*4f60*/  PLOP3.LUT P0, PT, P0, PT, PT, 0x8, 0x80 ;  /* 0x000000000080781c */ /* 0x000fe2000070e170 */
[----:B------:R-:W-:-:S12]  /*4f70*/  IMAD.MOV.U32 R21, RZ, RZ, -0x1 ;  /* 0xffffffffff157424 */ /* 0x000fd800078e00ff */
[----:B------:R-:W-:Y:S05]  /*4f80*/  WARPSYNC.COLLECTIVE R21, `(.L_x_570) ;  /* 0x0000000015087348 */ /* 0x000fea0003c00000 */
[----:B------:R-:W-:Y:S01]  /*4f90*/  VOTE.ANY P0, P0 ;  /* 0x0000000000ff7806 */ /* 0x000fe20000000100 */
[----:B------:R-:W-:-:S12]  /*4fa0*/  ENDCOLLECTIVE ;  /* 0x000000000000791b */ /* 0x000fd80003800000 */
.L_x_570:
[----:B------:R-:W-:Y:S05]  /*4fb0*/  BSYNC B0 ;  /* 0x0000000000007941 */ /* 0x000fea0003800000 */
.L_x_569:
[----:B------:R-:W-:Y:S05]  /*4fc0*/  BRA `(.L_x_571) ;  /* 0xffffffe000ec7947 */ /* 0x000fea000383ffff */
.L_x_528:
[----:B------:R-:W0:Y:S01]  /*4fd0*/  S2R R26, SR_GEMASK ;  /* 0x00000000001a7919 */ /* 0x000e220000003c00 */
[----:B------:R-:W-:Y:S01]  /*4fe0*/  BSSY B0, `(.L_x_572) ;  /* 0x0000006000007945 */ /* 0x000fe20003800000 */
[----:B------:R-:W-:Y:S01]  /*4ff0*/  PLOP3.LUT P0, PT, P0, PT, PT, 0x8, 0x80 ;  /* 0x000000000080781c */ /* 0x000fe2000070e170 */
[----:B------:R-:W-:-:S12]  /*5000*/  IMAD.MOV.U32 R21, RZ, RZ, -0x1 ;  /* 0xffffffffff157424 */ /* 0x000fd800078e00ff */
[----:B0-----:R-:W-:Y:S05]  /*5010*/  WARPSYNC.COLLECTIVE R21, `(.L_x_573) ;  /* 0x0000000015087348 */ /* 0x001fea0003c00000 */
[----:B------:R-:W-:Y:S01]  /*5020*/  VOTE.ANY R21, PT, P0 ;  /* 0x0000000000157806 */ /* 0x000fe200000e0100 */
[----:B0-----:R-:W-:Y:S06]  /*5030*/  ENDCOLLECTIVE ;  /* 0x000000000000791b */ /* 0x001fec0003800000 */
.L_x_573:
[----:B------:R-:W-:Y:S05]  /*5040*/  BSYNC B0 ;  /* 0x0000000000007941 */ /* 0x000fea0003800000 */
.L_x_572:
[----:B------:R-:W-:Y:S01]  /*5050*/  LOP3.LUT R21, R21, 0x80000000, R26, 0xec, !PT ;  /* 0x8000000015157812 */ /* 0x000fe200078eec1a */
[----:B------:R-:W-:-:S04]  /*5060*/  IMAD.MOV.U32 R17, RZ, RZ, 0x1 ;  /* 0x00000001ff117424 */ /* 0x000fc800078e00ff */
        /* <DEDUP_REMOVED lines=8> */
.L_x_574:
[----:B------:R-:W-:Y:S01]  /*50f0*/  ISETP.GE.AND P0, PT, R38, R20, PT ;  /* 0x000000142600720c */ /* 0x000fe20003f06270 */
[----:B------:R-:W-:-:S03]  /*5100*/  IMAD.MOV.U32 R17, RZ, RZ, 0x2 ;  /* 0x00000002ff117424 */ /* 0x000fc600078e00ff */
[----:B------:R-:W-:-:S05]  /*5110*/  SEL R22, R22, RZ, !P0 ;  /* 0x000000ff16167207 */ /* 0x000fca0004000000 */
[----:B------:R-:W-:Y:S02]  /*5120*/  IMAD.IADD R43, R22, 0x1, R19 ;  /* 0x00000001162b7824 */ /* 0x000fe400078e0213 */
[----:B------:R-:W-:Y:S02]  /*5130*/  VIADD R19, R38, 0x2 ;  /* 0x0000000226137836 */ /* 0x000fe40000000000 */
[----:B------:R-:W-:-:S03]  /*5140*/  IMAD.MOV.U32 R16, RZ, RZ, R43 ;  /* 0x000000ffff107224 */ /* 0x000fc600078e002b */
[----:B------:R-:W-:Y:S01]  /*5150*/  ISETP.GT.AND P0, PT, R19, R20, PT ;  /* 0x000000141300720c */ /* 0x000fe20003f04270 */
[----:B------:R-:W-:-:S12]  /*5160*/  VIADD R19, R38, 0x4 ;  /* 0x0000000426137836 */ /* 0x000fd80000000000 */
[----:B------:R-:W-:Y:S05]  /*5170*/  WARPSYNC.COLLECTIVE R21, `(.L_x_575) ;  /* 0x0000000015087348 */ /* 0x000fea0003c00000 */
[----:B------:R0:W1:Y:S02]  /*5180*/  SHFL.DOWN P3, R22, R16, R17, R20 ;  /* 0x0800001110167389 */ /* 0x0000640000060014 */
[----:B01----:R-:W-:Y:S05]  /*5190*/  ENDCOLLECTIVE ;  /* 0x000000000000791b */ /* 0x003fea0003800000 */
.L_x_575:
[----:B------:R-:W-:Y:S01]  /*51a0*/  IMAD.MOV.U32 R17, RZ, RZ, 0x4 ;  /* 0x00000004ff117424 */ /* 0x000fe200078e00ff */
[----:B------:R-:W-:Y:S02]  /*51b0*/  SEL R22, R22, RZ, !P0 ;  /* 0x000000ff16167207 */ /* 0x000fe40004000000 */
[----:B------:R-:W-:-:S03]  /*51c0*/  ISETP.GT.AND P0, PT, R19, R20, PT ;  /* 0x000000141300720c */ /* 0x000fc60003f04270 */
[----:B------:R-:W-:Y:S02]  /*51d0*/  IMAD.IADD R45, R43, 0x1, R22 ;  /* 0x000000012b2d7824 */ /* 0x000fe400078e0216 */
[----:B------:R-:W-:Y:S02]  /*51e0*/  VIADD R43, R38, 0x8 ;  /* 0x00000008262b7836 */ /* 0x000fe40000000000 */
[----:B------:R-:W-:-:S07]  /*51f0*/  IMAD.MOV.U32 R16, RZ, RZ, R45 ;  /* 0x000000ffff107224 */ /* 0x000fce00078e002d */
[----:B------:R-:W-:Y:S05]  /*5200*/  WARPSYNC.COLLECTIVE R21, `(.L_x_576) ;  /* 0x0000000015087348 */ /* 0x000fea0003c00000 */
[----:B------:R0:W1:Y:S02]  /*5210*/  SHFL.DOWN P3, R22, R16, R17, R20 ;  /* 0x0800001110167389 */ /* 0x0000640000060014 */
[----:B01----:R-:W-:Y:S05]  /*5220*/  ENDCOLLECTIVE ;  /* 0x000000000000791b */ /* 0x003fea0003800000 */
.L_x_576:
        /* <DEDUP_REMOVED lines=9> */
.L_x_577:
[----:B------:R-:W-:Y:S01]  /*52c0*/  IMAD.MOV.U32 R17, RZ, RZ, 0x10 ;  /* 0x00000010ff117424 */ /* 0x000fe200078e00ff */
[----:B------:R-:W-:Y:S02]  /*52d0*/  SEL R22, R22, RZ, !P0 ;  /* 0x000000ff16167207 */ /* 0x000fe40004000000 */
[----:B------:R-:W-:-:S03]  /*52e0*/  ISETP.NE.AND P0, PT, R18, 0x65, PT ;  /* 0x000000651200780c */ /* 0x000fc60003f05270 */
[----:B------:R-:W-:Y:S02]  /*52f0*/  IMAD.IADD R43, R19, 0x1, R22 ;  /* 0x00000001132b7824 */ /* 0x000fe400078e0216 */
[----:B------:R-:W-:Y:S02]  /*5300*/  VIADD R19, R38, 0x10 ;  /* 0x0000001026137836 */ /* 0x000fe40000000000 */
[----:B------:R-:W-:-:S03]  /*5310*/  IMAD.MOV.U32 R16, RZ, RZ, R43 ;  /* 0x000000ffff107224 */ /* 0x000fc600078e002b */
[----:B------:R-:W-:-:S13]  /*5320*/  ISETP.GT.AND P2, PT, R19, R20, PT ;  /* 0x000000141300720c */ /* 0x000fda0003f44270 */
[----:B------:R-:W-:Y:S05]  /*5330*/  WARPSYNC.COLLECTIVE R21, `(.L_x_578) ;  /* 0x0000000015087348 */ /* 0x000fea0003c00000 */
[----:B------:R0:W1:Y:S02]  /*5340*/  SHFL.DOWN P3, R22, R16, R17, R20 ;  /* 0x0800001110167389 */ /* 0x0000640000060014 */
[----:B01----:R-:W-:Y:S05]  /*5350*/  ENDCOLLECTIVE ;  /* 0x000000000000791b */ /* 0x003fea0003800000 */
.L_x_578:
[----:B------:R-:W-:Y:S05]  /*5360*/  WARPSYNC.COLLECTIVE R21, `(.L_x_579) ;  /* 0x0000000015087348 */ /* 0x000fea0003c00000 */
[----:B------:R-:W-:Y:S01]  /*5370*/  VOTE.ALL P0, P0 ;  /* 0x0000000000ff7806 */ /* 0x000fe20000000000 */
[----:B------:R-:W-:-:S12]  /*5380*/  ENDCOLLECTIVE ;  /* 0x000000000000791b */ /* 0x000fd80003800000 */
.L_x_579:
[----:B------:R-:W-:Y:S02]  /*5390*/  IADD3 R44, P3, PT, R44, 0x100, RZ ;  /* 0x000001002c2c7810 */ /* 0x000fe40007f7e0ff */
[----:B------:R-:W-:-:S03]  /*53a0*/  SEL R22, R22, RZ, !P2 ;  /* 0x000000ff16167207 */ /* 0x000fc60005000000 */
[----:B------:R-:W-:Y:S02]  /*53b0*/  IMAD.X R45, RZ, RZ, R45, P3 ;  /* 0x000000ffff2d7224 */ /* 0x000fe400018e062d */
[----:B------:R-:W-:Y:S01]  /*53c0*/  IMAD.IADD R46, R43, 0x1, R22 ;  /* 0x000000012b2e7824 */ /* 0x000fe200078e0216 */
[----:B------:R-:W-:Y:S06]  /*53d0*/  BRA `(.L_x_580) ;  /* 0xffffffe000847947 */ /* 0x000fec000383ffff */
.L_x_530:
[----:B------:R-:W-:Y:S01]  /*53e0*/  BSSY B0, `(.L_x_581) ;  /* 0x0000006000007945 */ /* 0x000fe20003800000 */
[----:B------:R-:W-:Y:S01]  /*53f0*/  PLOP3.LUT P0, PT, P0, PT, PT, 0x8, 0x80 ;  /* 0x000000000080781c */ /* 0x000fe2000070e170 */
[----:B------:R-:W-:-:S12]  /*5400*/  IMAD.MOV.U32 R21, RZ, RZ, -0x1 ;  /* 0xffffffffff157424 */ /* 0x000fd800078e00ff */
[----:B------:R-:W-:Y:S05]  /*5410*/  WARPSYNC.COLLECTIVE R21, `(.L_x_582) ;  /* 0x0000000015087348 */ /* 0x000fea0003c00000 */
[----:B------:R-:W-:Y:S01]  /*5420*/  VOTE.ANY P0, P0 ;  /* 0x0000000000ff7806 */ /* 0x000fe20000000100 */
[----:B------:R-:W-:-:S12]  /*5430*/  ENDCOLLECTIVE ;  /* 0x000000000000791b */ /* 0x000fd80003800000 */
.L_x_582:
[----:B------:R-:W-:Y:S05]  /*5440*/  BSYNC B0 ;  /* 0x0000000000007941 */ /* 0x000fea0003800000 */
.L_x_581:
[----:B------:R-:W-:Y:S05]  /*5450*/  BRA `(.L_x_583) ;  /* 0xffffffe0008c7947 */ /* 0x000fea000383ffff */
.L_x_532:
[----:B------:R-:W-:Y:S01]  /*5460*/  BSSY B0, `(.L_x_584) ;  /* 0x0000006000007945 */ /* 0x000fe20003800000 */
[----:B------:R-:W-:Y:S01]  /*5470*/  PLOP3.LUT P0, PT, P0, PT, PT, 0x8, 0x80 ;  /* 0x000000000080781c */ /* 0x000fe2000070e170 */
[----:B------:R-:W-:-:S12]  /*5480*/  IMAD.MOV.U32 R21, RZ, RZ, -0x1 ;  /* 0xffffffffff157424 */ /* 0x000fd800078e00ff */
[----:B------:R-:W-:Y:S05]  /*5490*/  WARPSYNC.COLLECTIVE R21, `(.L_x_585) ;  /* 0x0000000015087348 */ /* 0x000fea0003c00000 */
[----:B------:R-:W-:Y:S01]  /*54a0*/  VOTE.ANY P0, P0 ;  /* 0x0000000000ff7806 */ /* 0x000fe20000000100 */
[----:B------:R-:W-:-:S12]  /*54b0*/  ENDCOLLECTIVE ;  /* 0x000000000000791b */ /* 0x000fd80003800000 */
.L_x_585:
[----:B------:R-:W-:Y:S05]  /*54c0*/  BSYNC B0 ;  /* 0x0000000000007941 */ /* 0x000fea0003800000 */
.L_x_584:
[----:B------:R-:W-:Y:S05]  /*54d0*/  BRA `(.L_x_586) ;  /* 0xffffffe000e07947 */ /* 0x000fea000383ffff */
.L_x_534:
[----:B------:R-:W-:Y:S01]  /*54e0*/  BSSY B0, `(.L_x_587) ;  /* 0x0000006000007945 */ /* 0x000fe20003800000 */
[----:B------:R-:W-:Y:S01]  /*54f0*/  PLOP3.LUT P0, PT, P0, PT, PT, 0x8, 0x80 ;  /* 0x000000000080781c */ /* 0x000fe2000070e170 */
[----:B------:R-:W-:-:S12]  /*5500*/  IMAD.MOV.U32 R21, RZ, RZ, -0x1 ;  /* 0xffffffffff157424 */ /* 0x000fd800078e00ff */
[----:B------:R-:W-:Y:S05]  /*5510*/  WARPSYNC.COLLECTIVE R21, `(.L_x_588) ;  /* 0x0000000015087348 */ /* 0x000fea0003c00000 */
[----:B------:R-:W-:Y:S01]  /*5520*/  VOTE.ANY R21, PT, P0 ;  /* 0x0000000000157806 */ /* 0x000fe200000e0100 */
[----:B------:R-:W-:Y:S06]  /*5530*/  ENDCOLLECTIVE ;  /* 0x000000000000791b */ /* 0x000fec0003800000 */
.L_x_588:
[----:B------:R-:W-:Y:S05]  /*5540*/  BSYNC B0 ;  /* 0x0000000000007941 */ /* 0x000fea0003800000 */
.L_x_587:
        /* <DEDUP_REMOVED lines=11> */
.L_x_589:
        /* <DEDUP_REMOVED lines=11> */
.L_x_590:
        /* <DEDUP_REMOVED lines=9> */
.L_x_591:
        /* <DEDUP_REMOVED lines=8> */
.L_x_592:
        /* <DEDUP_REMOVED lines=9> */
.L_x_593:
[----:B------:R-:W-:Y:S02]  /*5850*/  SEL R22, R22, RZ, !P0 ;  /* 0x000000ff16167207 */ /* 0x000fe40004000000 */
[----:B------:R-:W-:Y:S02]  /*5860*/  ISETP.NE.AND P0, PT, R18, 0x65, PT ;  /* 0x000000651200780c */ /* 0x000fe40003f05270 */
[----:B------:R-:W-:-:S11]  /*5870*/  IADD3 R46, PT, PT, R47, R22, R46 ;  /* 0x000000162f2e7210 */ /* 0x000fd60007ffe02e */
[----:B------:R-:W-:Y:S05]  /*5880*/  WARPSYNC.COLLECTIVE R21, `(.L_x_594) ;  /* 0x0000000015087348 */ /* 0x000fea0003c00000 */
[----:B------:R-:W-:Y:S01]  /*5890*/  VOTE.ALL P0, P0 ;  /* 0x0000000000ff7806 */ /* 0x000fe20000000000 */
[----:B------:R-:W-:-:S12]  /*58a0*/  ENDCOLLECTIVE ;  /* 0x000000000000791b */ /* 0x000fd80003800000 */
.L_x_594:
[----:B------:R-:W-:Y:S05]  /*58b0*/  BRA `(.L_x_595) ;  /* 0xffffffe000787947 */ /* 0x000fea000383ffff */
.L_x_596:
        /* <DEDUP_REMOVED lines=12> */
.L_x_1280:


//--------------------- .text._ZN3cub18CUB_300001_SM_10006detail4scan20DeviceScanInitKernelINS0_13ScanTileStateIiLb1EEEEEvT_i --------------------------
	.section	.text._ZN3cub18CUB_300001_SM_10006detail4scan20DeviceScanInitKernelINS0_13ScanTileStateIiLb1EEEEEvT_i,"ax",@progbits
	.align	128
        .global         _ZN3cub18CUB_300001_SM_10006detail4scan20DeviceScanInitKernelINS0_13ScanTileStateIiLb1EEEEEvT_i
        .type           _ZN3cub18CUB_300001_SM_10006detail4scan20DeviceScanInitKernelINS0_13ScanTileStateIiLb1EEEEEvT_i,@function
        .size           _ZN3cub18CUB_300001_SM_10006detail4scan20DeviceScanInitKernelINS0_13ScanTileStateIiLb1EEEEEvT_i,(.L_x_1281 - _ZN3cub18CUB_300001_SM_10006detail4scan20DeviceScanInitKernelINS0_13ScanTileStateIiLb1EEEEEvT_i)
        .other          _ZN3cub18CUB_300001_SM_10006detail4scan20DeviceScanInitKernelINS0_13ScanTileStateIiLb1EEEEEvT_i,@"STO_CUDA_ENTRY STV_DEFAULT"
_ZN3cub18CUB_300001_SM_10006detail4scan20DeviceScanInitKernelINS0_13ScanTileStateIiLb1EEEEEvT_i:
.text._ZN3cub18CUB_300001_SM_10006detail4scan20DeviceScanInitKernelINS0_13ScanTileStateIiLb1EEEEEvT_i:
[----:B------:R-:W-:Y:S01]  /*0000*/  LDC R1, c[0x0][0x37c] ;  /* 0x0000df00ff017b82 */ /* 0x000fe20000000800 */
[----:B------:R-:W0:Y:S07]  /*0010*/  S2R R0, SR_TID.X ;  /* 0x0000000000007919 */ /* 0x000e2e0000002100 */
[----:B------:R-:W1:Y:S01]  /*0020*/  S2UR UR6, SR_CTAID.X ;  /* 0x00000000000679c3 */ /* 0x000e620000002500 */
[----:B------:R-:W2:Y:S07]  /*0030*/  LDCU UR4, c[0x0][0x388] ;  /* 0x00007100ff0477ac */ /* 0x000eae0008000800 */
[----:B------:R-:W1:Y:S01]  /*0040*/  LDC R5, c[0x0][0x360] ;  /* 0x0000d800ff057b82 */ /* 0x000e620000000800 */
[----:B0-----:R-:W-:Y:S01]  /*0050*/  ISETP.GT.U32.AND P0, PT, R0, 0x1f, PT ;  /* 0x0000001f0000780c */ /* 0x001fe20003f04070 */
[----:B-1----:R-:W-:-:S03]  /*0060*/  IMAD R5, R5, UR6, R0 ;  /* 0x0000000605057c24 */ /* 0x002fc6000f8e0200 */
[----:B------:R-:W-:Y:S02]  /*0070*/  ISETP.NE.OR P0, PT, RZ, UR6, P0 ;  /* 0x00000006ff007c0c */ /* 0x000fe40008705670 */
[----:B--2---:R-:W-:Y:S01]  /*0080*/  ISETP.GE.AND P1, PT, R5, UR4, PT ;  /* 0x0000000405007c0c */ /* 0x004fe2000bf26270 */
[----:B------:R-:W0:-:S12]  /*0090*/  LDCU.64 UR4, c[0x0][0x358] ;  /* 0x00006b00ff0477ac */ /* 0x000e180008000a00 */
[----:B------:R-:W1:Y:S01]  /*00a0*/  @!P1 LDC.64 R2, c[0x0][0x380] ;  /* 0x0000e000ff029b82 */ /* 0x000e620000000a00 */
[----:B------:R-:W-:Y:S01]  /*00b0*/  @!P1 MOV R4, 0x63 ;  /* 0x0000006300049802 */ /* 0x000fe20000000f00 */
[----:B-1----:R-:W-:-:S04]  /*00c0*/  @!P1 IMAD.WIDE R2, R5, 0x8, R2 ;  /* 0x0000000805029825 */ /* 0x002fc800078e0202 */
[----:B------:R-:W-:-:S05]  /*00d0*/  HFMA2 R5, -RZ, RZ, 0, 0 ;  /* 0x00000000ff057431 */ /* 0x000fca00000001ff */
[----:B0-----:R0:W-:Y:S01]  /*00e0*/  @!P1 STG.E.64 desc[UR4][R2.64+0x100], R4 ;  /* 0x0001000402009986 */ /* 0x0011e2000c101b04 */
[----:B------:R-:W-:Y:S05]  /*00f0*/  @P0 EXIT ;  /* 0x000000000000094d */ /* 0x000fea0003800000 */
[----:B0-----:R-:W0:Y:S02]  /*0100*/  LDC.64 R2, c[0x0][0x380] ;  /* 0x0000e000ff027b82 */ /* 0x001e240000000a00 */
[----:B0-----:R-:W-:-:S05]  /*0110*/  IMAD.WIDE.U32 R2, R0, 0x8, R2 ;  /* 0x0000000800027825 */ /* 0x001fca00078e0002 */
[----:B------:R-:W-:Y:S01]  /*0120*/  STG.E.64 desc[UR4][R2.64], RZ ;  /* 0x000000ff02007986 */ /* 0x000fe2000c101b04 */
[----:B------:R-:W-:Y:S05]  /*0130*/  EXIT ;  /* 0x000000000000794d */ /* 0x000fea0003800000 */
.L_x_597:
        /* <DEDUP_REMOVED lines=12> */
.L_x_1281:


//--------------------- .text._ZN3cub18CUB_300001_SM_10006detail9transform16transform_kernelINS2_10policy_hubILb1EN4cuda3std3__45tupleIJN6thrust24THRUST_300001_SM_1000_NS6detail15normal_iteratorINSA_10device_ptrIiEEEEEEEE10policy1000ElNS7_10__identityENSA_20permutation_iteratorISF_SF_EEJPiEEEvT0_iT1_T2_DpNS2_10kernel_argIT3_EE --------------------------
	.section	.text._ZN3cub18CUB_300001_SM_10006detail9transform16transform_kernelINS2_10policy_hubILb1EN4cuda3std3__45tupleIJN6thrust24THRUST_300001_SM_1000_NS6detail15normal_iteratorINSA_10device_ptrIiEEEEEEEE10policy1000ElNS7_10__identityENSA_20permutation_iteratorISF_SF_EEJPiEEEvT0_iT1_T2_DpNS2_10kernel_argIT3_EE,"ax",@progbits
	.align	128
        .global         _ZN3cub18CUB_300001_SM_10006detail9transform16transform_kernelINS2_10policy_hubILb1EN4cuda3std3__45tupleIJN6thrust24THRUST_300001_SM_1000_NS6detail15normal_iteratorINSA_10device_ptrIiEEEEEEEE10policy1000ElNS7_10__identityENSA_20permutation_iteratorISF_SF_EEJPiEEEvT0_iT1_T2_DpNS2_10kernel_argIT3_EE
        .type           _ZN3cub18CUB_300001_SM_10006detail9transform16transform_kernelINS2_10policy_hubILb1EN4cuda3std3__45tupleIJN6thrust24THRUST_300001_SM_1000_NS6detail15normal_iteratorINSA_10device_ptrIiEEEEEEEE10policy1000ElNS7_10__identityENSA_20permutation_iteratorISF_SF_EEJPiEEEvT0_iT1_T2_DpNS2_10kernel_argIT3_EE,@function
        .size           _ZN3cub18CUB_300001_SM_10006detail9transform16transform_kernelINS2_10policy_hubILb1EN4cuda3std3__45tupleIJN6thrust24THRUST_300001_SM_1000_NS6detail15normal_iteratorINSA_10device_ptrIiEEEEEEEE10policy1000ElNS7_10__identityENSA_20permutation_iteratorISF_SF_EEJPiEEEvT0_iT1_T2_DpNS2_10kernel_argIT3_EE,(.L_x_1282 - _ZN3cub18CUB_300001_SM_10006detail9transform16transform_kernelINS2_10policy_hubILb1EN4cuda3std3__45tupleIJN6thrust24THRUST_300001_SM_1000_NS6detail15normal_iteratorINSA_10device_ptrIiEEEEEEEE10policy1000ElNS7_10__identityENSA_20permutation_iteratorISF_SF_EEJPiEEEvT0_iT1_T2_DpNS2_10kernel_argIT3_EE)
        .other          _ZN3cub18CUB_300001_SM_10006detail9transform16transform_kernelINS2_10policy_hubILb1EN4cuda3std3__45tupleIJN6thrust24THRUST_300001_SM_1000_NS6detail15normal_iteratorINSA_10device_ptrIiEEEEEEEE10policy1000ElNS7_10__identityENSA_20permutation_iteratorISF_SF_EEJPiEEEvT0_iT1_T2_DpNS2_10kernel_argIT3_EE,@"STO_CUDA_ENTRY STV_DEFAULT"
_ZN3cub18CUB_300001_SM_10006detail9transform16transform_kernelINS2_10policy_hubILb1EN4cuda3std3__45tupleIJN6thrust24THRUST_300001_SM_1000_NS6detail15normal_iteratorINSA_10device_ptrIiEEEEEEEE10policy1000ElNS7_10__identityENSA_20permutation_iteratorISF_SF_EEJPiEEEvT0_iT1_T2_DpNS2_10kernel_argIT3_EE:
.text._ZN3cub18CUB_300001_SM_10006detail9transform16transform_kernelINS2_10policy_hubILb1EN4cuda3std3__45tupleIJN6thrust24THRUST_300001_SM_1000_NS6detail15normal_iteratorINSA_10device_ptrIiEEEEEEEE10policy1000ElNS7_10__identityENSA_20permutation_iteratorISF_SF_EEJPiEEEvT0_iT1_T2_DpNS2_10kernel_argIT3_EE:
[----:B------:R-:W-:Y:S08]  /*0000*/  LDC R1, c[0x0][0x37c] ;  /* 0x0000df00ff017b82 */ /* 0x000ff00000000800 */
[----:B------:R-:W0:Y:S01]  /*0010*/  LDC R0, c[0x0][0x388] ;  /* 0x0000e200ff007b82 */ /* 0x000e220000000800 */
[----:B------:R-:W1:Y:S01]  /*0020*/  LDCU.64 UR6, c[0x0][0x380] ;  /* 0x00007000ff0677ac */ /* 0x000e620008000a00 */
[----:B------:R-:W2:Y:S01]  /*0030*/  S2R R7, SR_TID.X ;  /* 0x0000000000077919 */ /* 0x000ea20000002100 */
[----:B------:R-:W-:Y:S05]  /*0040*/  BSSY.RECONVERGENT B0, `(.L_x_598) ;  /* 0x000001a000007945 */ /* 0x000fea0003800200 */
[----:B------:R-:W3:Y:S01]  /*0050*/  S2UR UR4, SR_CTAID.X ;  /* 0x00000000000479c3 */ /* 0x000ee20000002500 */
[----:B0-----:R-:W-:-:S04]  /*0060*/  SHF.L.U32 R5, R0, 0x7, RZ ;  /* 0x0000000700057819 */ /* 0x001fc800000006ff */
[----:B------:R-:W-:Y:S01]  /*0070*/  SHF.R.S32.HI R4, RZ, 0x1f, R5 ;  /* 0x0000001fff047819 */ /* 0x000fe20000011405 */
[----:B---3--:R-:W-:Y:S01]  /*0080*/  IMAD.WIDE.U32 R2, R5, UR4, RZ ;  /* 0x0000000405027c25 */ /* 0x008fe2000f8e00ff */
[----:B--2---:R-:W-:-:S03]  /*0090*/  SHF.L.U32 R11, R7, 0x7, RZ ;  /* 0x00000007070b7819 */ /* 0x004fc600000006ff */
[----:B------:R-:W-:Y:S01]  /*00a0*/  IMAD R13, R4, UR4, RZ ;  /* 0x00000004040d7c24 */ /* 0x000fe2000f8e02ff */
[----:B-1----:R-:W-:-:S03]  /*00b0*/  IADD3 R6, P1, PT, -R2, UR6, RZ ;  /* 0x0000000602067c10 */ /* 0x002fc6000ff3e1ff */
[----:B------:R-:W-:Y:S01]  /*00c0*/  IMAD.IADD R13, R3, 0x1, R13 ;  /* 0x00000001030d7824 */ /* 0x000fe200078e020d */
[----:B------:R-:W-:-:S04]  /*00d0*/  ISETP.LT.U32.AND P0, PT, R6, R5, PT ;  /* 0x000000050600720c */ /* 0x000fc80003f01070 */
[----:B------:R-:W-:-:S04]  /*00e0*/  IADD3.X R9, PT, PT, ~R13, UR7, RZ, P1, !PT ;  /* 0x000000070d097c10 */ /* 0x000fc80008ffe5ff */
[----:B------:R-:W-:-:S04]  /*00f0*/  ISETP.LT.AND.EX P0, PT, R9, R4, PT, P0 ;  /* 0x000000040900720c */ /* 0x000fc80003f01300 */
[----:B------:R-:W-:-:S05]  /*0100*/  SEL R6, R6, R5, P0 ;  /* 0x0000000506067207 */ /* 0x000fca0000000000 */
[----:B------:R-:W-:-:S05]  /*0110*/  IMAD.SHL.U32 R4, R6, 0x4, RZ ;  /* 0x0000000406047824 */ /* 0x000fca00078e00ff */
[----:B------:R-:W-:-:S13]  /*0120*/  ISETP.GE.AND P0, PT, R11, R4, PT ;  /* 0x000000040b00720c */ /* 0x000fda0003f06270 */
[----:B------:R-:W-:Y:S05]  /*0130*/  @P0 BRA `(.L_x_599) ;  /* 0x0000000000280947 */ /* 0x000fea0003800000 */
[----:B------:R-:W0:Y:S02]  /*0140*/  LDC.64 R8, c[0x0][0x3a0] ;  /* 0x0000e800ff087b82 */ /* 0x000e240000000a00 */
[----:B0-----:R-:W-:-:S04]  /*0150*/  LEA R8, P0, R2, R8, 0x2 ;  /* 0x0000000802087211 */ /* 0x001fc800078010ff */
[----:B------:R-:W-:-:S03]  /*0160*/  LEA.HI.X R9, R2, R9, R13, 0x2, P0 ;  /* 0x0000000902097211 */ /* 0x000fc600000f140d */
[----:B------:R-:W-:-:S07]  /*0170*/  IMAD.WIDE.U32 R8, R7, 0x80, R8 ;  /* 0x0000008007087825 */ /* 0x000fce00078e0008 */
.L_x_600:
[----:B------:R-:W-:Y:S01]  /*0180*/  IADD3 R11, PT, PT, R11, 0x4000, RZ ;  /* 0x000040000b0b7810 */ /* 0x000fe20007ffe0ff */
[----:B------:R0:W-:Y:S03]  /*0190*/  CCTL.E.PF2 [R8] ;  /* 0x000000000800798f */ /* 0x0001e60000800100 */
[----:B------:R-:W-:Y:S02]  /*01a0*/  ISETP.GE.AND P0, PT, R11, R4, PT ;  /* 0x000000040b00720c */ /* 0x000fe40003f06270 */
[----:B0-----:R-:W-:-:S05]  /*01b0*/  IADD3 R8, P1, PT, R8, 0x4000, RZ ;  /* 0x0000400008087810 */ /* 0x001fca0007f3e0ff */
[----:B------:R-:W-:-:S06]  /*01c0*/  IMAD.X R9, RZ, RZ, R9, P1 ;  /* 0x000000ffff097224 */ /* 0x000fcc00008e0609 */
[----:B------:R-:W-:Y:S05]  /*01d0*/  @!P0 BRA `(.L_x_600) ;  /* 0xfffffffc00e88947 */ /* 0x000fea000383ffff */
.L_x_599:
[----:B------:R-:W-:Y:S05]  /*01e0*/  BSYNC.RECONVERGENT B0 ;  /* 0x0000000000007941 */ /* 0x000fea0003800200 */
.L_x_598:
[----:B------:R-:W0:Y:S01]  /*01f0*/  LDCU.64 UR8, c[0x0][0x3a0] ;  /* 0x00007400ff0877ac */ /* 0x000e220008000a00 */
[----:B------:R-:W-:Y:S02]  /*0200*/  ISETP.NE.AND P0, PT, R5, R6, PT ;  /* 0x000000060500720c */ /* 0x000fe40003f05270 */
[C---:B------:R-:W-:Y:S01]  /*0210*/  SHF.L.U32 R4, R2.reuse, 0x2, RZ ;  /* 0x0000000202047819 */ /* 0x040fe200000006ff */
[----:B------:R-:W1:Y:S01]  /*0220*/  LDCU.64 UR6, c[0x0][0x390] ;  /* 0x00007200ff0677ac */ /* 0x000e620008000a00 */
[----:B------:R-:W-:Y:S01]  /*0230*/  SHF.L.U64.HI R8, R2, 0x2, R13 ;  /* 0x0000000202087819 */ /* 0x000fe2000001020d */
[----:B------:R-:W2:Y:S01]  /*0240*/  LDCU.64 UR4, c[0x0][0x358] ;  /* 0x00006b00ff0477ac */ /* 0x000ea20008000a00 */
[C---:B0-----:R-:W-:Y:S02]  /*0250*/  IADD3 R2, P1, PT, R4.reuse, UR8, RZ ;  /* 0x0000000804027c10 */ /* 0x041fe4000ff3e0ff */
[----:B-1----:R-:W-:Y:S02]  /*0260*/  IADD3 R4, P2, PT, R4, UR6, RZ ;  /* 0x0000000604047c10 */ /* 0x002fe4000ff5e0ff */
[----:B------:R-:W-:-:S02]  /*0270*/  IADD3.X R3, PT, PT, R8, UR9, RZ, P1, !PT ;  /* 0x0000000908037c10 */ /* 0x000fc40008ffe4ff */
[----:B------:R-:W-:Y:S01]  /*0280*/  IADD3.X R5, PT, PT, R8, UR7, RZ, P2, !PT ;  /* 0x0000000708057c10 */ /* 0x000fe200097fe4ff */
[----:B--2---:R-:W-:Y:S08]  /*0290*/  @!P0 BRA `(.L_x_601) ;  /* 0x0000000c005c8947 */ /* 0x004ff00003800000 */
[----:B------:R-:W-:-:S13]  /*02a0*/  ISETP.GE.AND P0, PT, R0, 0x1, PT ;  /* 0x000000010000780c */ /* 0x000fda0003f06270 */
[----:B------:R-:W-:Y:S05]  /*02b0*/  @!P0 EXIT ;  /* 0x000000000000894d */ /* 0x000fea0003800000 */
[C---:B------:R-:W-:Y:S01]  /*02c0*/  ISETP.GE.U32.AND P0, PT, R0.reuse, 0x8, PT ;  /* 0x000000080000780c */ /* 0x040fe20003f06070 */
[----:B------:R-:W-:Y:S01]  /*02d0*/  IMAD.MOV.U32 R14, RZ, RZ, RZ ;  /* 0x000000ffff0e7224 */ /* 0x000fe200078e00ff */
[----:B------:R-:W-:-:S11]  /*02e0*/  LOP3.LUT R18, R0, 0x7, RZ, 0xc0, !PT ;  /* 0x0000000700127812 */ /* 0x000fd600078ec0ff */
[----:B------:R-:W-:Y:S05]  /*02f0*/  @!P0 BRA `(.L_x_602) ;  /* 0x0000000800048947 */ /* 0x000fea0003800000 */
[----:B------:R-:W-:-:S13]  /*0300*/  ISETP.GE.AND P0, PT, R7, R6, PT ;  /* 0x000000060700720c */ /* 0x000fda0003f06270 */
[C---:B------:R-:W-:Y:S01]  /*0310*/  @!P0 IMAD.WIDE.U32 R14, R7.reuse, 0x4, R4 ;  /* 0x00000004070e8825 */ /* 0x040fe200078e0004 */
[----:B------:R-:W0:Y:S03]  /*0320*/  @!P0 LDC.64 R16, c[0x0][0x398] ;  /* 0x0000e600ff108b82 */ /* 0x000e260000000a00 */
[C---:B------:R-:W-:Y:S02]  /*0330*/  @!P0 IMAD.WIDE.U32 R12, R7.reuse, 0x4, R2 ;  /* 0x00000004070c8825 */ /* 0x040fe400078e0002 */
[----:B------:R-:W0:Y:S04]  /*0340*/  @!P0 LDG.E R15, desc[UR4][R14.64] ;  /* 0x000000040e0f8981 */ /* 0x000e28000c1e1900 */
[----:B------:R-:W2:Y:S01]  /*0350*/  @!P0 LDG.E R19, desc[UR4][R12.64] ;  /* 0x000000040c138981 */ /* 0x000ea2000c1e1900 */
[----:B------:R-:W-:-:S04]  /*0360*/  IADD3 R11, PT, PT, R7, 0x80, RZ ;  /* 0x00000080070b7810 */ /* 0x000fc80007ffe0ff */
[C---:B------:R-:W-:Y:S01]  /*0370*/  ISETP.GE.AND P1, PT, R11.reuse, R6, PT ;  /* 0x000000060b00720c */ /* 0x040fe20003f26270 */
[----:B------:R-:W-:-:S04]  /*0380*/  IMAD.WIDE R8, R11, 0x4, R4 ;  /* 0x000000040b087825 */ /* 0x000fc800078e0204 */
[----:B------:R-:W-:-:S04]  /*0390*/  IMAD.WIDE R10, R11, 0x4, R2 ;  /* 0x000000040b0a7825 */ /* 0x000fc800078e0202 */
[----:B0-----:R-:W-:-:S04]  /*03a0*/  @!P0 IMAD.WIDE R16, R15, 0x4, R16 ;  /* 0x000000040f108825 */ /* 0x001fc800078e0210 */
[----:B------:R-:W0:Y:S01]  /*03b0*/  @!P1 LDC.64 R14, c[0x0][0x398] ;  /* 0x0000e600ff0e9b82 */ /* 0x000e220000000a00 */
[----:B--2---:R1:W-:Y:S04]  /*03c0*/  @!P0 STG.E desc[UR4][R16.64], R19 ;  /* 0x0000001310008986 */ /* 0x0043e8000c101904 */
[----:B------:R-:W0:Y:S04]  /*03d0*/  @!P1 LDG.E R21, desc[UR4][R8.64] ;  /* 0x0000000408159981 */ /* 0x000e28000c1e1900 */
[----:B------:R-:W2:Y:S01]  /*03e0*/  @!P1 LDG.E R23, desc[UR4][R10.64] ;  /* 0x000000040a179981 */ /* 0x000ea2000c1e1900 */
[----:B------:R-:W-:-:S05]  /*03f0*/  VIADD R13, R7, 0x100 ;  /* 0x00000100070d7836 */ /* 0x000fca0000000000 */
[----:B------:R-:W-:Y:S01]  /*0400*/  ISETP.GE.AND P0, PT, R13, R6, PT ;  /* 0x000000060d00720c */ /* 0x000fe20003f06270 */
[----:B0-----:R-:W-:-:S12]  /*0410*/  @!P1 IMAD.WIDE R12, R21, 0x4, R14 ;  /* 0x00000004150c9825 */ /* 0x001fd800078e020e */
[----:B------:R-:W0:Y:S01]  /*0420*/  @!P0 LDC.64 R14, c[0x0][0x398] ;  /* 0x0000e600ff0e8b82 */ /* 0x000e220000000a00 */
[----:B--2---:R2:W-:Y:S04]  /*0430*/  @!P1 STG.E desc[UR4][R12.64], R23 ;  /* 0x000000170c009986 */ /* 0x0045e8000c101904 */
[----:B------:R-:W0:Y:S04]  /*0440*/  @!P0 LDG.E R21, desc[UR4][R8.64+0x200] ;  /* 0x0002000408158981 */ /* 0x000e28000c1e1900 */
[----:B------:R-:W3:Y:S01]  /*0450*/  @!P0 LDG.E R25, desc[UR4][R10.64+0x200] ;  /* 0x000200040a198981 */ /* 0x000ee2000c1e1900 */
[----:B-1----:R-:W-:-:S04]  /*0460*/  IADD3 R17, PT, PT, R7, 0x180, RZ ;  /* 0x0000018007117810 */ /* 0x002fc80007ffe0ff */
[----:B------:R-:W-:Y:S01]  /*0470*/  ISETP.GE.AND P1, PT, R17, R6, PT ;  /* 0x000000061100720c */ /* 0x000fe20003f26270 */
[----:B--2---:R-:W-:-:S12]  /*0480*/  VIADD R13, R7, 0x200 ;  /* 0x00000200070d7836 */ /* 0x004fd80000000000 */
[----:B------:R-:W1:Y:S01]  /*0490*/  @!P1 LDC.64 R16, c[0x0][0x398] ;  /* 0x0000e600ff109b82 */ /* 0x000e620000000a00 */
[----:B0-----:R-:W-:-:S05]  /*04a0*/  @!P0 IMAD.WIDE R14, R21, 0x4, R14 ;  /* 0x00000004150e8825 */ /* 0x001fca00078e020e */
[----:B---3--:R0:W-:Y:S04]  /*04b0*/  @!P0 STG.E desc[UR4][R14.64], R25 ;  /* 0x000000190e008986 */ /* 0x0081e8000c101904 */
[----:B------:R-:W1:Y:S04]  /*04c0*/  @!P1 LDG.E R19, desc[UR4][R8.64+0x400] ;  /* 0x0004000408139981 */ /* 0x000e68000c1e1900 */
[----:B------:R-:W2:Y:S01]  /*04d0*/  @!P1 LDG.E R21, desc[UR4][R10.64+0x400] ;  /* 0x000400040a159981 */ /* 0x000ea2000c1e1900 */
[----:B------:R-:W-:Y:S01]  /*04e0*/  ISETP.GE.AND P0, PT, R13, R6, PT ;  /* 0x000000060d00720c */ /* 0x000fe20003f06270 */
[----:B-1----:R-:W-:-:S12]  /*04f0*/  @!P1 IMAD.WIDE R12, R19, 0x4, R16 ;  /* 0x00000004130c9825 */ /* 0x002fd800078e0210 */
[----:B------:R-:W1:Y:S01]  /*0500*/  @!P0 LDC.64 R16, c[0x0][0x398] ;  /* 0x0000e600ff108b82 */ /* 0x000e620000000a00 */
[----:B--2---:R2:W-:Y:S04]  /*0510*/  @!P1 STG.E desc[UR4][R12.64], R21 ;  /* 0x000000150c009986 */ /* 0x0045e8000c101904 */
[----:B------:R-:W1:Y:S04]  /*0520*/  @!P0 LDG.E R19, desc[UR4][R8.64+0x600] ;  /* 0x0006000408138981 */ /* 0x000e68000c1e1900 */
[----:B------:R-:W3:Y:S01]  /*0530*/  @!P0 LDG.E R23, desc[UR4][R10.64+0x600] ;  /* 0x000600040a178981 */ /* 0x000ee2000c1e1900 */
[----:B0-----:R-:W-:-:S04]  /*0540*/  IADD3 R15, PT, PT, R7, 0x280, RZ ;  /* 0x00000280070f7810 */ /* 0x001fc80007ffe0ff */
[----:B------:R-:W-:Y:S01]  /*0550*/  ISETP.GE.AND P1, PT, R15, R6, PT ;  /* 0x000000060f00720c */ /* 0x000fe20003f26270 */
[----:B-1----:R-:W-:-:S12]  /*0560*/  @!P0 IMAD.WIDE R14, R19, 0x4, R16 ;  /* 0x00000004130e8825 */ /* 0x002fd800078e0210 */
[----:B------:R-:W0:Y:S01]  /*0570*/  @!P1 LDC.64 R16, c[0x0][0x398] ;  /* 0x0000e600ff109b82 */ /* 0x000e220000000a00 */
[----:B---3--:R1:W-:Y:S04]  /*0580*/  @!P0 STG.E desc[UR4][R14.64], R23 ;  /* 0x000000170e008986 */ /* 0x0083e8000c101904 */
[----:B------:R-:W0:Y:S04]  /*0590*/  @!P1 LDG.E R19, desc[UR4][R8.64+0x800] ;  /* 0x0008000408139981 */ /* 0x000e28000c1e1900 */
[----:B------:R-:W3:Y:S01]  /*05a0*/  @!P1 LDG.E R25, desc[UR4][R10.64+0x800] ;  /* 0x000800040a199981 */ /* 0x000ee2000c1e1900 */
[----:B--2---:R-:W-:-:S05]  /*05b0*/  VIADD R13, R7, 0x300 ;  /* 0x00000300070d7836 */ /* 0x004fca0000000000 */
[----:B------:R-:W-:Y:S01]  /*05c0*/  ISETP.GE.AND P0, PT, R13, R6, PT ;  /* 0x000000060d00720c */ /* 0x000fe20003f06270 */
[----:B0-----:R-:W-:-:S12]  /*05d0*/  @!P1 IMAD.WIDE R12, R19, 0x4, R16 ;  /* 0x00000004130c9825 */ /* 0x001fd800078e0210 */
[----:B------:R-:W0:Y:S01]  /*05e0*/  @!P0 LDC.64 R16, c[0x0][0x398] ;  /* 0x0000e600ff108b82 */ /* 0x000e220000000a00 */
[----:B---3--:R2:W-:Y:S04]  /*05f0*/  @!P1 STG.E desc[UR4][R12.64], R25 ;  /* 0x000000190c009986 */ /* 0x0085e8000c101904 */
[----:B------:R-:W0:Y:S04]  /*0600*/  @!P0 LDG.E R19, desc[UR4][R8.64+0xa00] ;  /* 0x000a000408138981 */ /* 0x000e28000c1e1900 */
[----:B------:R-:W3:Y:S01]  /*0610*/  @!P0 LDG.E R21, desc[UR4][R10.64+0xa00] ;  /* 0x000a00040a158981 */ /* 0x000ee2000c1e1900 */
[----:B-1----:R-:W-:-:S04]  /*0620*/  IADD3 R15, PT, PT, R7, 0x380, RZ ;  /* 0x00000380070f7810 */ /* 0x002fc80007ffe0ff */
[----:B------:R-:W-:-:S13]  /*0630*/  ISETP.GE.AND P1, PT, R15, R6, PT ;  /* 0x000000060f00720c */ /* 0x000fda0003f26270 */
[----:B------:R-:W2:Y:S01]  /*0640*/  @!P1 LDC.64 R14, c[0x0][0x398] ;  /* 0x0000e600ff0e9b82 */ /* 0x000ea20000000a00 */
[----:B0-----:R-:W-:-:S05]  /*0650*/  @!P0 IMAD.WIDE R16, R19, 0x4, R16 ;  /* 0x0000000413108825 */ /* 0x001fca00078e0210 */
[----:B---3--:R0:W-:Y:S04]  /*0660*/  @!P0 STG.E desc[UR4][R16.64], R21 ;  /* 0x0000001510008986 */ /* 0x0081e8000c101904 */
[----:B------:R-:W2:Y:S04]  /*0670*/  @!P1 LDG.E R19, desc[UR4][R8.64+0xc00] ;  /* 0x000c000408139981 */ /* 0x000ea8000c1e1900 */
[----:B------:R-:W3:Y:S01]  /*0680*/  @!P1 LDG.E R23, desc[UR4][R10.64+0xc00] ;  /* 0x000c00040a179981 */ /* 0x000ee2000c1e1900 */
[----:B--2---:R-:W-:Y:S01]  /*0690*/  @!P1 IMAD.WIDE R12, R19, 0x4, R14 ;  /* 0x00000004130c9825 */ /* 0x004fe200078e020e */
[----:B------:R-:W-:-:S04]  /*06a0*/  LOP3.LUT R14, R0, 0x7ffffff8, RZ, 0xc0, !PT ;  /* 0x7ffffff8000e7812 */ /* 0x000fc800078ec0ff */
[----:B---3--:R0:W-:Y:S01]  /*06b0*/  @!P1 STG.E desc[UR4][R12.64], R23 ;  /* 0x000000170c009986 */ /* 0x0081e2000c101904 */
[----:B------:R-:W-:-:S13]  /*06c0*/  ISETP.NE.AND P0, PT, R14, 0x8, PT ;  /* 0x000000080e00780c */ /* 0x000fda0003f05270 */
[----:B0-----:R-:W-:Y:S05]  /*06d0*/  @!P0 BRA `(.L_x_602) ;  /* 0x00000004000c8947 */ /* 0x001fea0003800000 */
[----:B------:R-:W0:Y:S01]  /*06e0*/  LDC.64 R8, c[0x0][0x398] ;  /* 0x0000e600ff087b82 */ /* 0x000e220000000a00 */
[----:B------:R-:W-:-:S07]  /*06f0*/  HFMA2 R0, -RZ, RZ, 0, 4.76837158203125e-07 ;  /* 0x00000008ff007431 */ /* 0x000fce00000001ff */
.L_x_605:
[----:B------:R-:W-:-:S05]  /*0700*/  IMAD R15, R0, 0x80, R7 ;  /* 0x00000080000f7824 */ /* 0x000fca00078e0207 */
[----:B------:R-:W-:-:S13]  /*0710*/  ISETP.GE.AND P0, PT, R15, R6, PT ;  /* 0x000000060f00720c */ /* 0x000fda0003f06270 */
[C---:B-1----:R-:W-:Y:S01]  /*0720*/  @!P0 IMAD.WIDE.U32 R16, R15.reuse, 0x4, R4 ;  /* 0x000000040f108825 */ /* 0x042fe200078e0004 */
[----:B------:R-:W1:Y:S03]  /*0730*/  @!P0 LDC.64 R22, c[0x0][0x398] ;  /* 0x0000e600ff168b82 */ /* 0x000e660000000a00 */
[C---:B------:R-:W-:Y:S02]  /*0740*/  @!P0 IMAD.WIDE.U32 R20, R15.reuse, 0x4, R2 ;  /* 0x000000040f148825 */ /* 0x040fe400078e0002 */
[----:B------:R-:W1:Y:S04]  /*0750*/  @!P0 LDG.E R17, desc[UR4][R16.64] ;  /* 0x0000000410118981 */ /* 0x000e68000c1e1900 */
[----:B------:R-:W2:Y:S01]  /*0760*/  @!P0 LDG.E R24, desc[UR4][R20.64] ;  /* 0x0000000414188981 */ /* 0x000ea2000c1e1900 */
[----:B------:R-:W-:-:S04]  /*0770*/  IADD3 R13, PT, PT, R15, 0x80, RZ ;  /* 0x000000800f0d7810 */ /* 0x000fc80007ffe0ff */
[C---:B------:R-:W-:Y:S01]  /*0780*/  ISETP.GE.AND P1, PT, R13.reuse, R6, PT ;  /* 0x000000060d00720c */ /* 0x040fe20003f26270 */
[----:B------:R-:W-:-:S04]  /*0790*/  IMAD.WIDE R10, R13, 0x4, R4 ;  /* 0x000000040d0a7825 */ /* 0x000fc800078e0204 */
[----:B------:R-:W-:-:S04]  /*07a0*/  IMAD.WIDE R12, R13, 0x4, R2 ;  /* 0x000000040d0c7825 */ /* 0x000fc800078e0202 */
[----:B-1----:R-:W-:-:S04]  /*07b0*/  @!P0 IMAD.WIDE R22, R17, 0x4, R22 ;  /* 0x0000000411168825 */ /* 0x002fc800078e0216 */
[----:B------:R-:W1:Y:S01]  /*07c0*/  @!P1 LDC.64 R16, c[0x0][0x398] ;  /* 0x0000e600ff109b82 */ /* 0x000e620000000a00 */
[----:B--2---:R2:W-:Y:S04]  /*07d0*/  @!P0 STG.E desc[UR4][R22.64], R24 ;  /* 0x0000001816008986 */ /* 0x0045e8000c101904 */
[----:B------:R-:W1:Y:S04]  /*07e0*/  @!P1 LDG.E R25, desc[UR4][R10.64] ;  /* 0x000000040a199981 */ /* 0x000e68000c1e1900 */
[----:B------:R-:W3:Y:S01]  /*07f0*/  @!P1 LDG.E R29, desc[UR4][R12.64] ;  /* 0x000000040c1d9981 */ /* 0x000ee2000c1e1900 */
[----:B------:R-:W-:-:S04]  /*0800*/  IADD3 R19, PT, PT, R15, 0x100, RZ ;  /* 0x000001000f137810 */ /* 0x000fc80007ffe0ff */
[----:B------:R-:W-:Y:S01]  /*0810*/  ISETP.GE.AND P0, PT, R19, R6, PT ;  /* 0x000000061300720c */ /* 0x000fe20003f06270 */
[----:B-1----:R-:W-:-:S12]  /*0820*/  @!P1 IMAD.WIDE R20, R25, 0x4, R16 ;  /* 0x0000000419149825 */ /* 0x002fd800078e0210 */
[----:B------:R-:W2:Y:S01]  /*0830*/  @!P0 LDC.64 R16, c[0x0][0x398] ;  /* 0x0000e600ff108b82 */ /* 0x000ea20000000a00 */
[----:B---3--:R1:W-:Y:S04]  /*0840*/  @!P1 STG.E desc[UR4][R20.64], R29 ;  /* 0x0000001d14009986 */ /* 0x0083e8000c101904 */
[----:B------:R-:W2:Y:S04]  /*0850*/  @!P0 LDG.E R25, desc[UR4][R10.64+0x200] ;  /* 0x000200040a198981 */ /* 0x000ea8000c1e1900 */
[----:B------:R-:W3:Y:S01]  /*0860*/  @!P0 LDG.E R27, desc[UR4][R12.64+0x200] ;  /* 0x000200040c1b8981 */ /* 0x000ee2000c1e1900 */
[----:B------:R-:W-:-:S05]  /*0870*/  VIADD R19, R15, 0x180 ;  /* 0x000001800f137836 */ /* 0x000fca0000000000 */
[----:B------:R-:W-:Y:S01]  /*0880*/  ISETP.GE.AND P1, PT, R19, R6, PT ;  /* 0x000000061300720c */ /* 0x000fe20003f26270 */
[----:B--2---:R-:W-:-:S12]  /*0890*/  @!P0 IMAD.WIDE R22, R25, 0x4, R16 ;  /* 0x0000000419168825 */ /* 0x004fd800078e0210 */
[----:B------:R-:W1:Y:S01]  /*08a0*/  @!P1 LDC.64 R16, c[0x0][0x398] ;  /* 0x0000e600ff109b82 */ /* 0x000e620000000a00 */
[----:B---3--:R2:W-:Y:S04]  /*08b0*/  @!P0 STG.E desc[UR4][R22.64], R27 ;  /* 0x0000001b16008986 */ /* 0x0085e8000c101904 */
        /* <DEDUP_REMOVED lines=9> */
[----:B------:R-:W-:-:S04]  /*0950*/  IADD3 R19, PT, PT, R15, 0x280, RZ ;  /* 0x000002800f137810 */ /* 0x000fc80007ffe0ff */
[----:B------:R-:W-:Y:S01]  /*0960*/  ISETP.GE.AND P1, PT, R19, R6, PT ;  /* 0x000000061300720c */ /* 0x000fe20003f26270 */
[----:B--2---:R-:W-:-:S12]  /*0970*/  @!P0 IMAD.WIDE R22, R25, 0x4, R16 ;  /* 0x0000000419168825 */ /* 0x004fd800078e0210 */
[----:B------:R-:W1:Y:S01]  /*0980*/  @!P1 LDC.64 R16, c[0x0][0x398] ;  /* 0x0000e600ff109b82 */ /* 0x000e620000000a00 */
[----:B---3--:R2:W-:Y:S04]  /*0990*/  @!P0 STG.E desc[UR4][R22.64], R29 ;  /* 0x0000001d16008986 */ /* 0x0085e8000c101904 */
[----:B------:R-:W1:Y:S04]  /*09a0*/  @!P1 LDG.E R25, desc[UR4][R10.64+0x800] ;  /* 0x000800040a199981 */ /* 0x000e68000c1e1900 */
[----:B------:R-:W3:Y:S01]  /*09b0*/  @!P1 LDG.E R27, desc[UR4][R12.64+0x800] ;  /* 0x000800040c1b9981 */ /* 0x000ee2000c1e1900 */
[----:B------:R-:W-:-:S05]  /*09c0*/  VIADD R19, R15, 0x300 ;  /* 0x000003000f137836 */ /* 0x000fca0000000000 */
[----:B------:R-:W-:Y:S01]  /*09d0*/  ISETP.GE.AND P0, PT, R19, R6, PT ;  /* 0x000000061300720c */ /* 0x000fe20003f06270 */
[----:B-1----:R-:W-:-:S12]  /*09e0*/  @!P1 IMAD.WIDE R20, R25, 0x4, R16 ;  /* 0x0000000419149825 */ /* 0x002fd800078e0210 */
[----:B------:R-:W1:Y:S01]  /*09f0*/  @!P0 LDC.64 R16, c[0x0][0x398] ;  /* 0x0000e600ff108b82 */ /* 0x000e620000000a00 */
[----:B---3--:R2:W-:Y:S04]  /*0a00*/  @!P1 STG.E desc[UR4][R20.64], R27 ;  /* 0x0000001b14009986 */ /* 0x0085e8000c101904 */
[----:B------:R-:W1:Y:S04]  /*0a10*/  @!P0 LDG.E R19, desc[UR4][R10.64+0xa00] ;  /* 0x000a00040a138981 */ /* 0x000e68000c1e1900 */
[----:B------:R-:W3:Y:S01]  /*0a20*/  @!P0 LDG.E R25, desc[UR4][R12.64+0xa00] ;  /* 0x000a00040c198981 */ /* 0x000ee2000c1e1900 */
[----:B------:R-:W-:Y:S01]  /*0a30*/  IADD3 R15, PT, PT, R15, 0x380, RZ ;  /* 0x000003800f0f7810 */ /* 0x000fe20007ffe0ff */
[----:B------:R-:W-:Y:S01]  /*0a40*/  BSSY.RECONVERGENT B0, `(.L_x_603) ;  /* 0x000000b000007945 */ /* 0x000fe20003800200 */
[----:B------:R-:W-:-:S04]  /*0a50*/  IADD3 R0, PT, PT, R0, 0x8, RZ ;  /* 0x0000000800007810 */ /* 0x000fc80007ffe0ff */
[----:B------:R-:W-:Y:S01]  /*0a60*/  ISETP.NE.AND P1, PT, R0, R14, PT ;  /* 0x0000000e0000720c */ /* 0x000fe20003f25270 */
[----:B-1----:R-:W-:-:S05]  /*0a70*/  @!P0 IMAD.WIDE R16, R19, 0x4, R16 ;  /* 0x0000000413108825 */ /* 0x002fca00078e0210 */
[----:B---3--:R2:W-:Y:S01]  /*0a80*/  @!P0 STG.E desc[UR4][R16.64], R25 ;  /* 0x0000001910008986 */ /* 0x0085e2000c101904 */
[----:B------:R-:W-:-:S13]  /*0a90*/  ISETP.GE.AND P0, PT, R15, R6, PT ;  /* 0x000000060f00720c */ /* 0x000fda0003f06270 */
[----:B--2---:R-:W-:Y:S05]  /*0aa0*/  @P0 BRA `(.L_x_604) ;  /* 0x0000000000100947 */ /* 0x004fea0003800000 */
[----:B------:R-:W0:Y:S04]  /*0ab0*/  LDG.E R17, desc[UR4][R10.64+0xc00] ;  /* 0x000c00040a117981 */ /* 0x000e28000c1e1900 */
[----:B------:R-:W2:Y:S01]  /*0ac0*/  LDG.E R13, desc[UR4][R12.64+0xc00] ;  /* 0x000c00040c0d7981 */ /* 0x000ea2000c1e1900 */
[----:B0-----:R-:W-:-:S05]  /*0ad0*/  IMAD.WIDE R16, R17, 0x4, R8 ;  /* 0x0000000411107825 */ /* 0x001fca00078e0208 */
[----:B--2---:R1:W-:Y:S02]  /*0ae0*/  STG.E desc[UR4][R16.64], R13 ;  /* 0x0000000d10007986 */ /* 0x0043e4000c101904 */
.L_x_604:
[----:B------:R-:W-:Y:S05]  /*0af0*/  BSYNC.RECONVERGENT B0 ;  /* 0x0000000000007941 */ /* 0x000fea0003800200 */
.L_x_603:
[----:B------:R-:W-:Y:S05]  /*0b00*/  @P1 BRA `(.L_x_605) ;  /* 0xfffffff800fc1947 */ /* 0x000fea000383ffff */
.L_x_602:
[----:B------:R-:W-:-:S13]  /*0b10*/  ISETP.NE.AND P0, PT, R18, RZ, PT ;  /* 0x000000ff1200720c */ /* 0x000fda0003f05270 */
[----:B------:R-:W-:Y:S05]  /*0b20*/  @!P0 EXIT ;  /* 0x000000000000894d */ /* 0x000fea0003800000 */
[----:B------:R-:W2:Y:S01]  /*0b30*/  LDC R0, c[0x0][0x388] ;  /* 0x0000e200ff007b82 */ /* 0x000ea20000000800 */
[----:B------:R-:W-:Y:S02]  /*0b40*/  ISETP.GE.U32.AND P1, PT, R18, 0x4, PT ;  /* 0x000000041200780c */ /* 0x000fe40003f26070 */
[----:B--2---:R-:W-:-:S04]  /*0b50*/  LOP3.LUT R15, R0, 0x3, RZ, 0xc0, !PT ;  /* 0x00000003000f7812 */ /* 0x004fc800078ec0ff */
[----:B------:R-:W-:-:S07]  /*0b60*/  ISETP.NE.AND P0, PT, R15, RZ, PT ;  /* 0x000000ff0f00720c */ /* 0x000fce0003f05270 */
[----:B------:R-:W-:Y:S06]  /*0b70*/  @!P1 BRA `(.L_x_606) ;  /* 0x0000000000949947 */ /* 0x000fec0003800000 */
[----:B0-----:R-:W-:-:S05]  /*0b80*/  IMAD R9, R14, 0x80, R7 ;  /* 0x000000800e097824 */ /* 0x001fca00078e0207 */
[----:B------:R-:W-:-:S13]  /*0b90*/  ISETP.GE.AND P2, PT, R9, R6, PT ;  /* 0x000000060900720c */ /* 0x000fda0003f46270 */
[C---:B-1----:R-:W-:Y:S01]  /*0ba0*/  @!P2 IMAD.WIDE R12, R9.reuse, 0x4, R4 ;  /* 0x00000004090ca825 */ /* 0x042fe200078e0204 */
[----:B------:R-:W0:Y:S03]  /*0bb0*/  @!P2 LDC.64 R16, c[0x0][0x398] ;  /* 0x0000e600ff10ab82 */ /* 0x000e260000000a00 */
[C---:B------:R-:W-:Y:S02]  /*0bc0*/  @!P2 IMAD.WIDE R10, R9.reuse, 0x4, R2 ;  /* 0x00000004090aa825 */ /* 0x040fe400078e0202 */
[----:B------:R-:W0:Y:S04]  /*0bd0*/  @!P2 LDG.E R13, desc[UR4][R12.64] ;  /* 0x000000040c0da981 */ /* 0x000e28000c1e1900 */
[----:B------:R-:W2:Y:S01]  /*0be0*/  @!P2 LDG.E R25, desc[UR4][R10.64] ;  /* 0x000000040a19a981 */ /* 0x000ea2000c1e1900 */
[----:B------:R-:W-:-:S04]  /*0bf0*/  IADD3 R19, PT, PT, R9, 0x80, RZ ;  /* 0x0000008009137810 */ /* 0x000fc80007ffe0ff */
[----:B------:R-:W-:-:S13]  /*0c00*/  ISETP.GE.AND P1, PT, R19, R6, PT ;  /* 0x000000061300720c */ /* 0x000fda0003f26270 */
[----:B------:R-:W-:-:S04]  /*0c10*/  @!P1 IMAD.WIDE R20, R19, 0x4, R4 ;  /* 0x0000000413149825 */ /* 0x000fc800078e0204 */
[----:B------:R-:W-:-:S04]  /*0c20*/  @!P1 IMAD.WIDE R18, R19, 0x4, R2 ;  /* 0x0000000413129825 */ /* 0x000fc800078e0202 */
[----:B0-----:R-:W-:Y:S02]  /*0c30*/  @!P2 IMAD.WIDE R16, R13, 0x4, R16 ;  /* 0x000000040d10a825 */ /* 0x001fe400078e0210 */
[----:B------:R-:W0:Y:S03]  /*0c40*/  @!P1 LDC.64 R12, c[0x0][0x398] ;  /* 0x0000e600ff0c9b82 */ /* 0x000e260000000a00 */
[----:B--2---:R1:W-:Y:S04]  /*0c50*/  @!P2 STG.E desc[UR4][R16.64], R25 ;  /* 0x000000191000a986 */ /* 0x0043e8000c101904 */
[----:B------:R-:W0:Y:S04]  /*0c60*/  @!P1 LDG.E R21, desc[UR4][R20.64] ;  /* 0x0000000414159981 */ /* 0x000e28000c1e1900 */
[----:B------:R-:W2:Y:S01]  /*0c70*/  @!P1 LDG.E R27, desc[UR4][R18.64] ;  /* 0x00000004121b9981 */ /* 0x000ea2000c1e1900 */
[----:B------:R-:W-:-:S04]  /*0c80*/  IADD3 R29, PT, PT, R9, 0x100, RZ ;  /* 0x00000100091d7810 */ /* 0x000fc80007ffe0ff */
[----:B------:R-:W-:-:S13]  /*0c90*/  ISETP.GE.AND P2, PT, R29, R6, PT ;  /* 0x000000061d00720c */ /* 0x000fda0003f46270 */
[----:B------:R-:W-:Y:S01]  /*0ca0*/  @!P2 IMAD.WIDE R22, R29, 0x4, R4 ;  /* 0x000000041d16a825 */ /* 0x000fe200078e0204 */
[----:B-1----:R-:W1:Y:S03]  /*0cb0*/  @!P2 LDC.64 R16, c[0x0][0x398] ;  /* 0x0000e600ff10ab82 */ /* 0x002e660000000a00 */
[----:B0-----:R-:W-:-:S04]  /*0cc0*/  @!P1 IMAD.WIDE R10, R21, 0x4, R12 ;  /* 0x00000004150a9825 */ /* 0x001fc800078e020c */
[----:B------:R-:W-:Y:S01]  /*0cd0*/  @!P2 IMAD.WIDE R12, R29, 0x4, R2 ;  /* 0x000000041d0ca825 */ /* 0x000fe200078e0202 */
[----:B--2---:R0:W-:Y:S04]  /*0ce0*/  @!P1 STG.E desc[UR4][R10.64], R27 ;  /* 0x0000001b0a009986 */ /* 0x0041e8000c101904 */
[----:B------:R-:W1:Y:S04]  /*0cf0*/  @!P2 LDG.E R23, desc[UR4][R22.64] ;  /* 0x000000041617a981 */ /* 0x000e68000c1e1900 */
[----:B------:R-:W2:Y:S01]  /*0d00*/  @!P2 LDG.E R13, desc[UR4][R12.64] ;  /* 0x000000040c0da981 */ /* 0x000ea2000c1e1900 */
[----:B------:R-:W-:-:S05]  /*0d10*/  VIADD R21, R9, 0x180 ;  /* 0x0000018009157836 */ /* 0x000fca0000000000 */
[----:B------:R-:W-:-:S13]  /*0d20*/  ISETP.GE.AND P1, PT, R21, R6, PT ;  /* 0x000000061500720c */ /* 0x000fda0003f26270 */
[----:B------:R-:W-:Y:S01]  /*0d30*/  @!P1 IMAD.WIDE R18, R21, 0x4, R4 ;  /* 0x0000000415129825 */ /* 0x000fe200078e0204 */
[----:B0-----:R-:W0:Y:S03]  /*0d40*/  @!P1 LDC.64 R10, c[0x0][0x398] ;  /* 0x0000e600ff0a9b82 */ /* 0x001e260000000a00 */
[----:B-1----:R-:W-:-:S04]  /*0d50*/  @!P2 IMAD.WIDE R8, R23, 0x4, R16 ;  /* 0x000000041708a825 */ /* 0x002fc800078e0210 */
[----:B------:R-:W-:Y:S01]  /*0d60*/  @!P1 IMAD.WIDE R16, R21, 0x4, R2 ;  /* 0x0000000415109825 */ /* 0x000fe200078e0202 */
[----:B--2---:R2:W-:Y:S04]  /*0d70*/  @!P2 STG.E desc[UR4][R8.64], R13 ;  /* 0x0000000d0800a986 */ /* 0x0045e8000c101904 */
[----:B------:R-:W0:Y:S04]  /*0d80*/  @!P1 LDG.E R19, desc[UR4][R18.64] ;  /* 0x0000000412139981 */ /* 0x000e28000c1e1900 */
[----:B------:R-:W3:Y:S01]  /*0d90*/  @!P1 LDG.E R17, desc[UR4][R16.64] ;  /* 0x0000000410119981 */ /* 0x000ee2000c1e1900 */
[----:B------:R-:W-:Y:S01]  /*0da0*/  IADD3 R14, PT, PT, R14, 0x4, RZ ;  /* 0x000000040e0e7810 */ /* 0x000fe20007ffe0ff */
[----:B0-----:R-:W-:-:S05]  /*0db0*/  @!P1 IMAD.WIDE R10, R19, 0x4, R10 ;  /* 0x00000004130a9825 */ /* 0x001fca00078e020a */
[----:B---3--:R2:W-:Y:S02]  /*0dc0*/  @!P1 STG.E desc[UR4][R10.64], R17 ;  /* 0x000000110a009986 */ /* 0x0085e4000c101904 */
.L_x_606:
[----:B------:R-:W-:Y:S05]  /*0dd0*/  @!P0 EXIT ;  /* 0x000000000000894d */ /* 0x000fea0003800000 */
[----:B------:R-:W-:Y:S02]  /*0de0*/  ISETP.NE.AND P1, PT, R15, 0x1, PT ;  /* 0x000000010f00780c */ /* 0x000fe40003f25270 */
[----:B------:R-:W-:-:S04]  /*0df0*/  LOP3.LUT R0, R0, 0x1, RZ, 0xc0, !PT ;  /* 0x0000000100007812 */ /* 0x000fc800078ec0ff */
[----:B------:R-:W-:-:S07]  /*0e00*/  ISETP.NE.U32.AND P0, PT, R0, 0x1, PT ;  /* 0x000000010000780c */ /* 0x000fce0003f05070 */
[----:B------:R-:W-:Y:S06]  /*0e10*/  @!P1 BRA `(.L_x_607) ;  /* 0x00000000004c9947 */ /* 0x000fec0003800000 */
[----:B-12---:R-:W-:-:S04]  /*0e20*/  LEA R17, R14, R7, 0x7 ;  /* 0x000000070e117211 */ /* 0x006fc800078e38ff */
[----:B------:R-:W-:-:S13]  /*0e30*/  ISETP.GE.AND P1, PT, R17, R6, PT ;  /* 0x000000061100720c */ /* 0x000fda0003f26270 */
[C---:B------:R-:W-:Y:S01]  /*0e40*/  @!P1 IMAD.WIDE R10, R17.reuse, 0x4, R4 ;  /* 0x00000004110a9825 */ /* 0x040fe200078e0204 */
[----:B------:R-:W1:Y:S03]  /*0e50*/  @!P1 LDC.64 R12, c[0x0][0x398] ;  /* 0x0000e600ff0c9b82 */ /* 0x000e660000000a00 */
[C---:B0-----:R-:W-:Y:S02]  /*0e60*/  @!P1 IMAD.WIDE R8, R17.reuse, 0x4, R2 ;  /* 0x0000000411089825 */ /* 0x041fe400078e0202 */
[----:B------:R-:W1:Y:S04]  /*0e70*/  @!P1 LDG.E R11, desc[UR4][R10.64] ;  /* 0x000000040a0b9981 */ /* 0x000e68000c1e1900 */
[----:B------:R-:W2:Y:S01]  /*0e80*/  @!P1 LDG.E R15, desc[UR4][R8.64] ;  /* 0x00000004080f9981 */ /* 0x000ea2000c1e1900 */
[----:B------:R-:W-:-:S05]  /*0e90*/  VIADD R17, R17, 0x80 ;  /* 0x0000008011117836 */ /* 0x000fca0000000000 */
[----:B------:R-:W-:-:S13]  /*0ea0*/  ISETP.GE.AND P2, PT, R17, R6, PT ;  /* 0x000000061100720c */ /* 0x000fda0003f46270 */
[----:B------:R-:W-:-:S04]  /*0eb0*/  @!P2 IMAD.WIDE R18, R17, 0x4, R4 ;  /* 0x000000041112a825 */ /* 0x000fc800078e0204 */
[----:B------:R-:W-:-:S04]  /*0ec0*/  @!P2 IMAD.WIDE R16, R17, 0x4, R2 ;  /* 0x000000041110a825 */ /* 0x000fc800078e0202 */
[----:B-1----:R-:W-:Y:S02]  /*0ed0*/  @!P1 IMAD.WIDE R12, R11, 0x4, R12 ;  /* 0x000000040b0c9825 */ /* 0x002fe400078e020c */
[----:B------:R-:W0:Y:S03]  /*0ee0*/  @!P2 LDC.64 R10, c[0x0][0x398] ;  /* 0x0000e600ff0aab82 */ /* 0x000e260000000a00 */
[----:B--2---:R3:W-:Y:S04]  /*0ef0*/  @!P1 STG.E desc[UR4][R12.64], R15 ;  /* 0x0000000f0c009986 */ /* 0x0047e8000c101904 */
[----:B------:R-:W0:Y:S04]  /*0f00*/  @!P2 LDG.E R19, desc[UR4][R18.64] ;  /* 0x000000041213a981 */ /* 0x000e28000c1e1900 */
[----:B------:R-:W2:Y:S01]  /*0f10*/  @!P2 LDG.E R17, desc[UR4][R16.64] ;  /* 0x000000041011a981 */ /* 0x000ea2000c1e1900 */
[----:B------:R-:W-:Y:S01]  /*0f20*/  IADD3 R14, PT, PT, R14, 0x2, RZ ;  /* 0x000000020e0e7810 */ /* 0x000fe20007ffe0ff */
[----:B0-----:R-:W-:-:S05]  /*0f30*/  @!P2 IMAD.WIDE R8, R19, 0x4, R10 ;  /* 0x000000041308a825 */ /* 0x001fca00078e020a */
[----:B--2---:R3:W-:Y:S02]  /*0f40*/  @!P2 STG.E desc[UR4][R8.64], R17 ;  /* 0x000000110800a986 */ /* 0x0047e4000c101904 */
.L_x_607:
[----:B------:R-:W-:Y:S05]  /*0f50*/  @P0 EXIT ;  /* 0x000000000000094d */ /* 0x000fea0003800000 */
[----:B------:R-:W-:-:S04]  /*0f60*/  LEA R7, R14, R7, 0x7 ;  /* 0x000000070e077211 */ /* 0x000fc800078e38ff */
[----:B------:R-:W-:-:S13]  /*0f70*/  ISETP.GE.AND P0, PT, R7, R6, PT ;  /* 0x000000060700720c */ /* 0x000fda0003f06270 */
[----:B------:R-:W-:Y:S05]  /*0f80*/  @P0 EXIT ;  /* 0x000000000000094d */ /* 0x000fea0003800000 */
[----:B------:R-:W-:-:S04]  /*0f90*/  IMAD.WIDE R4, R7, 0x4, R4 ;  /* 0x0000000407047825 */ /* 0x000fc800078e0204 */
[----:B------:R-:W-:Y:S02]  /*0fa0*/  IMAD.WIDE R2, R7, 0x4, R2 ;  /* 0x0000000407027825 */ /* 0x000fe400078e0202 */
[----:B------:R-:W4:Y:S01]  /*0fb0*/  LDG.E R5, desc[UR4][R4.64] ;  /* 0x0000000404057981 */ /* 0x000f22000c1e1900 */
[----:B------:R-:W4:Y:S03]  /*0fc0*/  LDC.64 R6, c[0x0][0x398] ;  /* 0x0000e600ff067b82 */ /* 0x000f260000000a00 */
[----:B------:R-:W5:Y:S01]  /*0fd0*/  LDG.E R3, desc[UR4][R2.64] ;  /* 0x0000000402037981 */ /* 0x000f62000c1e1900 */
[----:B----4-:R-:W-:-:S05]  /*0fe0*/  IMAD.WIDE R6, R5, 0x4, R6 ;  /* 0x0000000405067825 */ /* 0x010fca00078e0206 */
[----:B-----5:R-:W-:Y:S01]  /*0ff0*/  STG.E desc[UR4][R6.64], R3 ;  /* 0x0000000306007986 */ /* 0x020fe2000c101904 */
[----:B------:R-:W-:Y:S05]  /*1000*/  EXIT ;  /* 0x000000000000794d */ /* 0x000fea0003800000 */
.L_x_601:
[----:B------:R-:W-:-:S13]  /*1010*/  ISETP.GE.AND P0, PT, R0, 0x1, PT ;  /* 0x000000010000780c */ /* 0x000fda0003f06270 */
[----:B------:R-:W-:Y:S05]  /*1020*/  @!P0 EXIT ;  /* 0x000000000000894d */ /* 0x000fea0003800000 */
[C---:B------:R-:W-:Y:S01]  /*1030*/  ISETP.GE.U32.AND P1, PT, R0.reuse, 0x10, PT ;  /* 0x000000100000780c */ /* 0x040fe20003f26070 */
[----:B------:R-:W-:Y:S01]  /*1040*/  IMAD.MOV.U32 R6, RZ, RZ, RZ ;  /* 0x000000ffff067224 */ /* 0x000fe200078e00ff */
[----:B------:R-:W-:-:S04]  /*1050*/  LOP3.LUT R24, R0, 0xf, RZ, 0xc0, !PT ;  /* 0x0000000f00187812 */ /* 0x000fc800078ec0ff */
[----:B------:R-:W-:-:S07]  /*1060*/  ISETP.NE.AND P0, PT, R24, RZ, PT ;  /* 0x000000ff1800720c */ /* 0x000fce0003f05270 */
[----:B------:R-:W-:Y:S06]  /*1070*/  @!P1 BRA `(.L_x_608) ;  /* 0x00000004005c9947 */ /* 0x000fec0003800000 */
[C---:B------:R-:W-:Y:S01]  /*1080*/  IMAD.WIDE.U32 R16, R7.reuse, 0x4, RZ ;  /* 0x0000000407107825 */ /* 0x040fe200078e00ff */
[----:B------:R-:W-:Y:S02]  /*1090*/  LOP3.LUT R6, R0, 0x7ffffff0, RZ, 0xc0, !PT ;  /* 0x7ffffff000067812 */ /* 0x000fe400078ec0ff */
[----:B------:R-:W-:Y:S02]  /*10a0*/  IADD3 R14, PT, PT, R7, 0x480, RZ ;  /* 0x00000480070e7810 */ /* 0x000fe40007ffe0ff */
[----:B------:R-:W-:Y:S01]  /*10b0*/  MOV R15, R16 ;  /* 0x00000010000f7202 */ /* 0x000fe20000000f00 */
[----:B------:R-:W-:-:S07]  /*10c0*/  IMAD.MOV R16, RZ, RZ, -R6 ;  /* 0x000000ffff107224 */ /* 0x000fce00078e0a06 */
.L_x_609:
[C---:B0-----:R-:W-:Y:S01]  /*10d0*/  IADD3 R12, P2, PT, R15.reuse, R4, RZ ;  /* 0x000000040f0c7210 */ /* 0x041fe20007f5e0ff */
[----:B------:R-:W0:Y:S01]  /*10e0*/  LDC.64 R8, c[0x0][0x398] ;  /* 0x0000e600ff087b82 */ /* 0x000e220000000a00 */
[----:B------:R-:W-:Y:S02]  /*10f0*/  IADD3 R10, P1, PT, R15, R2, RZ ;  /* 0x000000020f0a7210 */ /* 0x000fe40007f3e0ff */
[C---:B------:R-:W-:Y:S02]  /*1100*/  IADD3.X R13, PT, PT, R17.reuse, R5, RZ, P2, !PT ;  /* 0x00000005110d7210 */ /* 0x040fe400017fe4ff */
[----:B------:R-:W-:-:S03]  /*1110*/  IADD3.X R11, PT, PT, R17, R3, RZ, P1, !PT ;  /* 0x00000003110b7210 */ /* 0x000fc60000ffe4ff */
[----:B------:R-:W0:Y:S04]  /*1120*/  LDG.E R19, desc[UR4][R12.64] ;  /* 0x000000040c137981 */ /* 0x000e28000c1e1900 */
[----:B------:R-:W2:Y:S01]  /*1130*/  LDG.E R25, desc[UR4][R10.64] ;  /* 0x000000040a197981 */ /* 0x000ea2000c1e1900 */
[----:B0-----:R-:W-:-:S05]  /*1140*/  IMAD.WIDE R18, R19, 0x4, R8 ;  /* 0x0000000413127825 */ /* 0x001fca00078e0208 */
[----:B--2---:R0:W-:Y:S04]  /*1150*/  STG.E desc[UR4][R18.64], R25 ;  /* 0x0000001912007986 */ /* 0x0041e8000c101904 */
[----:B------:R-:W2:Y:S04]  /*1160*/  LDG.E R21, desc[UR4][R12.64+0x200] ;  /* 0x000200040c157981 */ /* 0x000ea8000c1e1900 */
[----:B------:R-:W3:Y:S01]  /*1170*/  LDG.E R27, desc[UR4][R10.64+0x200] ;  /* 0x000200040a1b7981 */ /* 0x000ee2000c1e1900 */
[----:B--2---:R-:W-:-:S05]  /*1180*/  IMAD.WIDE R20, R21, 0x4, R8 ;  /* 0x0000000415147825 */ /* 0x004fca00078e0208 */
[----:B---3--:R-:W-:Y:S04]  /*1190*/  STG.E desc[UR4][R20.64], R27 ;  /* 0x0000001b14007986 */ /* 0x008fe8000c101904 */
[----:B------:R-:W2:Y:S04]  /*11a0*/  LDG.E R23, desc[UR4][R12.64+0x400] ;  /* 0x000400040c177981 */ /* 0x000ea8000c1e1900 */
[----:B------:R-:W3:Y:S01]  /*11b0*/  LDG.E R29, desc[UR4][R10.64+0x400] ;  /* 0x000400040a1d7981 */ /* 0x000ee2000c1e1900 */
[----:B--2---:R-:W-:-:S05]  /*11c0*/  IMAD.WIDE R22, R23, 0x4, R8 ;  /* 0x0000000417167825 */ /* 0x004fca00078e0208 */
[----:B---3--:R-:W-:Y:S04]  /*11d0*/  STG.E desc[UR4][R22.64], R29 ;  /* 0x0000001d16007986 */ /* 0x008fe8000c101904 */
[----:B------:R-:W0:Y:S04]  /*11e0*/  LDG.E R26, desc[UR4][R12.64+0x600] ;  /* 0x000600040c1a7981 */ /* 0x000e28000c1e1900 */
[----:B------:R-:W2:Y:S01]  /*11f0*/  LDG.E R28, desc[UR4][R10.64+0x600] ;  /* 0x000600040a1c7981 */ /* 0x000ea2000c1e1900 */
[----:B0-----:R-:W-:-:S05]  /*1200*/  IMAD.WIDE R18, R26, 0x4, R8 ;  /* 0x000000041a127825 */ /* 0x001fca00078e0208 */
[----:B--2---:R0:W-:Y:S04]  /*1210*/  STG.E desc[UR4][R18.64], R28 ;  /* 0x0000001c12007986 */ /* 0x0041e8000c101904 */
[----:B------:R-:W2:Y:S04]  /*1220*/  LDG.E R25, desc[UR4][R12.64+0x800] ;  /* 0x000800040c197981 */ /* 0x000ea8000c1e1900 */
[----:B0-----:R-:W3:Y:S01]  /*1230*/  LDG.E R19, desc[UR4][R10.64+0x800] ;  /* 0x000800040a137981 */ /* 0x001ee2000c1e1900 */
[----:B--2---:R-:W-:-:S05]  /*1240*/  IMAD.WIDE R20, R25, 0x4, R8 ;  /* 0x0000000419147825 */ /* 0x004fca00078e0208 */
[----:B---3--:R0:W-:Y:S04]  /*1250*/  STG.E desc[UR4][R20.64], R19 ;  /* 0x0000001314007986 */ /* 0x0081e8000c101904 */
[----:B------:R-:W2:Y:S04]  /*1260*/  LDG.E R25, desc[UR4][R12.64+0xa00] ;  /* 0x000a00040c197981 */ /* 0x000ea8000c1e1900 */
[----:B0-----:R-:W3:Y:S01]  /*1270*/  LDG.E R21, desc[UR4][R10.64+0xa00] ;  /* 0x000a00040a157981 */ /* 0x001ee2000c1e1900 */
[----:B--2---:R-:W-:-:S05]  /*1280*/  IMAD.WIDE R22, R25, 0x4, R8 ;  /* 0x0000000419167825 */ /* 0x004fca00078e0208 */
[----:B---3--:R-:W-:Y:S04]  /*1290*/  STG.E desc[UR4][R22.64], R21 ;  /* 0x0000001516007986 */ /* 0x008fe8000c101904 */
[----:B------:R-:W2:Y:S04]  /*12a0*/  LDG.E R27, desc[UR4][R12.64+0xc00] ;  /* 0x000c00040c1b7981 */ /* 0x000ea8000c1e1900 */
[----:B------:R-:W3:Y:S01]  /*12b0*/  LDG.E R25, desc[UR4][R10.64+0xc00] ;  /* 0x000c00040a197981 */ /* 0x000ee2000c1e1900 */
[----:B--2---:R-:W-:-:S05]  /*12c0*/  IMAD.WIDE R26, R27, 0x4, R8 ;  /* 0x000000041b1a7825 */ /* 0x004fca00078e0208 */
[----:B---3--:R0:W-:Y:S04]  /*12d0*/  STG.E desc[UR4][R26.64], R25 ;  /* 0x000000191a007986 */ /* 0x0081e8000c101904 */
[----:B------:R-:W2:Y:S04]  /*12e0*/  LDG.E R29, desc[UR4][R12.64+0xe00] ;  /* 0x000e00040c1d7981 */ /* 0x000ea8000c1e1900 */
[----:B0-----:R-:W3:Y:S01]  /*12f0*/  LDG.E R25, desc[UR4][R10.64+0xe00] ;  /* 0x000e00040a197981 */ /* 0x001ee2000c1e1900 */
[----:B------:R-:W-:Y:S02]  /*1300*/  HFMA2 R21, -RZ, RZ, 0, 0 ;  /* 0x00000000ff157431 */ /* 0x000fe400000001ff */
[----:B--2---:R-:W-:-:S05]  /*1310*/  IMAD.WIDE R28, R29, 0x4, R8 ;  /* 0x000000041d1c7825 */ /* 0x004fca00078e0208 */
[----:B---3--:R0:W-:Y:S04]  /*1320*/  STG.E desc[UR4][R28.64], R25 ;  /* 0x000000191c007986 */ /* 0x0081e8000c101904 */
[----:B------:R-:W2:Y:S04]  /*1330*/  LDG.E R19, desc[UR4][R12.64+0x1000] ;  /* 0x001000040c137981 */ /* 0x000ea8000c1e1900 */
[----:B------:R-:W3:Y:S01]  /*1340*/  LDG.E R27, desc[UR4][R10.64+0x1000] ;  /* 0x001000040a1b7981 */ /* 0x000ee2000c1e1900 */
[----:B------:R-:W-:-:S04]  /*1350*/  IMAD.MOV.U32 R20, RZ, RZ, 0x600 ;  /* 0x00000600ff147424 */ /* 0x000fc800078e00ff */
[----:B------:R-:W-:-:S03]  /*1360*/  IMAD.WIDE R20, R14, 0x4, R20 ;  /* 0x000000040e147825 */ /* 0x000fc600078e0214 */
[C---:B------:R-:W-:Y:S02]  /*1370*/  IADD3 R18, P2, PT, R20.reuse, R4, RZ ;  /* 0x0000000414127210 */ /* 0x040fe40007f5e0ff */
[----:B------:R-:W-:Y:S01]  /*1380*/  IADD3 R20, P1, PT, R20, R2, RZ ;  /* 0x0000000214147210 */ /* 0x000fe20007f3e0ff */
[----:B--2---:R-:W-:Y:S01]  /*1390*/  IMAD.WIDE R22, R19, 0x4, R8 ;  /* 0x0000000413167825 */ /* 0x004fe200078e0208 */
[----:B------:R-:W-:-:S03]  /*13a0*/  IADD3.X R19, PT, PT, R21, R5, RZ, P2, !PT ;  /* 0x0000000515137210 */ /* 0x000fc600017fe4ff */
[----:B------:R-:W-:Y:S01]  /*13b0*/  IMAD.X R21, R21, 0x1, R3, P1 ;  /* 0x0000000115157824 */ /* 0x000fe200008e0603 */
[----:B---3--:R1:W-:Y:S04]  /*13c0*/  STG.E desc[UR4][R22.64], R27 ;  /* 0x0000001b16007986 */ /* 0x0083e8000c101904 */
[----:B0-----:R-:W2:Y:S04]  /*13d0*/  LDG.E R25, desc[UR4][R18.64+-0x600] ;  /* 0xfffa000412197981 */ /* 0x001ea8000c1e1900 */
[----:B------:R-:W3:Y:S01]  /*13e0*/  LDG.E R29, desc[UR4][R20.64+-0x600] ;  /* 0xfffa0004141d7981 */ /* 0x000ee2000c1e1900 */
[----:B--2---:R-:W-:-:S05]  /*13f0*/  IMAD.WIDE R10, R25, 0x4, R8 ;  /* 0x00000004190a7825 */ /* 0x004fca00078e0208 */
[----:B---3--:R0:W-:Y:S04]  /*1400*/  STG.E desc[UR4][R10.64], R29 ;  /* 0x0000001d0a007986 */ /* 0x0081e8000c101904 */
[----:B------:R-:W2:Y:S04]  /*1410*/  LDG.E R13, desc[UR4][R18.64+-0x400] ;  /* 0xfffc0004120d7981 */ /* 0x000ea8000c1e1900 */
[----:B------:R-:W3:Y:S01]  /*1420*/  LDG.E R25, desc[UR4][R20.64+-0x400] ;  /* 0xfffc000414197981 */ /* 0x000ee2000c1e1900 */
[----:B--2---:R-:W-:-:S05]  /*1430*/  IMAD.WIDE R12, R13, 0x4, R8 ;  /* 0x000000040d0c7825 */ /* 0x004fca00078e0208 */
[----:B---3--:R2:W-:Y:S04]  /*1440*/  STG.E desc[UR4][R12.64], R25 ;  /* 0x000000190c007986 */ /* 0x0085e8000c101904 */
[----:B-1----:R-:W3:Y:S04]  /*1450*/  LDG.E R23, desc[UR4][R18.64+-0x200] ;  /* 0xfffe000412177981 */ /* 0x002ee8000c1e1900 */
[----:B------:R-:W4:Y:S01]  /*1460*/  LDG.E R27, desc[UR4][R20.64+-0x200] ;  /* 0xfffe0004141b7981 */ /* 0x000f22000c1e1900 */
[----:B---3--:R-:W-:-:S05]  /*1470*/  IMAD.WIDE R22, R23, 0x4, R8 ;  /* 0x0000000417167825 */ /* 0x008fca00078e0208 */
[----:B----4-:R1:W-:Y:S04]  /*1480*/  STG.E desc[UR4][R22.64], R27 ;  /* 0x0000001b16007986 */ /* 0x0103e8000c101904 */
[----:B------:R-:W0:Y:S04]  /*1490*/  LDG.E R26, desc[UR4][R18.64] ;  /* 0x00000004121a7981 */ /* 0x000e28000c1e1900 */
[----:B------:R-:W3:Y:S01]  /*14a0*/  LDG.E R28, desc[UR4][R20.64] ;  /* 0x00000004141c7981 */ /* 0x000ee2000c1e1900 */
[----:B0-----:R-:W-:-:S05]  /*14b0*/  IMAD.WIDE R10, R26, 0x4, R8 ;  /* 0x000000041a0a7825 */ /* 0x001fca00078e0208 */
[----:B---3--:R0:W-:Y:S04]  /*14c0*/  STG.E desc[UR4][R10.64], R28 ;  /* 0x0000001c0a007986 */ /* 0x0081e8000c101904 */
[----:B------:R-:W2:Y:S04]  /*14d0*/  LDG.E R29, desc[UR4][R18.64+0x200] ;  /* 0x00020004121d7981 */ /* 0x000ea8000c1e1900 */
[----:B------:R-:W3:Y:S01]  /*14e0*/  LDG.E R26, desc[UR4][R20.64+0x200] ;  /* 0x00020004141a7981 */ /* 0x000ee2000c1e1900 */
[----:B--2---:R-:W-:-:S05]  /*14f0*/  IMAD.WIDE R12, R29, 0x4, R8 ;  /* 0x000000041d0c7825 */ /* 0x004fca00078e0208 */
[----:B---3--:R0:W-:Y:S04]  /*1500*/  STG.E desc[UR4][R12.64], R26 ;  /* 0x0000001a0c007986 */ /* 0x0081e8000c101904 */
[----:B------:R-:W1:Y:S04]  /*1510*/  LDG.E R25, desc[UR4][R18.64+0x400] ;  /* 0x0004000412197981 */ /* 0x000e68000c1e1900 */
[----:B------:R-:W2:Y:S01]  /*1520*/  LDG.E R29, desc[UR4][R20.64+0x400] ;  /* 0x00040004141d7981 */ /* 0x000ea2000c1e1900 */
[----:B-1----:R-:W-:-:S05]  /*1530*/  IMAD.WIDE R22, R25, 0x4, R8 ;  /* 0x0000000419167825 */ /* 0x002fca00078e0208 */
[----:B--2---:R0:W-:Y:S04]  /*1540*/  STG.E desc[UR4][R22.64], R29 ;  /* 0x0000001d16007986 */ /* 0x0041e8000c101904 */
[----:B------:R-:W2:Y:S04]  /*1550*/  LDG.E R25, desc[UR4][R18.64+0x600] ;  /* 0x0006000412197981 */ /* 0x000ea8000c1e1900 */
[----:B------:R-:W3:Y:S01]  /*1560*/  LDG.E R27, desc[UR4][R20.64+0x600] ;  /* 0x00060004141b7981 */ /* 0x000ee2000c1e1900 */
[----:B------:R-:W-:Y:S02]  /*1570*/  IADD3 R16, PT, PT, R16, 0x10, RZ ;  /* 0x0000001010107810 */ /* 0x000fe40007ffe0ff */
[----:B------:R-:W-:-:S02]  /*1580*/  IADD3 R15, P2, PT, R15, 0x2000, RZ ;  /* 0x000020000f0f7810 */ /* 0x000fc40007f5e0ff */
[----:B------:R-:W-:Y:S02]  /*1590*/  ISETP.NE.AND P1, PT, R16, RZ, PT ;  /* 0x000000ff1000720c */ /* 0x000fe40003f25270 */
[----:B------:R-:W-:Y:S01]  /*15a0*/  IADD3 R14, PT, PT, R14, 0x800, RZ ;  /* 0x000008000e0e7810 */ /* 0x000fe20007ffe0ff */
[----:B------:R-:W-:Y:S02]  /*15b0*/  IMAD.X R17, RZ, RZ, R17, P2 ;  /* 0x000000ffff117224 */ /* 0x000fe400010e0611 */
[----:B--2---:R-:W-:-:S05]  /*15c0*/  IMAD.WIDE R8, R25, 0x4, R8 ;  /* 0x0000000419087825 */ /* 0x004fca00078e0208 */
[----:B---3--:R0:W-:Y:S03]  /*15d0*/  STG.E desc[UR4][R8.64], R27 ;  /* 0x0000001b08007986 */ /* 0x0081e6000c101904 */
[----:B------:R-:W-:Y:S05]  /*15e0*/  @P1 BRA `(.L_x_609) ;  /* 0xfffffff800b81947 */ /* 0x000fea000383ffff */
.L_x_608:
[----:B------:R-:W-:Y:S05]  /*15f0*/  @!P0 EXIT ;  /* 0x000000000000894d */ /* 0x000fea0003800000 */
[----:B------:R-:W-:Y:S02]  /*1600*/  ISETP.GE.U32.AND P0, PT, R24, 0x8, PT ;  /* 0x000000081800780c */ /* 0x000fe40003f06070 */
[----:B------:R-:W-:-:S04]  /*1610*/  LOP3.LUT R20, R0, 0x7, RZ, 0xc0, !PT ;  /* 0x0000000700147812 */ /* 0x000fc800078ec0ff */
[----:B------:R-:W-:-:S07]  /*1620*/  ISETP.NE.AND P1, PT, R20, RZ, PT ;  /* 0x000000ff1400720c */ /* 0x000fce0003f25270 */
[----:B------:R-:W-:Y:S06]  /*1630*/  @!P0 BRA `(.L_x_610) ;  /* 0x0000000000948947 */ /* 0x000fec0003800000 */
[----:B0-----:R-:W-:Y:S01]  /*1640*/  LEA R11, R6, R7, 0x7 ;  /* 0x00000007060b7211 */ /* 0x001fe200078e38ff */
[----:B------:R-:W0:Y:S04]  /*1650*/  LDC.64 R12, c[0x0][0x398] ;  /* 0x0000e600ff0c7b82 */ /* 0x000e280000000a00 */
[----:B------:R-:W-:-:S04]  /*1660*/  IMAD.WIDE R8, R11, 0x4, R4 ;  /* 0x000000040b087825 */ /* 0x000fc800078e0204 */
[----:B------:R-:W-:Y:S01]  /*1670*/  IMAD.WIDE R10, R11, 0x4, R2 ;  /* 0x000000040b0a7825 */ /* 0x000fe200078e0202 */
[----:B------:R-:W0:Y:S04]  /*1680*/  LDG.E R15, desc[UR4][R8.64] ;  /* 0x00000004080f7981 */ /* 0x000e28000c1e1900 */
[----:B------:R-:W2:Y:S01]  /*1690*/  LDG.E R21, desc[UR4][R10.64] ;  /* 0x000000040a157981 */ /* 0x000ea2000c1e1900 */
[----:B0-----:R-:W-:-:S05]  /*16a0*/  IMAD.WIDE R14, R15, 0x4, R12 ;  /* 0x000000040f0e7825 */ /* 0x001fca00078e020c */
[----:B--2---:R0:W-:Y:S04]  /*16b0*/  STG.E desc[UR4][R14.64], R21 ;  /* 0x000000150e007986 */ /* 0x0041e8000c101904 */
[----:B------:R-:W2:Y:S04]  /*16c0*/  LDG.E R17, desc[UR4][R8.64+0x200] ;  /* 0x0002000408117981 */ /* 0x000ea8000c1e1900 */
[----:B------:R-:W3:Y:S01]  /*16d0*/  LDG.E R23, desc[UR4][R10.64+0x200] ;  /* 0x000200040a177981 */ /* 0x000ee2000c1e1900 */
[----:B--2---:R-:W-:-:S05]  /*16e0*/  IMAD.WIDE R16, R17, 0x4, R12 ;  /* 0x0000000411107825 */ /* 0x004fca00078e020c */
[----:B---3--:R1:W-:Y:S04]  /*16f0*/  STG.E desc[UR4][R16.64], R23 ;  /* 0x0000001710007986 */ /* 0x0083e8000c101904 */
[----:B------:R-:W2:Y:S04]  /*1700*/  LDG.E R19, desc[UR4][R8.64+0x400] ;  /* 0x0004000408137981 */ /* 0x000ea8000c1e1900 */
[----:B------:R-:W3:Y:S01]  /*1710*/  LDG.E R25, desc[UR4][R10.64+0x400] ;  /* 0x000400040a197981 */ /* 0x000ee2000c1e1900 */
[----:B--2---:R-:W-:-:S05]  /*1720*/  IMAD.WIDE R18, R19, 0x4, R12 ;  /* 0x0000000413127825 */ /* 0x004fca00078e020c */
[----:B---3--:R2:W-:Y:S04]  /*1730*/  STG.E desc[UR4][R18.64], R25 ;  /* 0x0000001912007986 */ /* 0x0085e8000c101904 */
[----:B------:R-:W0:Y:S04]  /*1740*/  LDG.E R27, desc[UR4][R8.64+0x600] ;  /* 0x00060004081b7981 */ /* 0x000e28000c1e1900 */
[----:B------:R-:W3:Y:S01]  /*1750*/  LDG.E R29, desc[UR4][R10.64+0x600] ;  /* 0x000600040a1d7981 */ /* 0x000ee2000c1e1900 */
[----:B0-----:R-:W-:-:S05]  /*1760*/  IMAD.WIDE R14, R27, 0x4, R12 ;  /* 0x000000041b0e7825 */ /* 0x001fca00078e020c */
[----:B---3--:R0:W-:Y:S04]  /*1770*/  STG.E desc[UR4][R14.64], R29 ;  /* 0x0000001d0e007986 */ /* 0x0081e8000c101904 */
[----:B------:R-:W1:Y:S04]  /*1780*/  LDG.E R21, desc[UR4][R8.64+0x800] ;  /* 0x0008000408157981 */ /* 0x000e68000c1e1900 */
[----:B------:R-:W3:Y:S01]  /*1790*/  LDG.E R27, desc[UR4][R10.64+0x800] ;  /* 0x000800040a1b7981 */ /* 0x000ee2000c1e1900 */
[----:B-1----:R-:W-:-:S05]  /*17a0*/  IMAD.WIDE R16, R21, 0x4, R12 ;  /* 0x0000000415107825 */ /* 0x002fca00078e020c */
[----:B---3--:R1:W-:Y:S04]  /*17b0*/  STG.E desc[UR4][R16.64], R27 ;  /* 0x0000001b10007986 */ /* 0x0083e8000c101904 */
[----:B------:R-:W2:Y:S04]  /*17c0*/  LDG.E R21, desc[UR4][R8.64+0xa00] ;  /* 0x000a000408157981 */ /* 0x000ea8000c1e1900 */
[----:B------:R-:W3:Y:S01]  /*17d0*/  LDG.E R23, desc[UR4][R10.64+0xa00] ;  /* 0x000a00040a177981 */ /* 0x000ee2000c1e1900 */
[----:B--2---:R-:W-:-:S05]  /*17e0*/  IMAD.WIDE R18, R21, 0x4, R12 ;  /* 0x0000000415127825 */ /* 0x004fca00078e020c */
[----:B---3--:R1:W-:Y:S04]  /*17f0*/  STG.E desc[UR4][R18.64], R23 ;  /* 0x0000001712007986 */ /* 0x0083e8000c101904 */
[----:B------:R-:W0:Y:S04]  /*1800*/  LDG.E R21, desc[UR4][R8.64+0xc00] ;  /* 0x000c000408157981 */ /* 0x000e28000c1e1900 */
[----:B------:R-:W2:Y:S01]  /*1810*/  LDG.E R25, desc[UR4][R10.64+0xc00] ;  /* 0x000c00040a197981 */ /* 0x000ea2000c1e1900 */
[----:B0-----:R-:W-:-:S05]  /*1820*/  IMAD.WIDE R14, R21, 0x4, R12 ;  /* 0x00000004150e7825 */ /* 0x001fca00078e020c */
[----:B--2---:R1:W-:Y:S04]  /*1830*/  STG.E desc[UR4][R14.64], R25 ;  /* 0x000000190e007986 */ /* 0x0043e8000c101904 */
[----:B------:R-:W2:Y:S04]  /*1840*/  LDG.E R21, desc[UR4][R8.64+0xe00] ;  /* 0x000e000408157981 */ /* 0x000ea8000c1e1900 */
[----:B------:R-:W3:Y:S01]  /*1850*/  LDG.E R29, desc[UR4][R10.64+0xe00] ;  /* 0x000e00040a1d7981 */ /* 0x000ee2000c1e1900 */
[----:B------:R-:W-:Y:S01]  /*1860*/  IADD3 R6, PT, PT, R6, 0x8, RZ ;  /* 0x0000000806067810 */ /* 0x000fe20007ffe0ff */
[----:B--2---:R-:W-:-:S05]  /*1870*/  IMAD.WIDE R12, R21, 0x4, R12 ;  /* 0x00000004150c7825 */ /* 0x004fca00078e020c */
[----:B---3--:R1:W-:Y:S02]  /*1880*/  STG.E desc[UR4][R12.64], R29 ;  /* 0x0000001d0c007986 */ /* 0x0083e4000c101904 */
.L_x_610:
[----:B------:R-:W-:Y:S05]  /*1890*/  @!P1 EXIT ;  /* 0x000000000000994d */ /* 0x000fea0003800000 */
[----:B------:R-:W-:Y:S02]  /*18a0*/  ISETP.GE.U32.AND P0, PT, R20, 0x4, PT ;  /* 0x000000041400780c */ /* 0x000fe40003f06070 */
[----:B------:R-:W-:-:S04]  /*18b0*/  LOP3.LUT R0, R0, 0x3, RZ, 0xc0, !PT ;  /* 0x0000000300007812 */ /* 0x000fc800078ec0ff */
[----:B------:R-:W-:-:S07]  /*18c0*/  ISETP.NE.AND P1, PT, R0, RZ, PT ;  /* 0x000000ff0000720c */ /* 0x000fce0003f25270 */
[----:B------:R-:W-:Y:S06]  /*18d0*/  @!P0 BRA `(.L_x_611) ;  /* 0x0000000000548947 */ /* 0x000fec0003800000 */
[----:B0-----:R-:W-:Y:S01]  /*18e0*/  IMAD R11, R6, 0x80, R7 ;  /* 0x00000080060b7824 */ /* 0x001fe200078e0207 */
[----:B------:R-:W0:Y:S03]  /*18f0*/  LDC.64 R8, c[0x0][0x398] ;  /* 0x0000e600ff087b82 */ /* 0x000e260000000a00 */
[----:B-1----:R-:W-:-:S04]  /*1900*/  IMAD.WIDE R12, R11, 0x4, R4 ;  /* 0x000000040b0c7825 */ /* 0x002fc800078e0204 */
[----:B------:R-:W-:Y:S01]  /*1910*/  IMAD.WIDE R10, R11, 0x4, R2 ;  /* 0x000000040b0a7825 */ /* 0x000fe200078e0202 */
[----:B------:R-:W0:Y:S04]  /*1920*/  LDG.E R15, desc[UR4][R12.64] ;  /* 0x000000040c0f7981 */ /* 0x000e28000c1e1900 */
[----:B------:R-:W2:Y:S01]  /*1930*/  LDG.E R21, desc[UR4][R10.64] ;  /* 0x000000040a157981 */ /* 0x000ea2000c1e1900 */
[----:B0-----:R-:W-:-:S05]  /*1940*/  IMAD.WIDE R14, R15, 0x4, R8 ;  /* 0x000000040f0e7825 */ /* 0x001fca00078e0208 */
[----:B--2---:R2:W-:Y:S04]  /*1950*/  STG.E desc[UR4][R14.64], R21 ;  /* 0x000000150e007986 */ /* 0x0045e8000c101904 */
[----:B------:R-:W3:Y:S04]  /*1960*/  LDG.E R17, desc[UR4][R12.64+0x200] ;  /* 0x000200040c117981 */ /* 0x000ee8000c1e1900 */
[----:B------:R-:W4:Y:S01]  /*1970*/  LDG.E R23, desc[UR4][R10.64+0x200] ;  /* 0x000200040a177981 */ /* 0x000f22000c1e1900 */
[----:B---3--:R-:W-:-:S05]  /*1980*/  IMAD.WIDE R16, R17, 0x4, R8 ;  /* 0x0000000411107825 */ /* 0x008fca00078e0208 */
[----:B----4-:R2:W-:Y:S04]  /*1990*/  STG.E desc[UR4][R16.64], R23 ;  /* 0x0000001710007986 */ /* 0x0105e8000c101904 */
[----:B------:R-:W3:Y:S04]  /*19a0*/  LDG.E R19, desc[UR4][R12.64+0x400] ;  /* 0x000400040c137981 */ /* 0x000ee8000c1e1900 */
[----:B------:R-:W4:Y:S01]  /*19b0*/  LDG.E R25, desc[UR4][R10.64+0x400] ;  /* 0x000400040a197981 */ /* 0x000f22000c1e1900 */
[----:B---3--:R-:W-:-:S05]  /*19c0*/  IMAD.WIDE R18, R19, 0x4, R8 ;  /* 0x0000000413127825 */ /* 0x008fca00078e0208 */
[----:B----4-:R2:W-:Y:S04]  /*19d0*/  STG.E desc[UR4][R18.64], R25 ;  /* 0x0000001912007986 */ /* 0x0105e8000c101904 */
[----:B------:R-:W3:Y:S04]  /*19e0*/  LDG.E R27, desc[UR4][R12.64+0x600] ;  /* 0x000600040c1b7981 */ /* 0x000ee8000c1e1900 */
[----:B------:R-:W4:Y:S01]  /*19f0*/  LDG.E R29, desc[UR4][R10.64+0x600] ;  /* 0x000600040a1d7981 */ /* 0x000f22000c1e1900 */
[----:B------:R-:W-:Y:S01]  /*1a00*/  IADD3 R6, PT, PT, R6, 0x4, RZ ;  /* 0x0000000406067810 */ /* 0x000fe20007ffe0ff */
[----:B---3--:R-:W-:-:S05]  /*1a10*/  IMAD.WIDE R8, R27, 0x4, R8 ;  /* 0x000000041b087825 */ /* 0x008fca00078e0208 */
[----:B----4-:R2:W-:Y:S02]  /*1a20*/  STG.E desc[UR4][R8.64], R29 ;  /* 0x0000001d08007986 */ /* 0x0105e4000c101904 */
.L_x_611:
[----:B------:R-:W-:Y:S05]  /*1a30*/  @!P1 EXIT ;  /* 0x000000000000994d */ /* 0x000fea0003800000 */
[----:B01----:R-:W0:Y:S01]  /*1a40*/  LDC.64 R12, c[0x0][0x398] ;  /* 0x0000e600ff0c7b82 */ /* 0x003e220000000a00 */
[----:B--2---:R-:W-:Y:S01]  /*1a50*/  LEA R15, R6, R7, 0x7 ;  /* 0x00000007060f7211 */ /* 0x004fe200078e38ff */
[----:B------:R-:W-:-:S07]  /*1a60*/  IMAD.MOV R0, RZ, RZ, -R0 ;  /* 0x000000ffff007224 */ /* 0x000fce00078e0a00 */
.L_x_612:
[----:B------:R-:W-:-:S04]  /*1a70*/  IMAD.WIDE R6, R15, 0x4, R4 ;  /* 0x000000040f067825 */ /* 0x000fc800078e0204 */
[----:B0-----:R-:W-:Y:S02]  /*1a80*/  IMAD.WIDE R8, R15, 0x4, R2 ;  /* 0x000000040f087825 */ /* 0x001fe400078e0202 */
[----:B------:R-:W0:Y:S04]  /*1a90*/  LDG.E R7, desc[UR4][R6.64] ;  /* 0x0000000406077981 */ /* 0x000e28000c1e1900 */
[----:B------:R-:W2:Y:S01]  /*1aa0*/  LDG.E R9, desc[UR4][R8.64] ;  /* 0x0000000408097981 */ /* 0x000ea2000c1e1900 */
[----:B------:R-:W-:-:S04]  /*1ab0*/  IADD3 R0, PT, PT, R0, 0x1, RZ ;  /* 0x0000000100007810 */ /* 0x000fc80007ffe0ff */
[----:B------:R-:W-:Y:S01]  /*1ac0*/  ISETP.NE.AND P0, PT, R0, RZ, PT ;  /* 0x000000ff0000720c */ /* 0x000fe20003f05270 */
[----:B0-----:R-:W-:-:S05]  /*1ad0*/  IMAD.WIDE R10, R7, 0x4, R12 ;  /* 0x00000004070a7825 */ /* 0x001fca00078e020c */
[----:B--2---:R0:W-:Y:S07]  /*1ae0*/  STG.E desc[UR4][R10.64], R9 ;  /* 0x000000090a007986 */ /* 0x0041ee000c101904 */
[----:B------:R-:W-:Y:S05]  /*1af0*/  @!P0 EXIT ;  /* 0x000000000000894d */ /* 0x000fea0003800000 */
[----:B------:R-:W-:Y:S01]  /*1b00*/  IADD3 R15, PT, PT, R15, 0x80, RZ ;  /* 0x000000800f0f7810 */ /* 0x000fe20007ffe0ff */
[----:B------:R-:W-:Y:S06]  /*1b10*/  BRA `(.L_x_612) ;  /* 0xfffffffc00d47947 */ /* 0x000fec000383ffff */
.L_x_613:
        /* <DEDUP_REMOVED lines=14> */
.L_x_1282:


//--------------------- .text._ZN3cub18CUB_300001_SM_10006detail9transform16transform_kernelINS2_10policy_hubILb1EN4cuda3std3__45tupleIJN6thrust24THRUST_300001_SM_1000_NS6detail15normal_iteratorINSA_10device_ptrIiEEEEEEEE10policy1000EiNS7_10__identityENSA_20permutation_iteratorISF_SF_EEJPiEEEvT0_iT1_T2_DpNS2_10kernel_argIT3_EE --------------------------
	.section	.text._ZN3cub18CUB_300001_SM_10006detail9transform16transform_kernelINS2_10policy_hubILb1EN4cuda3std3__45tupleIJN6thrust24THRUST_300001_SM_1000_NS6detail15normal_iteratorINSA_10device_ptrIiEEEEEEEE10policy1000EiNS7_10__identityENSA_20permutation_iteratorISF_SF_EEJPiEEEvT0_iT1_T2_DpNS2_10kernel_argIT3_EE,"ax",@progbits
	.align	128
        .global         _ZN3cub18CUB_300001_SM_10006detail9transform16transform_kernelINS2_10policy_hubILb1EN4cuda3std3__45tupleIJN6thrust24THRUST_300001_SM_1000_NS6detail15normal_iteratorINSA_10device_ptrIiEEEEEEEE10policy1000EiNS7_10__identityENSA_20permutation_iteratorISF_SF_EEJPiEEEvT0_iT1_T2_DpNS2_10kernel_argIT3_EE
        .type           _ZN3cub18CUB_300001_SM_10006detail9transform16transform_kernelINS2_10policy_hubILb1EN4cuda3std3__45tupleIJN6thrust24THRUST_300001_SM_1000_NS6detail15normal_iteratorINSA_10device_ptrIiEEEEEEEE10policy1000EiNS7_10__identityENSA_20permutation_iteratorISF_SF_EEJPiEEEvT0_iT1_T2_DpNS2_10kernel_argIT3_EE,@function
        .size           _ZN3cub18CUB_300001_SM_10006detail9transform16transform_kernelINS2_10policy_hubILb1EN4cuda3std3__45tupleIJN6thrust24THRUST_300001_SM_1000_NS6detail15normal_iteratorINSA_10device_ptrIiEEEEEEEE10policy1000EiNS7_10__identityENSA_20permutation_iteratorISF_SF_EEJPiEEEvT0_iT1_T2_DpNS2_10kernel_argIT3_EE,(.L_x_1283 - _ZN3cub18CUB_300001_SM_10006detail9transform16transform_kernelINS2_10policy_hubILb1EN4cuda3std3__45tupleIJN6thrust24THRUST_300001_SM_1000_NS6detail15normal_iteratorINSA_10device_ptrIiEEEEEEEE10policy1000EiNS7_10__identityENSA_20permutation_iteratorISF_SF_EEJPiEEEvT0_iT1_T2_DpNS2_10kernel_argIT3_EE)
        .other          _ZN3cub18CUB_300001_SM_10006detail9transform16transform_kernelINS2_10policy_hubILb1EN4cuda3std3__45tupleIJN6thrust24THRUST_300001_SM_1000_NS6detail15normal_iteratorINSA_10device_ptrIiEEEEEEEE10policy1000EiNS7_10__identityENSA_20permutation_iteratorISF_SF_EEJPiEEEvT0_iT1_T2_DpNS2_10kernel_argIT3_EE,@"STO_CUDA_ENTRY STV_DEFAULT"
_ZN3cub18CUB_300001_SM_10006detail9transform16transform_kernelINS2_10policy_hubILb1EN4cuda3std3__45tupleIJN6thrust24THRUST_300001_SM_1000_NS6detail15normal_iteratorINSA_10device_ptrIiEEEEEEEE10policy1000EiNS7_10__identityENSA_20permutation_iteratorISF_SF_EEJPiEEEvT0_iT1_T2_DpNS2_10kernel_argIT3_EE:
.text._ZN3cub18CUB_300001_SM_10006detail9transform16transform_kernelINS2_10policy_hubILb1EN4cuda3std3__45tupleIJN6thrust24THRUST_300001_SM_1000_NS6detail15normal_iteratorINSA_10device_ptrIiEEEEEEEE10policy1000EiNS7_10__identityENSA_20permutation_iteratorISF_SF_EEJPiEEEvT0_iT1_T2_DpNS2_10kernel_argIT3_EE:
[----:B------:R-:W-:Y:S08]  /*0000*/  LDC R1, c[0x0][0x37c] ;  /* 0x0000df00ff017b82 */ /* 0x000ff00000000800 */
[----:B------:R-:W0:Y:S01]  /*0010*/  LDC.64 R6, c[0x0][0x380] ;  /* 0x0000e000ff067b82 */ /* 0x000e220000000a00 */
[----:B------:R-:W1:Y:S01]  /*0020*/  S2R R0, SR_TID.X ;  /* 0x0000000000007919 */ /* 0x000e620000002100 */
[----:B------:R-:W2:Y:S01]  /*0030*/  LDCU.64 UR6, c[0x0][0x358] ;  /* 0x00006b00ff0677ac */ /* 0x000ea20008000a00 */
[----:B------:R-:W-:Y:S05]  /*0040*/  BSSY.RECONVERGENT B0, `(.L_x_614) ;  /* 0x0000016000007945 */ /* 0x000fea0003800200 */
[----:B------:R-:W3:Y:S08]  /*0050*/  S2UR UR4, SR_CTAID.X ;  /* 0x00000000000479c3 */ /* 0x000ef00000002500 */
[----:B------:R-:W4:Y:S01]  /*0060*/  LDC.64 R2, c[0x0][0x3a0] ;  /* 0x0000e800ff027b82 */ /* 0x000f220000000a00 */
[----:B0-----:R-:W-:-:S07]  /*0070*/  SHF.L.U32 R8, R7, 0x7, RZ ;  /* 0x0000000707087819 */ /* 0x001fce00000006ff */
[----:B------:R-:W0:Y:S01]  /*0080*/  LDC.64 R4, c[0x0][0x390] ;  /* 0x0000e400ff047b82 */ /* 0x000e220000000a00 */
[----:B---3--:R-:W-:Y:S01]  /*0090*/  IMAD R11, R8, UR4, RZ ;  /* 0x00000004080b7c24 */ /* 0x008fe2000f8e02ff */
[----:B-1----:R-:W-:-:S04]  /*00a0*/  SHF.L.U32 R13, R0, 0x7, RZ ;  /* 0x00000007000d7819 */ /* 0x002fc800000006ff */
[----:B------:R-:W-:-:S04]  /*00b0*/  IADD3 R9, PT, PT, -R11, R6, RZ ;  /* 0x000000060b097210 */ /* 0x000fc80007ffe1ff */
[CC--:B------:R-:W-:Y:S02]  /*00c0*/  VIMNMX R6, PT, PT, R8.reuse, R9.reuse, PT ;  /* 0x0000000908067248 */ /* 0x0c0fe40003fe0100 */
[----:B------:R-:W-:Y:S02]  /*00d0*/  ISETP.GT.AND P0, PT, R8, R9, PT ;  /* 0x000000090800720c */ /* 0x000fe40003f04270 */
[----:B------:R-:W-:-:S04]  /*00e0*/  SHF.L.U32 R10, R6, 0x2, RZ ;  /* 0x00000002060a7819 */ /* 0x000fc800000006ff */
[----:B------:R-:W-:-:S13]  /*00f0*/  ISETP.GE.AND P1, PT, R13, R10, PT ;  /* 0x0000000a0d00720c */ /* 0x000fda0003f26270 */
[----:B--2-4-:R-:W-:Y:S05]  /*0100*/  @P1 BRA `(.L_x_615) ;  /* 0x0000000000241947 */ /* 0x014fea0003800000 */
[----:B------:R-:W1:Y:S02]  /*0110*/  LDC.64 R8, c[0x0][0x3a0] ;  /* 0x0000e800ff087b82 */ /* 0x000e640000000a00 */
[----:B-1----:R-:W-:-:S04]  /*0120*/  IMAD.WIDE.U32 R8, R0, 0x80, R8 ;  /* 0x0000008000087825 */ /* 0x002fc800078e0008 */
[----:B------:R-:W-:-:S07]  /*0130*/  IMAD.WIDE R8, R11, 0x4, R8 ;  /* 0x000000040b087825 */ /* 0x000fce00078e0208 */
.L_x_616:
[----:B------:R-:W-:Y:S01]  /*0140*/  VIADD R13, R13, 0x4000 ;  /* 0x000040000d0d7836 */ /* 0x000fe20000000000 */
[----:B------:R1:W-:Y:S04]  /*0150*/  CCTL.E.PF2 [R8] ;  /* 0x000000000800798f */ /* 0x0003e80000800100 */
[----:B------:R-:W-:Y:S02]  /*0160*/  ISETP.GE.AND P1, PT, R13, R10, PT ;  /* 0x0000000a0d00720c */ /* 0x000fe40003f26270 */
[----:B-1----:R-:W-:-:S04]  /*0170*/  IADD3 R8, P2, PT, R8, 0x4000, RZ ;  /* 0x0000400008087810 */ /* 0x002fc80007f5e0ff */
[----:B------:R-:W-:-:S07]  /*0180*/  IADD3.X R9, PT, PT, RZ, R9, RZ, P2, !PT ;  /* 0x00000009ff097210 */ /* 0x000fce00017fe4ff */
[----:B------:R-:W-:Y:S05]  /*0190*/  @!P1 BRA `(.L_x_616) ;  /* 0xfffffffc00e89947 */ /* 0x000fea000383ffff */
.L_x_615:
[----:B------:R-:W-:Y:S05]  /*01a0*/  BSYNC.RECONVERGENT B0 ;  /* 0x0000000000007941 */ /* 0x000fea0003800200 */
.L_x_614:
[----:B------:R-:W-:-:S04]  /*01b0*/  IMAD.WIDE R2, R11, 0x4, R2 ;  /* 0x000000040b027825 */ /* 0x000fc800078e0202 */
[----:B0-----:R-:W-:Y:S01]  /*01c0*/  IMAD.WIDE R4, R11, 0x4, R4 ;  /* 0x000000040b047825 */ /* 0x001fe200078e0204 */
[----:B------:R-:W-:Y:S06]  /*01d0*/  @P0 BRA `(.L_x_617) ;  /* 0x0000000800c80947 */ /* 0x000fec0003800000 */
[----:B------:R-:W-:-:S13]  /*01e0*/  ISETP.GE.AND P0, PT, R7, 0x1, PT ;  /* 0x000000010700780c */ /* 0x000fda0003f06270 */
[----:B------:R-:W-:Y:S05]  /*01f0*/  @!P0 EXIT ;  /* 0x000000000000894d */ /* 0x000fea0003800000 */
[C---:B------:R-:W-:Y:S01]  /*0200*/  ISETP.GE.U32.AND P1, PT, R7.reuse, 0x10, PT ;  /* 0x000000100700780c */ /* 0x040fe20003f26070 */
[----:B------:R-:W-:Y:S01]  /*0210*/  HFMA2 R9, -RZ, RZ, 0, 0 ;  /* 0x00000000ff097431 */ /* 0x000fe200000001ff */
        /* <DEDUP_REMOVED lines=8> */
.L_x_619:
[-C--:B0-----:R-:W-:Y:S01]  /*02a0*/  IADD3 R16, P2, PT, R4, R11.reuse, RZ ;  /* 0x0000000b04107210 */ /* 0x081fe20007f5e0ff */
[----:B------:R-:W0:Y:S01]  /*02b0*/  LDC.64 R6, c[0x0][0x398] ;  /* 0x0000e600ff067b82 */ /* 0x000e220000000a00 */
[----:B------:R-:W-:Y:S02]  /*02c0*/  IADD3 R14, P1, PT, R2, R11, RZ ;  /* 0x0000000b020e7210 */ /* 0x000fe40007f3e0ff */
[-C--:B------:R-:W-:Y:S02]  /*02d0*/  IADD3.X R17, PT, PT, R5, R13.reuse, RZ, P2, !PT ;  /* 0x0000000d05117210 */ /* 0x080fe400017fe4ff */
        /* <DEDUP_REMOVED lines=17> */
[----:B------:R-:W1:Y:S04]  /*03f0*/  LDG.E R25, desc[UR6][R16.64+0x800] ;  /* 0x0008000610197981 */ /* 0x000e68000c1e1900 */
[----:B------:R-:W2:Y:S01]  /*0400*/  LDG.E R12, desc[UR6][R14.64+0x800] ;  /* 0x000800060e0c7981 */ /* 0x000ea2000c1e1900 */
[----:B-1----:R-:W-:-:S05]  /*0410*/  IMAD.WIDE R20, R25, 0x4, R6 ;  /* 0x0000000419147825 */ /* 0x002fca00078e0206 */
[----:B--2---:R-:W-:Y:S04]  /*0420*/  STG.E desc[UR6][R20.64], R12 ;  /* 0x0000000c14007986 */ /* 0x004fe8000c101906 */
        /* <DEDUP_REMOVED lines=15> */
[----:B------:R-:W-:-:S05]  /*0520*/  MOV R20, 0x600 ;  /* 0x0000060000147802 */ /* 0x000fca0000000f00 */
[----:B------:R-:W-:-:S03]  /*0530*/  IMAD.WIDE R20, R8, 0x4, R20 ;  /* 0x0000000408147825 */ /* 0x000fc600078e0214 */
[-C--:B------:R-:W-:Y:S02]  /*0540*/  IADD3 R18, P2, PT, R4, R20.reuse, RZ ;  /* 0x0000001404127210 */ /* 0x080fe40007f5e0ff */
[----:B------:R-:W-:-:S03]  /*0550*/  IADD3 R20, P1, PT, R2, R20, RZ ;  /* 0x0000001402147210 */ /* 0x000fc60007f3e0ff */
[----:B------:R-:W-:Y:S01]  /*0560*/  IMAD.X R19, R5, 0x1, R21, P2 ;  /* 0x0000000105137824 */ /* 0x000fe200010e0615 */
[----:B------:R-:W-:Y:S01]  /*0570*/  IADD3.X R21, PT, PT, R3, R21, RZ, P1, !PT ;  /* 0x0000001503157210 */ /* 0x000fe20000ffe4ff */
[----:B--2---:R-:W-:-:S05]  /*0580*/  IMAD.WIDE R22, R12, 0x4, R6 ;  /* 0x000000040c167825 */ /* 0x004fca00078e0206 */
        /* <DEDUP_REMOVED lines=9> */
[----:B------:R-:W1:Y:S04]  /*0620*/  LDG.E R12, desc[UR6][R18.64+-0x200] ;  /* 0xfffe0006120c7981 */ /* 0x000e68000c1e1900 */
[----:B------:R-:W3:Y:S01]  /*0630*/  LDG.E R26, desc[UR6][R20.64+-0x200] ;  /* 0xfffe0006141a7981 */ /* 0x000ee2000c1e1900 */
[----:B-1----:R-:W-:-:S05]  /*0640*/  IMAD.WIDE R22, R12, 0x4, R6 ;  /* 0x000000040c167825 */ /* 0x002fca00078e0206 */
[----:B---3--:R1:W-:Y:S04]  /*0650*/  STG.E desc[UR6][R22.64], R26 ;  /* 0x0000001a16007986 */ /* 0x0083e8000c101906 */
        /* <DEDUP_REMOVED lines=17> */
[----:B------:R-:W-:Y:S02]  /*0770*/  IADD3 R8, PT, PT, R8, 0x800, RZ ;  /* 0x0000080008087810 */ /* 0x000fe40007ffe0ff */
[----:B------:R-:W-:Y:S01]  /*0780*/  IADD3.X R13, PT, PT, RZ, R13, RZ, P2, !PT ;  /* 0x0000000dff0d7210 */ /* 0x000fe200017fe4ff */
[----:B--2---:R-:W-:-:S05]  /*0790*/  IMAD.WIDE R6, R25, 0x4, R6 ;  /* 0x0000000419067825 */ /* 0x004fca00078e0206 */
[----:B---3--:R0:W-:Y:S03]  /*07a0*/  STG.E desc[UR6][R6.64], R26 ;  /* 0x0000001a06007986 */ /* 0x0081e6000c101906 */
[----:B------:R-:W-:Y:S05]  /*07b0*/  @P1 BRA `(.L_x_619) ;  /* 0xfffffff800b81947 */ /* 0x000fea000383ffff */
.L_x_618:
[----:B------:R-:W-:Y:S05]  /*07c0*/  @!P0 EXIT ;  /* 0x000000000000894d */ /* 0x000fea0003800000 */
[----:B------:R-:W1:Y:S01]  /*07d0*/  LDCU UR4, c[0x0][0x384] ;  /* 0x00007080ff0477ac */ /* 0x000e620008000800 */
[----:B------:R-:W-:Y:S01]  /*07e0*/  ISETP.GE.U32.AND P0, PT, R24, 0x8, PT ;  /* 0x000000081800780c */ /* 0x000fe20003f06070 */
[----:B-1----:R-:W-:-:S06]  /*07f0*/  ULOP3.LUT UR5, UR4, 0x7, URZ, 0xc0, !UPT ;  /* 0x0000000704057892 */ /* 0x002fcc000f8ec0ff */
[----:B------:R-:W-:-:S06]  /*0800*/  ISETP.NE.AND P1, PT, RZ, UR5, PT ;  /* 0x00000005ff007c0c */ /* 0x000fcc000bf25270 */
[----:B------:R-:W-:Y:S07]  /*0810*/  @!P0 BRA `(.L_x_620) ;  /* 0x0000000000948947 */ /* 0x000fee0003800000 */
[----:B------:R-:W-:Y:S01]  /*0820*/  IMAD R11, R9, 0x80, R0 ;  /* 0x00000080090b7824 */ /* 0x000fe200078e0200 */
[----:B0-----:R-:W0:Y:S03]  /*0830*/  LDC.64 R12, c[0x0][0x398] ;  /* 0x0000e600ff0c7b82 */ /* 0x001e260000000a00 */
        /* <DEDUP_REMOVED lines=35> */
.L_x_620:
[----:B------:R-:W-:Y:S05]  /*0a70*/  @!P1 EXIT ;  /* 0x000000000000994d */ /* 0x000fea0003800000 */
[----:B------:R-:W-:Y:S02]  /*0a80*/  UISETP.GE.U32.AND UP0, UPT, UR5, 0x4, UPT ;  /* 0x000000040500788c */ /* 0x000fe4000bf06070 */
[----:B------:R-:W-:-:S06]  /*0a90*/  ULOP3.LUT UR4, UR4, 0x3, URZ, 0xc0, !UPT ;  /* 0x0000000304047892 */ /* 0x000fcc000f8ec0ff */
[----:B------:R-:W-:Y:S01]  /*0aa0*/  ISETP.NE.AND P0, PT, RZ, UR4, PT ;  /* 0x00000004ff007c0c */ /* 0x000fe2000bf05270 */
[----:B------:R-:W-:-:S12]  /*0ab0*/  BRA.U !UP0, `(.L_x_621) ;  /* 0x0000000108547547 */ /* 0x000fd8000b800000 */
[----:B------:R-:W-:Y:S01]  /*0ac0*/  LEA R11, R9, R0, 0x7 ;  /* 0x00000000090b7211 */ /* 0x000fe200078e38ff */
[----:B0-----:R-:W0:Y:S04]  /*0ad0*/  LDC.64 R6, c[0x0][0x398] ;  /* 0x0000e600ff067b82 */ /* 0x001e280000000a00 */
        /* <DEDUP_REMOVED lines=19> */
.L_x_621:
[----:B------:R-:W-:Y:S05]  /*0c10*/  @!P0 EXIT ;  /* 0x000000000000894d */ /* 0x000fea0003800000 */
[----:B01----:R-:W0:Y:S01]  /*0c20*/  LDC.64 R12, c[0x0][0x398] ;  /* 0x0000e600ff0c7b82 */ /* 0x003e220000000a00 */
[----:B--2---:R-:W-:Y:S01]  /*0c30*/  LEA R15, R9, R0, 0x7 ;  /* 0x00000000090f7211 */ /* 0x004fe200078e38ff */
[----:B------:R-:W-:-:S12]  /*0c40*/  UIADD3 UR4, UPT, UPT, -UR4, URZ, URZ ;  /* 0x000000ff04047290 */ /* 0x000fd8000fffe1ff */
.L_x_622:
[----:B------:R-:W-:-:S04]  /*0c50*/  IMAD.WIDE R6, R15, 0x4, R4 ;  /* 0x000000040f067825 */ /* 0x000fc800078e0204 */
[C---:B-1----:R-:W-:Y:S02]  /*0c60*/  IMAD.WIDE R8, R15.reuse, 0x4, R2 ;  /* 0x000000040f087825 */ /* 0x042fe400078e0202 */
[----:B------:R-:W0:Y:S04]  /*0c70*/  LDG.E R7, desc[UR6][R6.64] ;  /* 0x0000000606077981 */ /* 0x000e28000c1e1900 */
[----:B------:R-:W2:Y:S01]  /*0c80*/  LDG.E R9, desc[UR6][R8.64] ;  /* 0x0000000608097981 */ /* 0x000ea2000c1e1900 */
[----:B------:R-:W-:Y:S01]  /*0c90*/  UIADD3 UR4, UPT, UPT, UR4, 0x1, URZ ;  /* 0x0000000104047890 */ /* 0x000fe2000fffe0ff */
[----:B------:R-:W-:-:S03]  /*0ca0*/  VIADD R15, R15, 0x80 ;  /* 0x000000800f0f7836 */ /* 0x000fc60000000000 */
[----:B------:R-:W-:Y:S01]  /*0cb0*/  UISETP.NE.AND UP0, UPT, UR4, URZ, UPT ;  /* 0x000000ff0400728c */ /* 0x000fe2000bf05270 */
[----:B0-----:R-:W-:-:S05]  /*0cc0*/  IMAD.WIDE R10, R7, 0x4, R12 ;  /* 0x00000004070a7825 */ /* 0x001fca00078e020c */
[----:B--2---:R1:W-:Y:S03]  /*0cd0*/  STG.E desc[UR6][R10.64], R9 ;  /* 0x000000090a007986 */ /* 0x0043e6000c101906 */
[----:B------:R-:W-:Y:S05]  /*0ce0*/  BRA.U UP0, `(.L_x_622) ;  /* 0xfffffffd00d87547 */ /* 0x000fea000b83ffff */
[----:B------:R-:W-:Y:S05]  /*0cf0*/  EXIT ;  /* 0x000000000000794d */ /* 0x000fea0003800000 */
.L_x_617:
[----:B------:R-:W-:-:S13]  /*0d00*/  ISETP.GE.AND P0, PT, R7, 0x1, PT ;  /* 0x000000010700780c */ /* 0x000fda0003f06270 */
[----:B------:R-:W-:Y:S05]  /*0d10*/  @!P0 EXIT ;  /* 0x000000000000894d */ /* 0x000fea0003800000 */
[C---:B------:R-:W-:Y:S02]  /*0d20*/  ISETP.GE.U32.AND P0, PT, R7.reuse, 0x8, PT ;  /* 0x000000080700780c */ /* 0x040fe40003f06070 */
[----:B------:R-:W-:Y:S02]  /*0d30*/  LOP3.LUT R18, R7, 0x7, RZ, 0xc0, !PT ;  /* 0x0000000707127812 */ /* 0x000fe400078ec0ff */
[----:B------:R-:W-:-:S09]  /*0d40*/  MOV R15, RZ ;  /* 0x000000ff000f7202 */ /* 0x000fd20000000f00 */
[----:B------:R-:W-:Y:S05]  /*0d50*/  @!P0 BRA `(.L_x_623) ;  /* 0x0000000400108947 */ /* 0x000fea0003800000 */
[----:B------:R-:W0:Y:S01]  /*0d60*/  LDC.64 R8, c[0x0][0x398] ;  /* 0x0000e600ff087b82 */ /* 0x000e220000000a00 */
[----:B------:R-:W-:Y:S01]  /*0d70*/  HFMA2 R14, -RZ, RZ, 0, 0 ;  /* 0x00000000ff0e7431 */ /* 0x000fe200000001ff */
[----:B------:R-:W-:-:S07]  /*0d80*/  LOP3.LUT R15, R7, 0x7ffffff8, RZ, 0xc0, !PT ;  /* 0x7ffffff8070f7812 */ /* 0x000fce00078ec0ff */
.L_x_626:
[----:B------:R-:W-:-:S04]  /*0d90*/  LEA R7, R14, R0, 0x7 ;  /* 0x000000000e077211 */ /* 0x000fc800078e38ff */
        /* <DEDUP_REMOVED lines=21> */
[----:B------:R-:W4:Y:S01]  /*0ef0*/  @!P0 LDG.E R29, desc[UR6][R12.64+0x200] ;  /* 0x000200060c1d8981 */ /* 0x000f22000c1e1900 */
[----:B--2---:R-:W-:-:S04]  /*0f00*/  IADD3 R19, PT, PT, R7, 0x180, RZ ;  /* 0x0000018007137810 */ /* 0x004fc80007ffe0ff */
[----:B------:R-:W-:Y:S01]  /*0f10*/  ISETP.GE.AND P1, PT, R19, R6, PT ;  /* 0x000000061300720c */ /* 0x000fe20003f26270 */
[----:B-1----:R-:W-:-:S12]  /*0f20*/  @!P0 IMAD.WIDE R22, R25, 0x4, R16 ;  /* 0x0000000419168825 */ /* 0x002fd800078e0210 */
[----:B------:R-:W1:Y:S01]  /*0f30*/  @!P1 LDC.64 R16, c[0x0][0x398] ;  /* 0x0000e600ff109b82 */ /* 0x000e620000000a00 */
[----:B----4-:R2:W-:Y:S04]  /*0f40*/  @!P0 STG.E desc[UR6][R22.64], R29 ;  /* 0x0000001d16008986 */ /* 0x0105e8000c101906 */
[----:B------:R-:W1:Y:S04]  /*0f50*/  @!P1 LDG.E R19, desc[UR6][R10.64+0x400] ;  /* 0x000400060a139981 */ /* 0x000e68000c1e1900 */
[----:B------:R-:W4:Y:S01]  /*0f60*/  @!P1 LDG.E R25, desc[UR6][R12.64+0x400] ;  /* 0x000400060c199981 */ /* 0x000f22000c1e1900 */
[----:B---3--:R-:W-:-:S04]  /*0f70*/  IADD3 R21, PT, PT, R7, 0x200, RZ ;  /* 0x0000020007157810 */ /* 0x008fc80007ffe0ff */
[----:B------:R-:W-:Y:S01]  /*0f80*/  ISETP.GE.AND P0, PT, R21, R6, PT ;  /* 0x000000061500720c */ /* 0x000fe20003f06270 */
[----:B-1----:R-:W-:-:S12]  /*0f90*/  @!P1 IMAD.WIDE R20, R19, 0x4, R16 ;  /* 0x0000000413149825 */ /* 0x002fd800078e0210 */
[----:B------:R-:W1:Y:S01]  /*0fa0*/  @!P0 LDC.64 R16, c[0x0][0x398] ;  /* 0x0000e600ff108b82 */ /* 0x000e620000000a00 */
[----:B----4-:R3:W-:Y:S04]  /*0fb0*/  @!P1 STG.E desc[UR6][R20.64], R25 ;  /* 0x0000001914009986 */ /* 0x0107e8000c101906 */
        /* <DEDUP_REMOVED lines=10> */
[----:B------:R-:W-:-:S13]  /*1060*/  ISETP.GE.AND P0, PT, R21, R6, PT ;  /* 0x000000061500720c */ /* 0x000fda0003f06270 */
[----:B------:R-:W3:Y:S01]  /*1070*/  @!P0 LDC.64 R20, c[0x0][0x398] ;  /* 0x0000e600ff148b82 */ /* 0x000ee20000000a00 */
[----:B-1----:R-:W-:-:S05]  /*1080*/  @!P1 IMAD.WIDE R16, R19, 0x4, R16 ;  /* 0x0000000413109825 */ /* 0x002fca00078e0210 */
[----:B----4-:R2:W-:Y:S04]  /*1090*/  @!P1 STG.E desc[UR6][R16.64], R29 ;  /* 0x0000001d10009986 */ /* 0x0105e8000c101906 */
[----:B------:R-:W3:Y:S04]  /*10a0*/  @!P0 LDG.E R19, desc[UR6][R10.64+0xa00] ;  /* 0x000a00060a138981 */ /* 0x000ee8000c1e1900 */
[----:B------:R-:W4:Y:S01]  /*10b0*/  @!P0 LDG.E R25, desc[UR6][R12.64+0xa00] ;  /* 0x000a00060c198981 */ /* 0x000f22000c1e1900 */
[----:B------:R-:W-:Y:S01]  /*10c0*/  VIADD R7, R7, 0x380 ;  /* 0x0000038007077836 */ /* 0x000fe20000000000 */
[----:B------:R-:W-:Y:S01]  /*10d0*/  IADD3 R14, PT, PT, R14, 0x8, RZ ;  /* 0x000000080e0e7810 */ /* 0x000fe20007ffe0ff */
[----:B------:R-:W-:Y:S03]  /*10e0*/  BSSY.RECONVERGENT B0, `(.L_x_624) ;  /* 0x000000a000007945 */ /* 0x000fe60003800200 */
[----:B------:R-:W-:Y:S01]  /*10f0*/  ISETP.NE.AND P1, PT, R14, R15, PT ;  /* 0x0000000f0e00720c */ /* 0x000fe20003f25270 */
[----:B---3--:R-:W-:-:S05]  /*1100*/  @!P0 IMAD.WIDE R20, R19, 0x4, R20 ;  /* 0x0000000413148825 */ /* 0x008fca00078e0214 */
[----:B----4-:R2:W-:Y:S01]  /*1110*/  @!P0 STG.E desc[UR6][R20.64], R25 ;  /* 0x0000001914008986 */ /* 0x0105e2000c101906 */
[----:B------:R-:W-:-:S13]  /*1120*/  ISETP.GE.AND P0, PT, R7, R6, PT ;  /* 0x000000060700720c */ /* 0x000fda0003f06270 */
[----:B--2---:R-:W-:Y:S05]  /*1130*/  @P0 BRA `(.L_x_625) ;  /* 0x0000000000100947 */ /* 0x004fea0003800000 */
[----:B------:R-:W0:Y:S04]  /*1140*/  LDG.E R17, desc[UR6][R10.64+0xc00] ;  /* 0x000c00060a117981 */ /* 0x000e28000c1e1900 */
[----:B------:R-:W2:Y:S01]  /*1150*/  LDG.E R13, desc[UR6][R12.64+0xc00] ;  /* 0x000c00060c0d7981 */ /* 0x000ea2000c1e1900 */
[----:B0-----:R-:W-:-:S05]  /*1160*/  IMAD.WIDE R16, R17, 0x4, R8 ;  /* 0x0000000411107825 */ /* 0x001fca00078e0208 */
[----:B--2---:R1:W-:Y:S02]  /*1170*/  STG.E desc[UR6][R16.64], R13 ;  /* 0x0000000d10007986 */ /* 0x0043e4000c101906 */
.L_x_625:
[----:B------:R-:W-:Y:S05]  /*1180*/  BSYNC.RECONVERGENT B0 ;  /* 0x0000000000007941 */ /* 0x000fea0003800200 */
.L_x_624:
[----:B------:R-:W-:Y:S05]  /*1190*/  @P1 BRA `(.L_x_626) ;  /* 0xfffffff800fc1947 */ /* 0x000fea000383ffff */
.L_x_623:
[----:B------:R-:W-:-:S13]  /*11a0*/  ISETP.NE.AND P0, PT, R18, RZ, PT ;  /* 0x000000ff1200720c */ /* 0x000fda0003f05270 */
[----:B------:R-:W-:Y:S05]  /*11b0*/  @!P0 EXIT ;  /* 0x000000000000894d */ /* 0x000fea0003800000 */
[----:B------:R-:W2:Y:S01]  /*11c0*/  LDC R7, c[0x0][0x384] ;  /* 0x0000e100ff077b82 */ /* 0x000ea20000000800 */
[----:B------:R-:W-:Y:S02]  /*11d0*/  ISETP.GE.U32.AND P1, PT, R18, 0x4, PT ;  /* 0x000000041200780c */ /* 0x000fe40003f26070 */
[----:B--2---:R-:W-:-:S04]  /*11e0*/  LOP3.LUT R14, R7, 0x3, RZ, 0xc0, !PT ;  /* 0x00000003070e7812 */ /* 0x004fc800078ec0ff */
[----:B------:R-:W-:-:S07]  /*11f0*/  ISETP.NE.AND P0, PT, R14, RZ, PT ;  /* 0x000000ff0e00720c */ /* 0x000fce0003f05270 */
[----:B------:R-:W-:Y:S06]  /*1200*/  @!P1 BRA `(.L_x_627) ;  /* 0x0000000000949947 */ /* 0x000fec0003800000 */
[----:B0-----:R-:W-:-:S04]  /*1210*/  LEA R9, R15, R0, 0x7 ;  /* 0x000000000f097211 */ /* 0x001fc800078e38ff */
        /* <DEDUP_REMOVED lines=36> */
.L_x_627:
        /* <DEDUP_REMOVED lines=12> */
[----:B------:R-:W-:-:S04]  /*1520*/  IADD3 R17, PT, PT, R17, 0x80, RZ ;  /* 0x0000008011117810 */ /* 0x000fc80007ffe0ff */
        /* <DEDUP_REMOVED lines=11> */
.L_x_628:
[----:B------:R-:W-:Y:S05]  /*15e0*/  @P0 EXIT ;  /* 0x000000000000094d */ /* 0x000fea0003800000 */
[----:B------:R-:W-:-:S04]  /*15f0*/  LEA R15, R15, R0, 0x7 ;  /* 0x000000000f0f7211 */ /* 0x000fc800078e38ff */
[----:B------:R-:W-:-:S13]  /*1600*/  ISETP.GE.AND P0, PT, R15, R6, PT ;  /* 0x000000060f00720c */ /* 0x000fda0003f06270 */
[----:B------:R-:W-:Y:S05]  /*1610*/  @P0 EXIT ;  /* 0x000000000000094d */ /* 0x000fea0003800000 */
[C---:B------:R-:W-:Y:S01]  /*1620*/  IMAD.WIDE R4, R15.reuse, 0x4, R4 ;  /* 0x000000040f047825 */ /* 0x040fe200078e0204 */
[----:B---3--:R-:W3:Y:S03]  /*1630*/  LDC.64 R6, c[0x0][0x398] ;  /* 0x0000e600ff067b82 */ /* 0x008ee60000000a00 */
[----:B------:R-:W-:Y:S02]  /*1640*/  IMAD.WIDE R2, R15, 0x4, R2 ;  /* 0x000000040f027825 */ /* 0x000fe400078e0202 */
[----:B------:R-:W3:Y:S04]  /*1650*/  LDG.E R5, desc[UR6][R4.64] ;  /* 0x0000000604057981 */ /* 0x000ee8000c1e1900 */
[----:B------:R-:W4:Y:S01]  /*1660*/  LDG.E R3, desc[UR6][R2.64] ;  /* 0x0000000602037981 */ /* 0x000f22000c1e1900 */
[----:B---3--:R-:W-:-:S05]  /*1670*/  IMAD.WIDE R6, R5, 0x4, R6 ;  /* 0x0000000405067825 */ /* 0x008fca00078e0206 */
[----:B----4-:R-:W-:Y:S01]  /*1680*/  STG.E desc[UR6][R6.64], R3 ;  /* 0x0000000306007986 */ /* 0x010fe2000c101906 */
[----:B------:R-:W-:Y:S05]  /*1690*/  EXIT ;  /* 0x000000000000794d */ /* 0x000fea0003800000 */
.L_x_629:
        /* <DEDUP_REMOVED lines=14> */
.L_x_1283:


//--------------------- .text._ZN3cub18CUB_300001_SM_10006detail9transform16transform_kernelINS2_10policy_hubILb1EN4cuda3std3__45tupleIJN6thrust24THRUST_300001_SM_1000_NS6detail15normal_iteratorINSA_7pointerINS8_IJiifiiEEENSA_8cuda_cub3tagENSA_11use_defaultESH_EEEEEEEE10policy1000ElNS7_10__identityENSA_12zip_iteratorINS8_IJNSA_10device_ptrIiEESQ_NSP_IfEESQ_SQ_EEEEEJPSE_EEEvT0_iT1_T2_DpNS2_10kernel_argIT3_EE --------------------------
	.section	.text._ZN3cub18CUB_300001_SM_10006detail9transform16transform_kernelINS2_10policy_hubILb1EN4cuda3std3__45tupleIJN6thrust24THRUST_300001_SM_1000_NS6detail15normal_iteratorINSA_7pointerINS8_IJiifiiEEENSA_8cuda_cub3tagENSA_11use_defaultESH_EEEEEEEE10policy1000ElNS7_10__identityENSA_12zip_iteratorINS8_IJNSA_10device_ptrIiEESQ_NSP_IfEESQ_SQ_EEEEEJPSE_EEEvT0_iT1_T2_DpNS2_10kernel_argIT3_EE,"ax",@progbits
	.align	128
        .global         _ZN3cub18CUB_300001_SM_10006detail9transform16transform_kernelINS2_10policy_hubILb1EN4cuda3std3__45tupleIJN6thrust24THRUST_300001_SM_1000_NS6detail15normal_iteratorINSA_7pointerINS8_IJiifiiEEENSA_8cuda_cub3tagENSA_11use_defaultESH_EEEEEEEE10policy1000ElNS7_10__identityENSA_12zip_iteratorINS8_IJNSA_10device_ptrIiEESQ_NSP_IfEESQ_SQ_EEEEEJPSE_EEEvT0_iT1_T2_DpNS2_10kernel_argIT3_EE
        .type           _ZN3cub18CUB_300001_SM_10006detail9transform16transform_kernelINS2_10policy_hubILb1EN4cuda3std3__45tupleIJN6thrust24THRUST_300001_SM_1000_NS6detail15normal_iteratorINSA_7pointerINS8_IJiifiiEEENSA_8cuda_cub3tagENSA_11use_defaultESH_EEEEEEEE10policy1000ElNS7_10__identityENSA_12zip_iteratorINS8_IJNSA_10device_ptrIiEESQ_NSP_IfEESQ_SQ_EEEEEJPSE_EEEvT0_iT1_T2_DpNS2_10kernel_argIT3_EE,@function
        .size           _ZN3cub18CUB_300001_SM_10006detail9transform16transform_kernelINS2_10policy_hubILb1EN4cuda3std3__45tupleIJN6thrust24THRUST_300001_SM_1000_NS6detail15normal_iteratorINSA_7pointerINS8_IJiifiiEEENSA_8cuda_cub3tagENSA_11use_defaultESH_EEEEEEEE10policy1000ElNS7_10__identityENSA_12zip_iteratorINS8_IJNSA_10device_ptrIiEESQ_NSP_IfEESQ_SQ_EEEEEJPSE_EEEvT0_iT1_T2_DpNS2_10kernel_argIT3_EE,(.L_x_1284 - _ZN3cub18CUB_300001_SM_10006detail9transform16transform_kernelINS2_10policy_hubILb1EN4cuda3std3__45tupleIJN6thrust24THRUST_300001_SM_1000_NS6detail15normal_iteratorINSA_7pointerINS8_IJiifiiEEENSA_8cuda_cub3tagENSA_11use_defaultESH_EEEEEEEE10policy1000ElNS7_10__identityENSA_12zip_iteratorINS8_IJNSA_10device_ptrIiEESQ_NSP_IfEESQ_SQ_EEEEEJPSE_EEEvT0_iT1_T2_DpNS2_10kernel_argIT3_EE)
        .other          _ZN3cub18CUB_300001_SM_10006detail9transform16transform_kernelINS2_10policy_hubILb1EN4cuda3std3__45tupleIJN6thrust24THRUST_300001_SM_1000_NS6detail15normal_iteratorINSA_7pointerINS8_IJiifiiEEENSA_8cuda_cub3tagENSA_11use_defaultESH_EEEEEEEE10policy1000ElNS7_10__identityENSA_12zip_iteratorINS8_IJNSA_10device_ptrIiEESQ_NSP_IfEESQ_SQ_EEEEEJPSE_EEEvT0_iT1_T2_DpNS2_10kernel_argIT3_EE,@"STO_CUDA_ENTRY STV_DEFAULT"
_ZN3cub18CUB_300001_SM_10006detail9transform16transform_kernelINS2_10policy_hubILb1EN4cuda3std3__45tupleIJN6thrust24THRUST_300001_SM_1000_NS6detail15normal_iteratorINSA_7pointerINS8_IJiifiiEEENSA_8cuda_cub3tagENSA_11use_defaultESH_EEEEEEEE10policy1000ElNS7_10__identityENSA_12zip_iteratorINS8_IJNSA_10device_ptrIiEESQ_NSP_IfEESQ_SQ_EEEEEJPSE_EEEvT0_iT1_T2_DpNS2_10kernel_argIT3_EE:
.text._ZN3cub18CUB_300001_SM_10006detail9transform16transform_kernelINS2_10policy_hubILb1EN4cuda3std3__45tupleIJN6thrust24THRUST_300001_SM_1000_NS6detail15normal_iteratorINSA_7pointerINS8_IJiifiiEEENSA_8cuda_cub3tagENSA_11use_defaultESH_EEEEEEEE10policy1000ElNS7_10__identityENSA_12zip_iteratorINS8_IJNSA_10device_ptrIiEESQ_NSP_IfEESQ_SQ_EEEEEJPSE_EEEvT0_iT1_T2_DpNS2_10kernel_argIT3_EE:
[----:B------:R-:W-:Y:S08]  /*0000*/  LDC R1, c[0x0][0x37c] ;  /* 0x0000df00ff017b82 */ /* 0x000ff00000000800 */
[----:B------:R-:W0:Y:S01]  /*0010*/  LDC R2, c[0x0][0x388] ;  /* 0x0000e200ff027b82 */ /* 0x000e220000000800 */
[----:B------:R-:W1:Y:S01]  /*0020*/  LDCU.64 UR6, c[0x0][0x380] ;  /* 0x00007000ff0677ac */ /* 0x000e620008000a00 */
[----:B------:R-:W2:Y:S01]  /*0030*/  S2R R0, SR_TID.X ;  /* 0x0000000000007919 */ /* 0x000ea20000002100 */
[----:B------:R-:W-:Y:S05]  /*0040*/  BSSY.RECONVERGENT B0, `(.L_x_630) ;  /* 0x000001c000007945 */ /* 0x000fea0003800200 */
[----:B------:R-:W3:Y:S08]  /*0050*/  S2UR UR4, SR_CTAID.X ;  /* 0x00000000000479c3 */ /* 0x000ef00000002500 */
[----:B------:R-:W4:Y:S01]  /*0060*/  LDC.64 R18, c[0x0][0x3b8] ;  /* 0x0000ee00ff127b82 */ /* 0x000f220000000a00 */
[----:B0-----:R-:W-:-:S04]  /*0070*/  SHF.L.U32 R2, R2, 0x7, RZ ;  /* 0x0000000702027819 */ /* 0x001fc800000006ff */
[----:B------:R-:W-:Y:S01]  /*0080*/  SHF.R.S32.HI R3, RZ, 0x1f, R2 ;  /* 0x0000001fff037819 */ /* 0x000fe20000011402 */
[----:B---3--:R-:W-:-:S04]  /*0090*/  IMAD.WIDE.U32 R4, R2, UR4, RZ ;  /* 0x0000000402047c25 */ /* 0x008fc8000f8e00ff */
[----:B------:R-:W-:Y:S01]  /*00a0*/  IMAD R15, R3, UR4, RZ ;  /* 0x00000004030f7c24 */ /* 0x000fe2000f8e02ff */
[----:B-1----:R-:W-:Y:S01]  /*00b0*/  IADD3 R7, P1, PT, -R4, UR6, RZ ;  /* 0x0000000604077c10 */ /* 0x002fe2000ff3e1ff */
[----:B--2---:R-:W-:-:S03]  /*00c0*/  IMAD.SHL.U32 R9, R0, 0x80, RZ ;  /* 0x0000008000097824 */ /* 0x004fc600078e00ff */
[----:B------:R-:W-:Y:S02]  /*00d0*/  IADD3 R15, PT, PT, R5, R15, RZ ;  /* 0x0000000f050f7210 */ /* 0x000fe40007ffe0ff */
[----:B------:R-:W-:Y:S02]  /*00e0*/  ISETP.LT.U32.AND P0, PT, R7, R2, PT ;  /* 0x000000020700720c */ /* 0x000fe40003f01070 */
[----:B------:R-:W-:-:S04]  /*00f0*/  IADD3.X R6, PT, PT, ~R15, UR7, RZ, P1, !PT ;  /* 0x000000070f067c10 */ /* 0x000fc80008ffe5ff */
[----:B------:R-:W-:-:S04]  /*0100*/  ISETP.LT.AND.EX P0, PT, R6, R3, PT, P0 ;  /* 0x000000030600720c */ /* 0x000fc80003f01300 */
[----:B------:R-:W-:-:S05]  /*0110*/  SEL R3, R7, R2, P0 ;  /* 0x0000000207037207 */ /* 0x000fca0000000000 */
[----:B------:R-:W-:-:S05]  /*0120*/  IMAD R8, R3, 0x14, RZ ;  /* 0x0000001403087824 */ /* 0x000fca00078e02ff */
[----:B------:R-:W-:-:S13]  /*0130*/  ISETP.GE.AND P0, PT, R9, R8, PT ;  /* 0x000000080900720c */ /* 0x000fda0003f06270 */
[----:B----4-:R-:W-:Y:S05]  /*0140*/  @P0 BRA `(.L_x_631) ;  /* 0x00000000002c0947 */ /* 0x010fea0003800000 */
[----:B------:R-:W0:Y:S01]  /*0150*/  LDC.64 R6, c[0x0][0x3b8] ;  /* 0x0000ee00ff067b82 */ /* 0x000e220000000a00 */
[----:B------:R-:W-:Y:S02]  /*0160*/  IMAD R11, R15, 0x14, RZ ;  /* 0x000000140f0b7824 */ /* 0x000fe400078e02ff */
[----:B0-----:R-:W-:-:S05]  /*0170*/  IMAD.WIDE.U32 R6, R4, 0x14, R6 ;  /* 0x0000001404067825 */ /* 0x001fca00078e0006 */
[----:B------:R-:W-:-:S03]  /*0180*/  IADD3 R7, PT, PT, R7, R11, RZ ;  /* 0x0000000b07077210 */ /* 0x000fc60007ffe0ff */
[----:B------:R-:W-:-:S07]  /*0190*/  IMAD.WIDE.U32 R6, R0, 0x80, R6 ;  /* 0x0000008000067825 */ /* 0x000fce00078e0006 */
.L_x_632:
[----:B------:R-:W-:Y:S01]  /*01a0*/  IADD3 R9, PT, PT, R9, 0x4000, RZ ;  /* 0x0000400009097810 */ /* 0x000fe20007ffe0ff */
[----:B------:R0:W-:Y:S03]  /*01b0*/  CCTL.E.PF2 [R6] ;  /* 0x000000000600798f */ /* 0x0001e60000800100 */
[----:B------:R-:W-:Y:S02]  /*01c0*/  ISETP.GE.AND P0, PT, R9, R8, PT ;  /* 0x000000080900720c */ /* 0x000fe40003f06270 */
[----:B0-----:R-:W-:-:S05]  /*01d0*/  IADD3 R6, P1, PT, R6, 0x4000, RZ ;  /* 0x0000400006067810 */ /* 0x001fca0007f3e0ff */
[----:B------:R-:W-:-:S06]  /*01e0*/  IMAD.X R7, RZ, RZ, R7, P1 ;  /* 0x000000ffff077224 */ /* 0x000fcc00008e0607 */
[----:B------:R-:W-:Y:S05]  /*01f0*/  @!P0 BRA `(.L_x_632) ;  /* 0xfffffffc00e88947 */ /* 0x000fea000383ffff */
.L_x_631:
[----:B------:R-:W-:Y:S05]  /*0200*/  BSYNC.RECONVERGENT B0 ;  /* 0x0000000000007941 */ /* 0x000fea0003800200 */
.L_x_630:
[----:B------:R-:W0:Y:S01]  /*0210*/  LDCU.128 UR8, c[0x0][0x390] ;  /* 0x00007200ff0877ac */ /* 0x000e220008000c00 */
[----:B------:R-:W-:Y:S01]  /*0220*/  ISETP.NE.AND P0, PT, R2, R3, PT ;  /* 0x000000030200720c */ /* 0x000fe20003f05270 */
[----:B------:R-:W-:Y:S01]  /*0230*/  IMAD R5, R15, 0x14, RZ ;  /* 0x000000140f057824 */ /* 0x000fe200078e02ff */
[C---:B------:R-:W-:Y:S01]  /*0240*/  SHF.L.U32 R14, R4.reuse, 0x2, RZ ;  /* 0x00000002040e7819 */ /* 0x040fe200000006ff */
[----:B------:R-:W1:Y:S01]  /*0250*/  LDCU.128 UR12, c[0x0][0x3a0] ;  /* 0x00007400ff0c77ac */ /* 0x000e620008000c00 */
[C---:B------:R-:W-:Y:S01]  /*0260*/  SHF.L.U64.HI R15, R4.reuse, 0x2, R15 ;  /* 0x00000002040f7819 */ /* 0x040fe2000001020f */
[----:B------:R-:W-:Y:S01]  /*0270*/  IMAD.WIDE.U32 R18, R4, 0x14, R18 ;  /* 0x0000001404127825 */ /* 0x000fe200078e0012 */
[C---:B------:R-:W-:Y:S01]  /*0280*/  R2UR UR18, R14.reuse ;  /* 0x000000000e1272ca */ /* 0x040fe200000e0000 */
[----:B------:R-:W2:Y:S01]  /*0290*/  LDCU.64 UR6, c[0x0][0x3b0] ;  /* 0x00007600ff0677ac */ /* 0x000ea20008000a00 */
[----:B------:R-:W-:Y:S01]  /*02a0*/  R2UR UR19, R15 ;  /* 0x000000000f1372ca */ /* 0x000fe200000e0000 */
[----:B------:R-:W-:Y:S01]  /*02b0*/  IMAD.MOV.U32 R4, RZ, RZ, R18 ;  /* 0x000000ffff047224 */ /* 0x000fe200078e0012 */
[----:B------:R-:W-:Y:S01]  /*02c0*/  IADD3 R5, PT, PT, R19, R5, RZ ;  /* 0x0000000513057210 */ /* 0x000fe20007ffe0ff */
[----:B------:R-:W3:Y:S01]  /*02d0*/  LDCU.64 UR16, c[0x0][0x358] ;  /* 0x00006b00ff1077ac */ /* 0x000ee20008000a00 */
[----:B0-----:R-:W-:-:S02]  /*02e0*/  IADD3 R6, P1, PT, R14, UR8, RZ ;  /* 0x000000080e067c10 */ /* 0x001fc4000ff3e0ff */
[C---:B------:R-:W-:Y:S02]  /*02f0*/  IADD3 R8, P2, PT, R14.reuse, UR10, RZ ;  /* 0x0000000a0e087c10 */ /* 0x040fe4000ff5e0ff */
[C---:B-1----:R-:W-:Y:S02]  /*0300*/  IADD3 R10, P3, PT, R14.reuse, UR12, RZ ;  /* 0x0000000c0e0a7c10 */ /* 0x042fe4000ff7e0ff */
[C---:B------:R-:W-:Y:S02]  /*0310*/  IADD3 R12, P4, PT, R14.reuse, UR14, RZ ;  /* 0x0000000e0e0c7c10 */ /* 0x040fe4000ff9e0ff */
[----:B--2---:R-:W-:Y:S02]  /*0320*/  IADD3 R14, P5, PT, R14, UR6, RZ ;  /* 0x000000060e0e7c10 */ /* 0x004fe4000ffbe0ff */
[C---:B------:R-:W-:Y:S02]  /*0330*/  IADD3.X R7, PT, PT, R15.reuse, UR9, RZ, P1, !PT ;  /* 0x000000090f077c10 */ /* 0x040fe40008ffe4ff */
[----:B------:R-:W-:-:S02]  /*0340*/  IADD3.X R9, PT, PT, R15, UR11, RZ, P2, !PT ;  /* 0x0000000b0f097c10 */ /* 0x000fc400097fe4ff */
[C---:B------:R-:W-:Y:S02]  /*0350*/  IADD3.X R11, PT, PT, R15.reuse, UR13, RZ, P3, !PT ;  /* 0x0000000d0f0b7c10 */ /* 0x040fe40009ffe4ff */
[C---:B------:R-:W-:Y:S02]  /*0360*/  IADD3.X R13, PT, PT, R15.reuse, UR15, RZ, P4, !PT ;  /* 0x0000000f0f0d7c10 */ /* 0x040fe4000a7fe4ff */
[----:B------:R-:W-:Y:S01]  /*0370*/  IADD3.X R15, PT, PT, R15, UR7, RZ, P5, !PT ;  /* 0x000000070f0f7c10 */ /* 0x000fe2000affe4ff */
[----:B---3--:R-:W-:Y:S06]  /*0380*/  @!P0 BRA `(.L_x_633) ;  /* 0x0000001800248947 */ /* 0x008fec0003800000 */
[----:B------:R-:W0:Y:S02]  /*0390*/  LDC R34, c[0x0][0x388] ;  /* 0x0000e200ff227b82 */ /* 0x000e240000000800 */
[----:B0-----:R-:W-:-:S13]  /*03a0*/  ISETP.GE.AND P0, PT, R34, 0x1, PT ;  /* 0x000000012200780c */ /* 0x001fda0003f06270 */
[----:B------:R-:W-:Y:S05]  /*03b0*/  @!P0 EXIT ;  /* 0x000000000000894d */ /* 0x000fea0003800000 */
[C---:B------:R-:W-:Y:S01]  /*03c0*/  ISETP.GE.U32.AND P0, PT, R34.reuse, 0x8, PT ;  /* 0x000000082200780c */ /* 0x040fe20003f06070 */
[----:B------:R-:W-:Y:S01]  /*03d0*/  HFMA2 R17, -RZ, RZ, 0, 0 ;  /* 0x00000000ff117431 */ /* 0x000fe200000001ff */
[----:B------:R-:W-:-:S11]  /*03e0*/  LOP3.LUT R28, R34, 0x7, RZ, 0xc0, !PT ;  /* 0x00000007221c7812 */ /* 0x000fd600078ec0ff */
[----:B------:R-:W-:Y:S05]  /*03f0*/  @!P0 BRA `(.L_x_634) ;  /* 0x0000000c00cc8947 */ /* 0x000fea0003800000 */
[----:B------:R-:W-:-:S13]  /*0400*/  ISETP.GE.AND P1, PT, R0, R3, PT ;  /* 0x000000030000720c */ /* 0x000fda0003f26270 */
[----:B------:R-:W-:-:S05]  /*0410*/  @!P1 IMAD.WIDE.U32 R16, R0, 0x14, R4 ;  /* 0x0000001400109825 */ /* 0x000fca00078e0004 */
[----:B------:R-:W2:Y:S01]  /*0420*/  @!P1 LDG.E R27, desc[UR16][R16.64] ;  /* 0x00000010101b9981 */ /* 0x000ea2000c1e1900 */
[----:B------:R-:W-:-:S05]  /*0430*/  @!P1 IMAD.WIDE.U32 R18, R0, 0x4, R6 ;  /* 0x0000000400129825 */ /* 0x000fca00078e0006 */
[----:B--2---:R0:W-:Y:S04]  /*0440*/  @!P1 STG.E desc[UR16][R18.64], R27 ;  /* 0x0000001b12009986 */ /* 0x0041e8000c101910 */
[----:B------:R-:W2:Y:S01]  /*0450*/  @!P1 LDG.E R29, desc[UR16][R16.64+0x4] ;  /* 0x00000410101d9981 */ /* 0x000ea2000c1e1900 */
[----:B------:R-:W-:-:S05]  /*0460*/  @!P1 IMAD.WIDE.U32 R20, R0, 0x4, R8 ;  /* 0x0000000400149825 */ /* 0x000fca00078e0008 */
[----:B--2---:R1:W-:Y:S04]  /*0470*/  @!P1 STG.E desc[UR16][R20.64], R29 ;  /* 0x0000001d14009986 */ /* 0x0043e8000c101910 */
[----:B------:R-:W2:Y:S01]  /*0480*/  @!P1 LDG.E R33, desc[UR16][R16.64+0x8] ;  /* 0x0000081010219981 */ /* 0x000ea2000c1e1900 */
[----:B------:R-:W-:-:S05]  /*0490*/  @!P1 IMAD.WIDE.U32 R22, R0, 0x4, R10 ;  /* 0x0000000400169825 */ /* 0x000fca00078e000a */
[----:B--2---:R2:W-:Y:S04]  /*04a0*/  @!P1 STG.E desc[UR16][R22.64], R33 ;  /* 0x0000002116009986 */ /* 0x0045e8000c101910 */
[----:B------:R-:W3:Y:S01]  /*04b0*/  @!P1 LDG.E R35, desc[UR16][R16.64+0xc] ;  /* 0x00000c1010239981 */ /* 0x000ee2000c1e1900 */
[C---:B------:R-:W-:Y:S01]  /*04c0*/  @!P1 IMAD.WIDE.U32 R24, R0.reuse, 0x4, R12 ;  /* 0x0000000400189825 */ /* 0x040fe200078e000c */
[----:B------:R-:W-:-:S04]  /*04d0*/  IADD3 R31, PT, PT, R0, 0x80, RZ ;  /* 0x00000080001f7810 */ /* 0x000fc80007ffe0ff */
[----:B------:R-:W-:Y:S01]  /*04e0*/  ISETP.GE.AND P0, PT, R31, R3, PT ;  /* 0x000000031f00720c */ /* 0x000fe20003f06270 */
[----:B---3--:R3:W-:Y:S04]  /*04f0*/  @!P1 STG.E desc[UR16][R24.64], R35 ;  /* 0x0000002318009986 */ /* 0x0087e8000c101910 */
[----:B------:R-:W4:Y:S01]  /*0500*/  @!P1 LDG.E R37, desc[UR16][R16.64+0x10] ;  /* 0x0000101010259981 */ /* 0x000f22000c1e1900 */
[----:B0-----:R-:W-:-:S04]  /*0510*/  @!P1 IMAD.WIDE.U32 R26, R0, 0x4, R14 ;  /* 0x00000004001a9825 */ /* 0x001fc800078e000e */
[C---:B------:R-:W-:Y:S01]  /*0520*/  IMAD.WIDE R18, R31.reuse, 0x14, R4 ;  /* 0x000000141f127825 */ /* 0x040fe200078e0204 */
[----:B----4-:R0:W-:Y:S04]  /*0530*/  @!P1 STG.E desc[UR16][R26.64], R37 ;  /* 0x000000251a009986 */ /* 0x0101e8000c101910 */
[----:B-1----:R-:W4:Y:S01]  /*0540*/  @!P0 LDG.E R29, desc[UR16][R18.64] ;  /* 0x00000010121d8981 */ /* 0x002f22000c1e1900 */
[----:B------:R-:W-:-:S05]  /*0550*/  IMAD.WIDE R20, R31, 0x4, R6 ;  /* 0x000000041f147825 */ /* 0x000fca00078e0206 */
[----:B----4-:R-:W-:Y:S04]  /*0560*/  @!P0 STG.E desc[UR16][R20.64], R29 ;  /* 0x0000001d14008986 */ /* 0x010fe8000c101910 */
[----:B--2---:R-:W2:Y:S01]  /*0570*/  @!P0 LDG.E R33, desc[UR16][R18.64+0x4] ;  /* 0x0000041012218981 */ /* 0x004ea2000c1e1900 */
[----:B------:R-:W-:-:S05]  /*0580*/  IMAD.WIDE R22, R31, 0x4, R8 ;  /* 0x000000041f167825 */ /* 0x000fca00078e0208 */
[----:B--2---:R-:W-:Y:S04]  /*0590*/  @!P0 STG.E desc[UR16][R22.64], R33 ;  /* 0x0000002116008986 */ /* 0x004fe8000c101910 */
[----:B------:R-:W2:Y:S01]  /*05a0*/  @!P0 LDG.E R17, desc[UR16][R18.64+0x8] ;  /* 0x0000081012118981 */ /* 0x000ea2000c1e1900 */
[----:B---3--:R-:W-:-:S05]  /*05b0*/  IMAD.WIDE R24, R31, 0x4, R10 ;  /* 0x000000041f187825 */ /* 0x008fca00078e020a */
[----:B--2---:R1:W-:Y:S04]  /*05c0*/  @!P0 STG.E desc[UR16][R24.64], R17 ;  /* 0x0000001118008986 */ /* 0x0043e8000c101910 */
[----:B------:R-:W2:Y:S01]  /*05d0*/  @!P0 LDG.E R35, desc[UR16][R18.64+0xc] ;  /* 0x00000c1012238981 */ /* 0x000ea2000c1e1900 */
[----:B0-----:R-:W-:-:S04]  /*05e0*/  IMAD.WIDE R26, R31, 0x4, R12 ;  /* 0x000000041f1a7825 */ /* 0x001fc800078e020c */
[C---:B------:R-:W-:Y:S01]  /*05f0*/  VIADD R2, R0.reuse, 0x100 ;  /* 0x0000010000027836 */ /* 0x040fe20000000000 */
[----:B------:R-:W-:-:S04]  /*0600*/  IADD3 R30, PT, PT, R0, 0x200, RZ ;  /* 0x00000200001e7810 */ /* 0x000fc80007ffe0ff */
[-C--:B------:R-:W-:Y:S01]  /*0610*/  ISETP.GE.AND P6, PT, R2, R3.reuse, PT ;  /* 0x000000030200720c */ /* 0x080fe20003fc6270 */
[----:B--2---:R0:W-:Y:S04]  /*0620*/  @!P0 STG.E desc[UR16][R26.64], R35 ;  /* 0x000000231a008986 */ /* 0x0041e8000c101910 */
[----:B------:R-:W2:Y:S01]  /*0630*/  @!P0 LDG.E R37, desc[UR16][R18.64+0x10] ;  /* 0x0000101012258981 */ /* 0x000ea2000c1e1900 */
[C---:B------:R-:W-:Y:S01]  /*0640*/  IADD3 R16, PT, PT, R0.reuse, 0x180, RZ ;  /* 0x0000018000107810 */ /* 0x040fe20007ffe0ff */
[----:B------:R-:W-:Y:S01]  /*0650*/  VIADD R2, R0, 0x280 ;  /* 0x0000028000027836 */ /* 0x000fe20000000000 */
[-C--:B------:R-:W-:Y:S01]  /*0660*/  ISETP.GE.AND P4, PT, R30, R3.reuse, PT ;  /* 0x000000031e00720c */ /* 0x080fe20003f86270 */
[----:B------:R-:W-:Y:S01]  /*0670*/  IMAD.WIDE R30, R31, 0x4, R14 ;  /* 0x000000041f1e7825 */ /* 0x000fe200078e020e */
[----:B------:R-:W-:Y:S01]  /*0680*/  ISETP.GE.AND P5, PT, R16, R3, PT ;  /* 0x000000031000720c */ /* 0x000fe20003fa6270 */
[----:B------:R-:W-:Y:S01]  /*0690*/  BSSY.RECONVERGENT B0, `(.L_x_635) ;  /* 0x0000014000007945 */ /* 0x000fe20003800200 */
[----:B------:R-:W-:-:S02]  /*06a0*/  IADD3 R16, PT, PT, R0, 0x300, RZ ;  /* 0x0000030000107810 */ /* 0x000fc40007ffe0ff */
[----:B------:R-:W-:Y:S02]  /*06b0*/  IADD3 R32, PT, PT, R0, 0x380, RZ ;  /* 0x0000038000207810 */ /* 0x000fe40007ffe0ff */
[----:B-1----:R-:W-:Y:S02]  /*06c0*/  LOP3.LUT R17, R34, 0x7ffffff8, RZ, 0xc0, !PT ;  /* 0x7ffffff822117812 */ /* 0x002fe400078ec0ff */
[-C--:B------:R-:W-:Y:S02]  /*06d0*/  ISETP.GE.AND P3, PT, R2, R3.reuse, PT ;  /* 0x000000030200720c */ /* 0x080fe40003f66270 */
[-C--:B------:R-:W-:Y:S02]  /*06e0*/  ISETP.GE.AND P2, PT, R16, R3.reuse, PT ;  /* 0x000000031000720c */ /* 0x080fe40003f46270 */
[----:B------:R-:W-:Y:S01]  /*06f0*/  ISETP.GE.AND P1, PT, R32, R3, PT ;  /* 0x000000032000720c */ /* 0x000fe20003f26270 */
[----:B--2---:R0:W-:Y:S01]  /*0700*/  @!P0 STG.E desc[UR16][R30.64], R37 ;  /* 0x000000251e008986 */ /* 0x0041e2000c101910 */
[----:B------:R-:W-:Y:S01]  /*0710*/  ISETP.NE.AND P0, PT, R17, 0x8, PT ;  /* 0x000000081100780c */ /* 0x000fe20003f05270 */
[----:B------:R-:W-:-:S12]  /*0720*/  @P6 BRA `(.L_x_636) ;  /* 0x0000000000286947 */ /* 0x000fd80003800000 */
[----:B------:R-:W2:Y:S04]  /*0730*/  LDG.E R29, desc[UR16][R18.64+0xa00] ;  /* 0x000a0010121d7981 */ /* 0x000ea8000c1e1900 */
[----:B--2---:R1:W-:Y:S04]  /*0740*/  STG.E desc[UR16][R20.64+0x200], R29 ;  /* 0x0002001d14007986 */ /* 0x0043e8000c101910 */
[----:B------:R-:W2:Y:S04]  /*0750*/  LDG.E R33, desc[UR16][R18.64+0xa04] ;  /* 0x000a041012217981 */ /* 0x000ea8000c1e1900 */
[----:B--2---:R1:W-:Y:S04]  /*0760*/  STG.E desc[UR16][R22.64+0x200], R33 ;  /* 0x0002002116007986 */ /* 0x0043e8000c101910 */
[----:B0-----:R-:W2:Y:S04]  /*0770*/  LDG.E R35, desc[UR16][R18.64+0xa08] ;  /* 0x000a081012237981 */ /* 0x001ea8000c1e1900 */
[----:B--2---:R1:W-:Y:S04]  /*0780*/  STG.E desc[UR16][R24.64+0x200], R35 ;  /* 0x0002002318007986 */ /* 0x0043e8000c101910 */
[----:B------:R-:W2:Y:S04]  /*0790*/  LDG.E R37, desc[UR16][R18.64+0xa0c] ;  /* 0x000a0c1012257981 */ /* 0x000ea8000c1e1900 */
[----:B--2---:R1:W-:Y:S04]  /*07a0*/  STG.E desc[UR16][R26.64+0x200], R37 ;  /* 0x000200251a007986 */ /* 0x0043e8000c101910 */
[----:B------:R-:W2:Y:S04]  /*07b0*/  LDG.E R2, desc[UR16][R18.64+0xa10] ;  /* 0x000a101012027981 */ /* 0x000ea8000c1e1900 */
[----:B--2---:R1:W-:Y:S02]  /*07c0*/  STG.E desc[UR16][R30.64+0x200], R2 ;  /* 0x000200021e007986 */ /* 0x0043e4000c101910 */
.L_x_636:
[----:B------:R-:W-:Y:S05]  /*07d0*/  BSYNC.RECONVERGENT B0 ;  /* 0x0000000000007941 */ /* 0x000fea0003800200 */
.L_x_635:
[----:B------:R-:W-:Y:S04]  /*07e0*/  BSSY.RECONVERGENT B0, `(.L_x_637) ;  /* 0x000000c000007945 */ /* 0x000fe80003800200 */
[----:B------:R-:W-:Y:S05]  /*07f0*/  @P5 BRA `(.L_x_638) ;  /* 0x0000000000285947 */ /* 0x000fea0003800000 */
[----:B-1----:R-:W2:Y:S04]  /*0800*/  LDG.E R29, desc[UR16][R18.64+0x1400] ;  /* 0x00140010121d7981 */ /* 0x002ea8000c1e1900 */
[----:B--2---:R2:W-:Y:S04]  /*0810*/  STG.E desc[UR16][R20.64+0x400], R29 ;  /* 0x0004001d14007986 */ /* 0x0045e8000c101910 */
[----:B------:R-:W3:Y:S04]  /*0820*/  LDG.E R33, desc[UR16][R18.64+0x1404] ;  /* 0x0014041012217981 */ /* 0x000ee8000c1e1900 */
[----:B---3--:R2:W-:Y:S04]  /*0830*/  STG.E desc[UR16][R22.64+0x400], R33 ;  /* 0x0004002116007986 */ /* 0x0085e8000c101910 */
[----:B0-----:R-:W3:Y:S04]  /*0840*/  LDG.E R35, desc[UR16][R18.64+0x1408] ;  /* 0x0014081012237981 */ /* 0x001ee8000c1e1900 */
[----:B---3--:R2:W-:Y:S04]  /*0850*/  STG.E desc[UR16][R24.64+0x400], R35 ;  /* 0x0004002318007986 */ /* 0x0085e8000c101910 */
[----:B------:R-:W3:Y:S04]  /*0860*/  LDG.E R37, desc[UR16][R18.64+0x140c] ;  /* 0x00140c1012257981 */ /* 0x000ee8000c1e1900 */
[----:B---3--:R2:W-:Y:S04]  /*0870*/  STG.E desc[UR16][R26.64+0x400], R37 ;  /* 0x000400251a007986 */ /* 0x0085e8000c101910 */
[----:B------:R-:W3:Y:S04]  /*0880*/  LDG.E R2, desc[UR16][R18.64+0x1410] ;  /* 0x0014101012027981 */ /* 0x000ee8000c1e1900 */
[----:B---3--:R2:W-:Y:S02]  /*0890*/  STG.E desc[UR16][R30.64+0x400], R2 ;  /* 0x000400021e007986 */ /* 0x0085e4000c101910 */
.L_x_638:
[----:B------:R-:W-:Y:S05]  /*08a0*/  BSYNC.RECONVERGENT B0 ;  /* 0x0000000000007941 */ /* 0x000fea0003800200 */
.L_x_637:
[----:B------:R-:W-:Y:S04]  /*08b0*/  BSSY.RECONVERGENT B0, `(.L_x_639) ;  /* 0x000000c000007945 */ /* 0x000fe80003800200 */
[----:B------:R-:W-:Y:S05]  /*08c0*/  @P4 BRA `(.L_x_640) ;  /* 0x0000000000284947 */ /* 0x000fea0003800000 */
[----:B-12---:R-:W2:Y:S04]  /*08d0*/  LDG.E R29, desc[UR16][R18.64+0x1e00] ;  /* 0x001e0010121d7981 */ /* 0x006ea8000c1e1900 */
        /* <DEDUP_REMOVED lines=9> */
.L_x_640:
[----:B------:R-:W-:Y:S05]  /*0970*/  BSYNC.RECONVERGENT B0 ;  /* 0x0000000000007941 */ /* 0x000fea0003800200 */
.L_x_639:
[----:B------:R-:W-:Y:S04]  /*0980*/  BSSY.RECONVERGENT B0, `(.L_x_641) ;  /* 0x000000c000007945 */ /* 0x000fe80003800200 */
[----:B------:R-:W-:Y:S05]  /*0990*/  @P3 BRA `(.L_x_642) ;  /* 0x0000000000283947 */ /* 0x000fea0003800000 */
[----:B-123--:R-:W2:Y:S04]  /*09a0*/  LDG.E R29, desc[UR16][R18.64+0x2800] ;  /* 0x00280010121d7981 */ /* 0x00eea8000c1e1900 */
        /* <DEDUP_REMOVED lines=9> */
.L_x_642:
[----:B------:R-:W-:Y:S05]  /*0a40*/  BSYNC.RECONVERGENT B0 ;  /* 0x0000000000007941 */ /* 0x000fea0003800200 */
.L_x_641:
[----:B------:R-:W-:Y:S04]  /*0a50*/  BSSY.RECONVERGENT B0, `(.L_x_643) ;  /* 0x000000c000007945 */ /* 0x000fe80003800200 */
[----:B------:R-:W-:Y:S05]  /*0a60*/  @P2 BRA `(.L_x_644) ;  /* 0x0000000000282947 */ /* 0x000fea0003800000 */
[----:B-1234-:R-:W2:Y:S04]  /*0a70*/  LDG.E R29, desc[UR16][R18.64+0x3200] ;  /* 0x00320010121d7981 */ /* 0x01eea8000c1e1900 */
        /* <DEDUP_REMOVED lines=9> */
.L_x_644:
[----:B------:R-:W-:Y:S05]  /*0b10*/  BSYNC.RECONVERGENT B0 ;  /* 0x0000000000007941 */ /* 0x000fea0003800200 */
.L_x_643:
        /* <DEDUP_REMOVED lines=12> */
.L_x_646:
[----:B------:R-:W-:Y:S05]  /*0be0*/  BSYNC.RECONVERGENT B0 ;  /* 0x0000000000007941 */ /* 0x000fea0003800200 */
.L_x_645:
[----:B------:R-:W-:Y:S05]  /*0bf0*/  @!P0 BRA `(.L_x_634) ;  /* 0x0000000400cc8947 */ /* 0x000fea0003800000 */
[----:B-1234-:R-:W-:-:S07]  /*0c00*/  IMAD.MOV.U32 R2, RZ, RZ, 0x8 ;  /* 0x00000008ff027424 */ /* 0x01efce00078e00ff */
.L_x_649:
[----:B0-----:R-:W-:-:S04]  /*0c10*/  LEA R29, R2, R0, 0x7 ;  /* 0x00000000021d7211 */ /* 0x001fc800078e38ff */
[----:B------:R-:W-:-:S13]  /*0c20*/  ISETP.GE.AND P0, PT, R29, R3, PT ;  /* 0x000000031d00720c */ /* 0x000fda0003f06270 */
[----:B------:R-:W-:-:S05]  /*0c30*/  @!P0 IMAD.WIDE.U32 R18, R29, 0x14, R4 ;  /* 0x000000141d128825 */ /* 0x000fca00078e0004 */
[----:B0-----:R-:W2:Y:S01]  /*0c40*/  @!P0 LDG.E R27, desc[UR16][R18.64] ;  /* 0x00000010121b8981 */ /* 0x001ea2000c1e1900 */
[----:B------:R-:W-:-:S05]  /*0c50*/  @!P0 IMAD.WIDE.U32 R20, R29, 0x4, R6 ;  /* 0x000000041d148825 */ /* 0x000fca00078e0006 */
[----:B--2---:R-:W-:Y:S04]  /*0c60*/  @!P0 STG.E desc[UR16][R20.64], R27 ;  /* 0x0000001b14008986 */ /* 0x004fe8000c101910 */
[----:B------:R-:W2:Y:S01]  /*0c70*/  @!P0 LDG.E R37, desc[UR16][R18.64+0x4] ;  /* 0x0000041012258981 */ /* 0x000ea2000c1e1900 */
[----:B------:R-:W-:-:S05]  /*0c80*/  @!P0 IMAD.WIDE.U32 R22, R29, 0x4, R8 ;  /* 0x000000041d168825 */ /* 0x000fca00078e0008 */
[----:B--2---:R-:W-:Y:S04]  /*0c90*/  @!P0 STG.E desc[UR16][R22.64], R37 ;  /* 0x0000002516008986 */ /* 0x004fe8000c101910 */
[----:B------:R-:W2:Y:S01]  /*0ca0*/  @!P0 LDG.E R16, desc[UR16][R18.64+0x8] ;  /* 0x0000081012108981 */ /* 0x000ea2000c1e1900 */
[----:B------:R-:W-:-:S05]  /*0cb0*/  @!P0 IMAD.WIDE.U32 R24, R29, 0x4, R10 ;  /* 0x000000041d188825 */ /* 0x000fca00078e000a */
[----:B--2---:R0:W-:Y:S04]  /*0cc0*/  @!P0 STG.E desc[UR16][R24.64], R16 ;  /* 0x0000001018008986 */ /* 0x0041e8000c101910 */
[----:B------:R-:W2:Y:S01]  /*0cd0*/  @!P0 LDG.E R30, desc[UR16][R18.64+0xc] ;  /* 0x00000c10121e8981 */ /* 0x000ea2000c1e1900 */
[C---:B------:R-:W-:Y:S01]  /*0ce0*/  @!P0 IMAD.WIDE.U32 R32, R29.reuse, 0x4, R12 ;  /* 0x000000041d208825 */ /* 0x040fe200078e000c */
[----:B------:R-:W-:-:S04]  /*0cf0*/  IADD3 R31, PT, PT, R29, 0x80, RZ ;  /* 0x000000801d1f7810 */ /* 0x000fc80007ffe0ff */
[----:B------:R-:W-:Y:S01]  /*0d00*/  ISETP.GE.AND P1, PT, R31, R3, PT ;  /* 0x000000031f00720c */ /* 0x000fe20003f26270 */
[----:B--2---:R1:W-:Y:S04]  /*0d10*/  @!P0 STG.E desc[UR16][R32.64], R30 ;  /* 0x0000001e20008986 */ /* 0x0043e8000c101910 */
[----:B0-----:R-:W2:Y:S01]  /*0d20*/  @!P0 LDG.E R16, desc[UR16][R18.64+0x10] ;  /* 0x0000101012108981 */ /* 0x001ea2000c1e1900 */
[----:B------:R-:W-:-:S04]  /*0d30*/  @!P0 IMAD.WIDE.U32 R34, R29, 0x4, R14 ;  /* 0x000000041d228825 */ /* 0x000fc800078e000e */
[C---:B------:R-:W-:Y:S01]  /*0d40*/  IMAD.WIDE R26, R31.reuse, 0x14, R4 ;  /* 0x000000141f1a7825 */ /* 0x040fe200078e0204 */
[----:B--2---:R0:W-:Y:S04]  /*0d50*/  @!P0 STG.E desc[UR16][R34.64], R16 ;  /* 0x0000001022008986 */ /* 0x0041e8000c101910 */
[----:B------:R-:W2:Y:S01]  /*0d60*/  @!P1 LDG.E R37, desc[UR16][R26.64] ;  /* 0x000000101a259981 */ /* 0x000ea2000c1e1900 */
[----:B------:R-:W-:-:S05]  /*0d70*/  IMAD.WIDE R24, R31, 0x4, R6 ;  /* 0x000000041f187825 */ /* 0x000fca00078e0206 */
[----:B--2---:R-:W-:Y:S04]  /*0d80*/  @!P1 STG.E desc[UR16][R24.64], R37 ;  /* 0x0000002518009986 */ /* 0x004fe8000c101910 */
[----:B------:R-:W2:Y:S01]  /*0d90*/  @!P1 LDG.E R36, desc[UR16][R26.64+0x4] ;  /* 0x000004101a249981 */ /* 0x000ea2000c1e1900 */
[----:B------:R-:W-:-:S05]  /*0da0*/  IMAD.WIDE R22, R31, 0x4, R8 ;  /* 0x000000041f167825 */ /* 0x000fca00078e0208 */
[----:B--2---:R-:W-:Y:S04]  /*0db0*/  @!P1 STG.E desc[UR16][R22.64], R36 ;  /* 0x0000002416009986 */ /* 0x004fe8000c101910 */
[----:B-1----:R-:W2:Y:S01]  /*0dc0*/  @!P1 LDG.E R32, desc[UR16][R26.64+0x8] ;  /* 0x000008101a209981 */ /* 0x002ea2000c1e1900 */
[----:B------:R-:W-:-:S05]  /*0dd0*/  IMAD.WIDE R20, R31, 0x4, R10 ;  /* 0x000000041f147825 */ /* 0x000fca00078e020a */
[----:B--2---:R-:W-:Y:S04]  /*0de0*/  @!P1 STG.E desc[UR16][R20.64], R32 ;  /* 0x0000002014009986 */ /* 0x004fe8000c101910 */
[----:B------:R-:W2:Y:S01]  /*0df0*/  @!P1 LDG.E R33, desc[UR16][R26.64+0xc] ;  /* 0x00000c101a219981 */ /* 0x000ea2000c1e1900 */
[----:B------:R-:W-:-:S04]  /*0e00*/  IMAD.WIDE R18, R31, 0x4, R12 ;  /* 0x000000041f127825 */ /* 0x000fc800078e020c */
[----:B0-----:R-:W-:-:S05]  /*0e10*/  VIADD R16, R29, 0x100 ;  /* 0x000001001d107836 */ /* 0x001fca0000000000 */
[----:B------:R-:W-:Y:S01]  /*0e20*/  ISETP.GE.AND P0, PT, R16, R3, PT ;  /* 0x000000031000720c */ /* 0x000fe20003f06270 */
[----:B--2---:R0:W-:Y:S04]  /*0e30*/  @!P1 STG.E desc[UR16][R18.64], R33 ;  /* 0x0000002112009986 */ /* 0x0041e8000c101910 */
[----:B------:R-:W2:Y:S01]  /*0e40*/  @!P1 LDG.E R35, desc[UR16][R26.64+0x10] ;  /* 0x000010101a239981 */ /* 0x000ea2000c1e1900 */
[----:B------:R-:W-:-:S05]  /*0e50*/  IMAD.WIDE R30, R31, 0x4, R14 ;  /* 0x000000041f1e7825 */ /* 0x000fca00078e020e */
[----:B--2---:R1:W-:Y:S04]  /*0e60*/  @!P1 STG.E desc[UR16][R30.64], R35 ;  /* 0x000000231e009986 */ /* 0x0043e8000c101910 */
[----:B0-----:R-:W2:Y:S04]  /*0e70*/  @!P0 LDG.E R33, desc[UR16][R26.64+0xa00] ;  /* 0x000a00101a218981 */ /* 0x001ea8000c1e1900 */
[----:B--2---:R0:W-:Y:S04]  /*0e80*/  @!P0 STG.E desc[UR16][R24.64+0x200], R33 ;  /* 0x0002002118008986 */ /* 0x0041e8000c101910 */
[----:B-1----:R-:W2:Y:S04]  /*0e90*/  @!P0 LDG.E R35, desc[UR16][R26.64+0xa04] ;  /* 0x000a04101a238981 */ /* 0x002ea8000c1e1900 */
[----:B--2---:R1:W-:Y:S04]  /*0ea0*/  @!P0 STG.E desc[UR16][R22.64+0x200], R35 ;  /* 0x0002002316008986 */ /* 0x0043e8000c101910 */
[----:B------:R-:W2:Y:S04]  /*0eb0*/  @!P0 LDG.E R37, desc[UR16][R26.64+0xa08] ;  /* 0x000a08101a258981 */ /* 0x000ea8000c1e1900 */
[----:B--2---:R2:W-:Y:S04]  /*0ec0*/  @!P0 STG.E desc[UR16][R20.64+0x200], R37 ;  /* 0x0002002514008986 */ /* 0x0045e8000c101910 */
[----:B------:R-:W3:Y:S01]  /*0ed0*/  @!P0 LDG.E R32, desc[UR16][R26.64+0xa0c] ;  /* 0x000a0c101a208981 */ /* 0x000ee2000c1e1900 */
[----:B------:R-:W-:-:S04]  /*0ee0*/  IADD3 R16, PT, PT, R29, 0x180, RZ ;  /* 0x000001801d107810 */ /* 0x000fc80007ffe0ff */
[----:B------:R-:W-:Y:S01]  /*0ef0*/  ISETP.GE.AND P1, PT, R16, R3, PT ;  /* 0x000000031000720c */ /* 0x000fe20003f26270 */
[----:B---3--:R3:W-:Y:S04]  /*0f00*/  @!P0 STG.E desc[UR16][R18.64+0x200], R32 ;  /* 0x0002002012008986 */ /* 0x0087e8000c101910 */
[----:B------:R-:W4:Y:S04]  /*0f10*/  @!P0 LDG.E R34, desc[UR16][R26.64+0xa10] ;  /* 0x000a10101a228981 */ /* 0x000f28000c1e1900 */
[----:B----4-:R-:W-:Y:S04]  /*0f20*/  @!P0 STG.E desc[UR16][R30.64+0x200], R34 ;  /* 0x000200221e008986 */ /* 0x010fe8000c101910 */
[----:B0-----:R-:W4:Y:S04]  /*0f30*/  @!P1 LDG.E R33, desc[UR16][R26.64+0x1400] ;  /* 0x001400101a219981 */ /* 0x001f28000c1e1900 */
[----:B----4-:R0:W-:Y:S04]  /*0f40*/  @!P1 STG.E desc[UR16][R24.64+0x400], R33 ;  /* 0x0004002118009986 */ /* 0x0101e8000c101910 */
[----:B-1----:R-:W4:Y:S04]  /*0f50*/  @!P1 LDG.E R35, desc[UR16][R26.64+0x1404] ;  /* 0x001404101a239981 */ /* 0x002f28000c1e1900 */
[----:B----4-:R1:W-:Y:S04]  /*0f60*/  @!P1 STG.E desc[UR16][R22.64+0x400], R35 ;  /* 0x0004002316009986 */ /* 0x0103e8000c101910 */
[----:B--2---:R-:W2:Y:S04]  /*0f70*/  @!P1 LDG.E R37, desc[UR16][R26.64+0x1408] ;  /* 0x001408101a259981 */ /* 0x004ea8000c1e1900 */
[----:B--2---:R2:W-:Y:S04]  /*0f80*/  @!P1 STG.E desc[UR16][R20.64+0x400], R37 ;  /* 0x0004002514009986 */ /* 0x0045e8000c101910 */
[----:B---3--:R-:W3:Y:S01]  /*0f90*/  @!P1 LDG.E R32, desc[UR16][R26.64+0x140c] ;  /* 0x00140c101a209981 */ /* 0x008ee2000c1e1900 */
        /* <DEDUP_REMOVED lines=12> */
[----:B------:R-:W-:-:S05]  /*1060*/  VIADD R16, R29, 0x280 ;  /* 0x000002801d107836 */ /* 0x000fca0000000000 */
        /* <DEDUP_REMOVED lines=15> */
[----:B----4-:R4:W-:Y:S04]  /*1160*/  @!P1 STG.E desc[UR16][R30.64+0x800], R36 ;  /* 0x000800241e009986 */ /* 0x0109e8000c101910 */
[----:B0-----:R-:W5:Y:S04]  /*1170*/  @!P0 LDG.E R33, desc[UR16][R26.64+0x3200] ;  /* 0x003200101a218981 */ /* 0x001f68000c1e1900 */
[----:B-----5:R4:W-:Y:S04]  /*1180*/  @!P0 STG.E desc[UR16][R24.64+0xa00], R33 ;  /* 0x000a002118008986 */ /* 0x0209e8000c101910 */
[----:B-1----:R-:W5:Y:S04]  /*1190*/  @!P0 LDG.E R35, desc[UR16][R26.64+0x3204] ;  /* 0x003204101a238981 */ /* 0x002f68000c1e1900 */
[----:B-----5:R4:W-:Y:S04]  /*11a0*/  @!P0 STG.E desc[UR16][R22.64+0xa00], R35 ;  /* 0x000a002316008986 */ /* 0x0209e8000c101910 */
[----:B--2---:R-:W2:Y:S04]  /*11b0*/  @!P0 LDG.E R37, desc[UR16][R26.64+0x3208] ;  /* 0x003208101a258981 */ /* 0x004ea8000c1e1900 */
[----:B--2---:R4:W-:Y:S04]  /*11c0*/  @!P0 STG.E desc[UR16][R20.64+0xa00], R37 ;  /* 0x000a002514008986 */ /* 0x0049e8000c101910 */
[----:B---3--:R-:W2:Y:S01]  /*11d0*/  @!P0 LDG.E R32, desc[UR16][R26.64+0x320c] ;  /* 0x00320c101a208981 */ /* 0x008ea2000c1e1900 */
[----:B------:R-:W-:-:S03]  /*11e0*/  IADD3 R16, PT, PT, R29, 0x380, RZ ;  /* 0x000003801d107810 */ /* 0x000fc60007ffe0ff */
[----:B--2---:R4:W-:Y:S04]  /*11f0*/  @!P0 STG.E desc[UR16][R18.64+0xa00], R32 ;  /* 0x000a002012008986 */ /* 0x0049e8000c101910 */
[----:B------:R-:W2:Y:S01]  /*1200*/  @!P0 LDG.E R34, desc[UR16][R26.64+0x3210] ;  /* 0x003210101a228981 */ /* 0x000ea2000c1e1900 */
[----:B------:R-:W-:Y:S01]  /*1210*/  VIADD R2, R2, 0x8 ;  /* 0x0000000802027836 */ /* 0x000fe20000000000 */
[----:B------:R-:W-:Y:S04]  /*1220*/  BSSY.RECONVERGENT B0, `(.L_x_647) ;  /* 0x000000f000007945 */ /* 0x000fe80003800200 */
[----:B------:R-:W-:Y:S01]  /*1230*/  ISETP.NE.AND P1, PT, R2, R17, PT ;  /* 0x000000110200720c */ /* 0x000fe20003f25270 */
[----:B--2---:R4:W-:Y:S01]  /*1240*/  @!P0 STG.E desc[UR16][R30.64+0xa00], R34 ;  /* 0x000a00221e008986 */ /* 0x0049e2000c101910 */
[----:B------:R-:W-:-:S13]  /*1250*/  ISETP.GE.AND P0, PT, R16, R3, PT ;  /* 0x000000031000720c */ /* 0x000fda0003f06270 */
[----:B----4-:R-:W-:Y:S05]  /*1260*/  @P0 BRA `(.L_x_648) ;  /* 0x0000000000280947 */ /* 0x010fea0003800000 */
[----:B------:R-:W2:Y:S04]  /*1270*/  LDG.E R29, desc[UR16][R26.64+0x3c00] ;  /* 0x003c00101a1d7981 */ /* 0x000ea8000c1e1900 */
[----:B--2---:R0:W-:Y:S04]  /*1280*/  STG.E desc[UR16][R24.64+0xc00], R29 ;  /* 0x000c001d18007986 */ /* 0x0041e8000c101910 */
[----:B------:R-:W2:Y:S04]  /*1290*/  LDG.E R33, desc[UR16][R26.64+0x3c04] ;  /* 0x003c04101a217981 */ /* 0x000ea8000c1e1900 */
[----:B--2---:R0:W-:Y:S04]  /*12a0*/  STG.E desc[UR16][R22.64+0xc00], R33 ;  /* 0x000c002116007986 */ /* 0x0041e8000c101910 */
[----:B------:R-:W2:Y:S04]  /*12b0*/  LDG.E R35, desc[UR16][R26.64+0x3c08] ;  /* 0x003c08101a237981 */ /* 0x000ea8000c1e1900 */
[----:B--2---:R0:W-:Y:S04]  /*12c0*/  STG.E desc[UR16][R20.64+0xc00], R35 ;  /* 0x000c002314007986 */ /* 0x0041e8000c101910 */
[----:B------:R-:W2:Y:S04]  /*12d0*/  LDG.E R37, desc[UR16][R26.64+0x3c0c] ;  /* 0x003c0c101a257981 */ /* 0x000ea8000c1e1900 */
[----:B--2---:R0:W-:Y:S04]  /*12e0*/  STG.E desc[UR16][R18.64+0xc00], R37 ;  /* 0x000c002512007986 */ /* 0x0041e8000c101910 */
[----:B------:R-:W2:Y:S04]  /*12f0*/  LDG.E R16, desc[UR16][R26.64+0x3c10] ;  /* 0x003c10101a107981 */ /* 0x000ea8000c1e1900 */
[----:B--2---:R0:W-:Y:S02]  /*1300*/  STG.E desc[UR16][R30.64+0xc00], R16 ;  /* 0x000c00101e007986 */ /* 0x0041e4000c101910 */
.L_x_648:
[----:B------:R-:W-:Y:S05]  /*1310*/  BSYNC.RECONVERGENT B0 ;  /* 0x0000000000007941 */ /* 0x000fea0003800200 */
.L_x_647:
[----:B------:R-:W-:Y:S05]  /*1320*/  @P1 BRA `(.L_x_649) ;  /* 0xfffffff800381947 */ /* 0x000fea000383ffff */
.L_x_634:
[----:B------:R-:W-:-:S13]  /*1330*/  ISETP.NE.AND P0, PT, R28, RZ, PT ;  /* 0x000000ff1c00720c */ /* 0x000fda0003f05270 */
[----:B------:R-:W-:Y:S05]  /*1340*/  @!P0 EXIT ;  /* 0x000000000000894d */ /* 0x000fea0003800000 */
[----:B-1234-:R-:W0:Y:S01]  /*1350*/  LDC R2, c[0x0][0x388] ;  /* 0x0000e200ff027b82 */ /* 0x01ee220000000800 */
[----:B------:R-:W-:Y:S02]  /*1360*/  ISETP.GE.U32.AND P0, PT, R28, 0x4, PT ;  /* 0x000000041c00780c */ /* 0x000fe40003f06070 */
[----:B0-----:R-:W-:-:S04]  /*1370*/  LOP3.LUT R16, R2, 0x3, RZ, 0xc0, !PT ;  /* 0x0000000302107812 */ /* 0x001fc800078ec0ff */
[----:B------:R-:W-:-:S07]  /*1380*/  ISETP.NE.AND P2, PT, R16, RZ, PT ;  /* 0x000000ff1000720c */ /* 0x000fce0003f45270 */
[----:B------:R-:W-:Y:S06]  /*1390*/  @!P0 BRA `(.L_x_650) ;  /* 0x0000000400248947 */ /* 0x000fec0003800000 */
[----:B------:R-:W-:-:S04]  /*13a0*/  LEA R19, R17, R0, 0x7 ;  /* 0x0000000011137211 */ /* 0x000fc800078e38ff */
[----:B------:R-:W-:-:S13]  /*13b0*/  ISETP.GE.AND P0, PT, R19, R3, PT ;  /* 0x000000031300720c */ /* 0x000fda0003f06270 */
[----:B------:R-:W-:-:S05]  /*13c0*/  @!P0 IMAD.WIDE R22, R19, 0x14, R4 ;  /* 0x0000001413168825 */ /* 0x000fca00078e0204 */
[----:B------:R-:W2:Y:S01]  /*13d0*/  @!P0 LDG.E R25, desc[UR16][R22.64] ;  /* 0x0000001016198981 */ /* 0x000ea2000c1e1900 */
[----:B------:R-:W-:-:S05]  /*13e0*/  @!P0 IMAD.WIDE R20, R19, 0x4, R6 ;  /* 0x0000000413148825 */ /* 0x000fca00078e0206 */
[----:B--2---:R0:W-:Y:S04]  /*13f0*/  @!P0 STG.E desc[UR16][R20.64], R25 ;  /* 0x0000001914008986 */ /* 0x0041e8000c101910 */
[----:B------:R-:W2:Y:S01]  /*1400*/  @!P0 LDG.E R35, desc[UR16][R22.64+0x4] ;  /* 0x0000041016238981 */ /* 0x000ea2000c1e1900 */
[----:B------:R-:W-:-:S05]  /*1410*/  @!P0 IMAD.WIDE R26, R19, 0x4, R8 ;  /* 0x00000004131a8825 */ /* 0x000fca00078e0208 */
[----:B--2---:R1:W-:Y:S04]  /*1420*/  @!P0 STG.E desc[UR16][R26.64], R35 ;  /* 0x000000231a008986 */ /* 0x0043e8000c101910 */
[----:B------:R-:W2:Y:S01]  /*1430*/  @!P0 LDG.E R37, desc[UR16][R22.64+0x8] ;  /* 0x0000081016258981 */ /* 0x000ea2000c1e1900 */
[----:B------:R-:W-:-:S05]  /*1440*/  @!P0 IMAD.WIDE R28, R19, 0x4, R10 ;  /* 0x00000004131c8825 */ /* 0x000fca00078e020a */
[----:B--2---:R2:W-:Y:S04]  /*1450*/  @!P0 STG.E desc[UR16][R28.64], R37 ;  /* 0x000000251c008986 */ /* 0x0045e8000c101910 */
[----:B------:R-:W3:Y:S01]  /*1460*/  @!P0 LDG.E R18, desc[UR16][R22.64+0xc] ;  /* 0x00000c1016128981 */ /* 0x000ee2000c1e1900 */
[C---:B------:R-:W-:Y:S01]  /*1470*/  @!P0 IMAD.WIDE R30, R19.reuse, 0x4, R12 ;  /* 0x00000004131e8825 */ /* 0x040fe200078e020c */
[----:B0-----:R-:W-:-:S04]  /*1480*/  IADD3 R25, PT, PT, R19, 0x80, RZ ;  /* 0x0000008013197810 */ /* 0x001fc80007ffe0ff */
[----:B------:R-:W-:Y:S01]  /*1490*/  ISETP.GE.AND P1, PT, R25, R3, PT ;  /* 0x000000031900720c */ /* 0x000fe20003f26270 */
[----:B---3--:R0:W-:Y:S04]  /*14a0*/  @!P0 STG.E desc[UR16][R30.64], R18 ;  /* 0x000000121e008986 */ /* 0x0081e8000c101910 */
[----:B------:R-:W3:Y:S01]  /*14b0*/  @!P0 LDG.E R24, desc[UR16][R22.64+0x10] ;  /* 0x0000101016188981 */ /* 0x000ee2000c1e1900 */
[----:B------:R-:W-:-:S07]  /*14c0*/  @!P0 IMAD.WIDE R32, R19, 0x4, R14 ;  /* 0x0000000413208825 */ /* 0x000fce00078e020e */
[C---:B------:R-:W-:Y:S01]  /*14d0*/  @!P1 IMAD.WIDE R20, R25.reuse, 0x14, R4 ;  /* 0x0000001419149825 */ /* 0x040fe200078e0204 */
[----:B---3--:R3:W-:Y:S04]  /*14e0*/  @!P0 STG.E desc[UR16][R32.64], R24 ;  /* 0x0000001820008986 */ /* 0x0087e8000c101910 */
[----:B-1----:R-:W4:Y:S01]  /*14f0*/  @!P1 LDG.E R35, desc[UR16][R20.64] ;  /* 0x0000001014239981 */ /* 0x002f22000c1e1900 */
[----:B------:R-:W-:-:S05]  /*1500*/  @!P1 IMAD.WIDE R26, R25, 0x4, R6 ;  /* 0x00000004191a9825 */ /* 0x000fca00078e0206 */
[----:B----4-:R1:W-:Y:S04]  /*1510*/  @!P1 STG.E desc[UR16][R26.64], R35 ;  /* 0x000000231a009986 */ /* 0x0103e8000c101910 */
[----:B--2---:R-:W2:Y:S01]  /*1520*/  @!P1 LDG.E R37, desc[UR16][R20.64+0x4] ;  /* 0x0000041014259981 */ /* 0x004ea2000c1e1900 */
[----:B------:R-:W-:-:S05]  /*1530*/  @!P1 IMAD.WIDE R28, R25, 0x4, R8 ;  /* 0x00000004191c9825 */ /* 0x000fca00078e0208 */
[----:B--2---:R2:W-:Y:S04]  /*1540*/  @!P1 STG.E desc[UR16][R28.64], R37 ;  /* 0x000000251c009986 */ /* 0x0045e8000c101910 */
[----:B0-----:R-:W4:Y:S01]  /*1550*/  @!P1 LDG.E R18, desc[UR16][R20.64+0x8] ;  /* 0x0000081014129981 */ /* 0x001f22000c1e1900 */
[----:B------:R-:W-:-:S05]  /*1560*/  @!P1 IMAD.WIDE R30, R25, 0x4, R10 ;  /* 0x00000004191e9825 */ /* 0x000fca00078e020a */
[----:B----4-:R0:W-:Y:S04]  /*1570*/  @!P1 STG.E desc[UR16][R30.64], R18 ;  /* 0x000000121e009986 */ /* 0x0101e8000c101910 */
[----:B------:R-:W4:Y:S01]  /*1580*/  @!P1 LDG.E R34, desc[UR16][R20.64+0xc] ;  /* 0x00000c1014229981 */ /* 0x000f22000c1e1900 */
[----:B---3--:R-:W-:-:S04]  /*1590*/  @!P1 IMAD.WIDE R32, R25, 0x4, R12 ;  /* 0x0000000419209825 */ /* 0x008fc800078e020c */
[----:B-1----:R-:W-:-:S05]  /*15a0*/  VIADD R27, R19, 0x100 ;  /* 0x00000100131b7836 */ /* 0x002fca0000000000 */
[----:B------:R-:W-:Y:S01]  /*15b0*/  ISETP.GE.AND P0, PT, R27, R3, PT ;  /* 0x000000031b00720c */ /* 0x000fe20003f06270 */
[----:B----4-:R1:W-:Y:S04]  /*15c0*/  @!P1 STG.E desc[UR16][R32.64], R34 ;  /* 0x0000002220009986 */ /* 0x0103e8000c101910 */
[----:B------:R-:W3:Y:S01]  /*15d0*/  @!P1 LDG.E R36, desc[UR16][R20.64+0x10] ;  /* 0x0000101014249981 */ /* 0x000ee2000c1e1900 */
[----:B------:R-:W-:-:S07]  /*15e0*/  @!P1 IMAD.WIDE R24, R25, 0x4, R14 ;  /* 0x0000000419189825 */ /* 0x000fce00078e020e */
[C---:B------:R-:W-:Y:S01]  /*15f0*/  @!P0 IMAD.WIDE R22, R27.reuse, 0x14, R4 ;  /* 0x000000141b168825 */ /* 0x040fe200078e0204 */
[----:B---3--:R3:W-:Y:S04]  /*1600*/  @!P1 STG.E desc[UR16][R24.64], R36 ;  /* 0x0000002418009986 */ /* 0x0087e8000c101910 */
[----:B------:R-:W4:Y:S01]  /*1610*/  @!P0 LDG.E R35, desc[UR16][R22.64] ;  /* 0x0000001016238981 */ /* 0x000f22000c1e1900 */
[----:B--2---:R-:W-:-:S05]  /*1620*/  @!P0 IMAD.WIDE R28, R27, 0x4, R6 ;  /* 0x000000041b1c8825 */ /* 0x004fca00078e0206 */
[----:B----4-:R2:W-:Y:S04]  /*1630*/  @!P0 STG.E desc[UR16][R28.64], R35 ;  /* 0x000000231c008986 */ /* 0x0105e8000c101910 */
[----:B------:R-:W4:Y:S01]  /*1640*/  @!P0 LDG.E R37, desc[UR16][R22.64+0x4] ;  /* 0x0000041016258981 */ /* 0x000f22000c1e1900 */
[----:B0-----:R-:W-:-:S05]  /*1650*/  @!P0 IMAD.WIDE R30, R27, 0x4, R8 ;  /* 0x000000041b1e8825 */ /* 0x001fca00078e0208 */
[----:B----4-:R-:W-:Y:S04]  /*1660*/  @!P0 STG.E desc[UR16][R30.64], R37 ;  /* 0x000000251e008986 */ /* 0x010fe8000c101910 */
[----:B-1----:R-:W4:Y:S01]  /*1670*/  @!P0 LDG.E R33, desc[UR16][R22.64+0x8] ;  /* 0x0000081016218981 */ /* 0x002f22000c1e1900 */
[----:B------:R-:W-:-:S05]  /*1680*/  @!P0 IMAD.WIDE R20, R27, 0x4, R10 ;  /* 0x000000041b148825 */ /* 0x000fca00078e020a */
[----:B----4-:R0:W-:Y:S04]  /*1690*/  @!P0 STG.E desc[UR16][R20.64], R33 ;  /* 0x0000002114008986 */ /* 0x0101e8000c101910 */
[----:B------:R-:W4:Y:S01]  /*16a0*/  @!P0 LDG.E R32, desc[UR16][R22.64+0xc] ;  /* 0x00000c1016208981 */ /* 0x000f22000c1e1900 */
[----:B---3--:R-:W-:Y:S01]  /*16b0*/  @!P0 IMAD.WIDE R24, R27, 0x4, R12 ;  /* 0x000000041b188825 */ /* 0x008fe200078e020c */
[----:B--2---:R-:W-:-:S04]  /*16c0*/  IADD3 R28, PT, PT, R19, 0x180, RZ ;  /* 0x00000180131c7810 */ /* 0x004fc80007ffe0ff */
[----:B------:R-:W-:Y:S01]  /*16d0*/  ISETP.GE.AND P1, PT, R28, R3, PT ;  /* 0x000000031c00720c */ /* 0x000fe20003f26270 */
[----:B----4-:R1:W-:Y:S04]  /*16e0*/  @!P0 STG.E desc[UR16][R24.64], R32 ;  /* 0x0000002018008986 */ /* 0x0103e8000c101910 */
[----:B------:R-:W2:Y:S01]  /*16f0*/  @!P0 LDG.E R34, desc[UR16][R22.64+0x10] ;  /* 0x0000101016228981 */ /* 0x000ea2000c1e1900 */
[----:B------:R-:W-:-:S07]  /*1700*/  @!P0 IMAD.WIDE R26, R27, 0x4, R14 ;  /* 0x000000041b1a8825 */ /* 0x000fce00078e020e */
[C---:B------:R-:W-:Y:S01]  /*1710*/  @!P1 IMAD.WIDE R18, R28.reuse, 0x14, R4 ;  /* 0x000000141c129825 */ /* 0x040fe200078e0204 */
[----:B--2---:R2:W-:Y:S04]  /*1720*/  @!P0 STG.E desc[UR16][R26.64], R34 ;  /* 0x000000221a008986 */ /* 0x0045e8000c101910 */
[----:B------:R-:W3:Y:S01]  /*1730*/  @!P1 LDG.E R29, desc[UR16][R18.64] ;  /* 0x00000010121d9981 */ /* 0x000ee2000c1e1900 */
[----:B0-----:R-:W-:-:S05]  /*1740*/  @!P1 IMAD.WIDE R20, R28, 0x4, R6 ;  /* 0x000000041c149825 */ /* 0x001fca00078e0206 */
[----:B---3--:R0:W-:Y:S04]  /*1750*/  @!P1 STG.E desc[UR16][R20.64], R29 ;  /* 0x0000001d14009986 */ /* 0x0081e8000c101910 */
[----:B------:R-:W3:Y:S01]  /*1760*/  @!P1 LDG.E R31, desc[UR16][R18.64+0x4] ;  /* 0x00000410121f9981 */ /* 0x000ee2000c1e1900 */
[----:B-1----:R-:W-:-:S05]  /*1770*/  @!P1 IMAD.WIDE R24, R28, 0x4, R8 ;  /* 0x000000041c189825 */ /* 0x002fca00078e0208 */
[----:B---3--:R1:W-:Y:S04]  /*1780*/  @!P1 STG.E desc[UR16][R24.64], R31 ;  /* 0x0000001f18009986 */ /* 0x0083e8000c101910 */
[----:B------:R-:W3:Y:S01]  /*1790*/  @!P1 LDG.E R33, desc[UR16][R18.64+0x8] ;  /* 0x0000081012219981 */ /* 0x000ee2000c1e1900 */
[----:B------:R-:W-:-:S05]  /*17a0*/  @!P1 IMAD.WIDE R22, R28, 0x4, R10 ;  /* 0x000000041c169825 */ /* 0x000fca00078e020a */
[----:B---3--:R1:W-:Y:S04]  /*17b0*/  @!P1 STG.E desc[UR16][R22.64], R33 ;  /* 0x0000002116009986 */ /* 0x0083e8000c101910 */
[----:B------:R-:W3:Y:S01]  /*17c0*/  @!P1 LDG.E R35, desc[UR16][R18.64+0xc] ;  /* 0x00000c1012239981 */ /* 0x000ee2000c1e1900 */
[----:B--2---:R-:W-:-:S05]  /*17d0*/  @!P1 IMAD.WIDE R26, R28, 0x4, R12 ;  /* 0x000000041c1a9825 */ /* 0x004fca00078e020c */
[----:B---3--:R1:W-:Y:S04]  /*17e0*/  @!P1 STG.E desc[UR16][R26.64], R35 ;  /* 0x000000231a009986 */ /* 0x0083e8000c101910 */
[----:B------:R-:W2:Y:S01]  /*17f0*/  @!P1 LDG.E R37, desc[UR16][R18.64+0x10] ;  /* 0x0000101012259981 */ /* 0x000ea2000c1e1900 */
[----:B0-----:R-:W-:Y:S01]  /*1800*/  @!P1 IMAD.WIDE R20, R28, 0x4, R14 ;  /* 0x000000041c149825 */ /* 0x001fe200078e020e */
[----:B------:R-:W-:-:S04]  /*1810*/  IADD3 R17, PT, PT, R17, 0x4, RZ ;  /* 0x0000000411117810 */ /* 0x000fc80007ffe0ff */
[----:B--2---:R1:W-:Y:S03]  /*1820*/  @!P1 STG.E desc[UR16][R20.64], R37 ;  /* 0x0000002514009986 */ /* 0x0043e6000c101910 */
.L_x_650:
[----:B------:R-:W-:Y:S05]  /*1830*/  @!P2 EXIT ;  /* 0x000000000000a94d */ /* 0x000fea0003800000 */
[----:B------:R-:W-:Y:S02]  /*1840*/  ISETP.NE.AND P0, PT, R16, 0x1, PT ;  /* 0x000000011000780c */ /* 0x000fe40003f05270 */
[----:B------:R-:W-:-:S04]  /*1850*/  LOP3.LUT R2, R2, 0x1, RZ, 0xc0, !PT ;  /* 0x0000000102027812 */ /* 0x000fc800078ec0ff */
[----:B------:R-:W-:-:S07]  /*1860*/  ISETP.NE.U32.AND P2, PT, R2, 0x1, PT ;  /* 0x000000010200780c */ /* 0x000fce0003f45070 */
[----:B------:R-:W-:Y:S06]  /*1870*/  @!P0 BRA `(.L_x_651) ;  /* 0x0000000000948947 */ /* 0x000fec0003800000 */
[----:B------:R-:W-:-:S05]  /*1880*/  IMAD R28, R17, 0x80, R0 ;  /* 0x00000080111c7824 */ /* 0x000fca00078e0200 */
[----:B------:R-:W-:-:S13]  /*1890*/  ISETP.GE.AND P0, PT, R28, R3, PT ;  /* 0x000000031c00720c */ /* 0x000fda0003f06270 */
[----:B-1----:R-:W-:-:S05]  /*18a0*/  @!P0 IMAD.WIDE R20, R28, 0x14, R4 ;  /* 0x000000141c148825 */ /* 0x002fca00078e0204 */
        /* <DEDUP_REMOVED lines=11> */
[----:B------:R-:W-:-:S04]  /*1960*/  IADD3 R16, PT, PT, R28, 0x80, RZ ;  /* 0x000000801c107810 */ /* 0x000fc80007ffe0ff */
[----:B------:R-:W-:Y:S01]  /*1970*/  ISETP.GE.AND P1, PT, R16, R3, PT ;  /* 0x000000031000720c */ /* 0x000fe20003f26270 */
[----:B---3--:R3:W-:Y:S04]  /*1980*/  @!P0 STG.E desc[UR16][R26.64], R35 ;  /* 0x000000231a008986 */ /* 0x0087e8000c101910 */
[----:B------:R-:W4:Y:S01]  /*1990*/  @!P0 LDG.E R37, desc[UR16][R20.64+0x10] ;  /* 0x0000101014258981 */ /* 0x000f22000c1e1900 */
[----:B0-----:R-:W-:-:S07]  /*19a0*/  @!P0 IMAD.WIDE R28, R28, 0x4, R14 ;  /* 0x000000041c1c8825 */ /* 0x001fce00078e020e */
[C---:B------:R-:W-:Y:S01]  /*19b0*/  @!P1 IMAD.WIDE R18, R16.reuse, 0x14, R4 ;  /* 0x0000001410129825 */ /* 0x040fe200078e0204 */
[----:B----4-:R0:W-:Y:S04]  /*19c0*/  @!P0 STG.E desc[UR16][R28.64], R37 ;  /* 0x000000251c008986 */ /* 0x0101e8000c101910 */
[----:B-1----:R-:W4:Y:S01]  /*19d0*/  @!P1 LDG.E R31, desc[UR16][R18.64] ;  /* 0x00000010121f9981 */ /* 0x002f22000c1e1900 */
[----:B------:R-:W-:-:S05]  /*19e0*/  @!P1 IMAD.WIDE R22, R16, 0x4, R6 ;  /* 0x0000000410169825 */ /* 0x000fca00078e0206 */
[----:B----4-:R1:W-:Y:S04]  /*19f0*/  @!P1 STG.E desc[UR16][R22.64], R31 ;  /* 0x0000001f16009986 */ /* 0x0103e8000c101910 */
[----:B--2---:R-:W2:Y:S01]  /*1a00*/  @!P1 LDG.E R33, desc[UR16][R18.64+0x4] ;  /* 0x0000041012219981 */ /* 0x004ea2000c1e1900 */
[----:B------:R-:W-:-:S05]  /*1a10*/  @!P1 IMAD.WIDE R24, R16, 0x4, R8 ;  /* 0x0000000410189825 */ /* 0x000fca00078e0208 */
[----:B--2---:R2:W-:Y:S04]  /*1a20*/  @!P1 STG.E desc[UR16][R24.64], R33 ;  /* 0x0000002118009986 */ /* 0x0045e8000c101910 */
[----:B---3--:R-:W3:Y:S01]  /*1a30*/  @!P1 LDG.E R35, desc[UR16][R18.64+0x8] ;  /* 0x0000081012239981 */ /* 0x008ee2000c1e1900 */
[----:B------:R-:W-:-:S05]  /*1a40*/  @!P1 IMAD.WIDE R20, R16, 0x4, R10 ;  /* 0x0000000410149825 */ /* 0x000fca00078e020a */
[----:B---3--:R2:W-:Y:S04]  /*1a50*/  @!P1 STG.E desc[UR16][R20.64], R35 ;  /* 0x0000002314009986 */ /* 0x0085e8000c101910 */
[----:B------:R-:W3:Y:S01]  /*1a60*/  @!P1 LDG.E R2, desc[UR16][R18.64+0xc] ;  /* 0x00000c1012029981 */ /* 0x000ee2000c1e1900 */
[----:B------:R-:W-:-:S05]  /*1a70*/  @!P1 IMAD.WIDE R26, R16, 0x4, R12 ;  /* 0x00000004101a9825 */ /* 0x000fca00078e020c */
[----:B---3--:R2:W-:Y:S04]  /*1a80*/  @!P1 STG.E desc[UR16][R26.64], R2 ;  /* 0x000000021a009986 */ /* 0x0085e8000c101910 */
[----:B0-----:R-:W3:Y:S01]  /*1a90*/  @!P1 LDG.E R29, desc[UR16][R18.64+0x10] ;  /* 0x00001010121d9981 */ /* 0x001ee2000c1e1900 */
[----:B-1----:R-:W-:Y:S01]  /*1aa0*/  @!P1 IMAD.WIDE R22, R16, 0x4, R14 ;  /* 0x0000000410169825 */ /* 0x002fe200078e020e */
[----:B------:R-:W-:-:S04]  /*1ab0*/  IADD3 R17, PT, PT, R17, 0x2, RZ ;  /* 0x0000000211117810 */ /* 0x000fc80007ffe0ff */
[----:B---3--:R2:W-:Y:S03]  /*1ac0*/  @!P1 STG.E desc[UR16][R22.64], R29 ;  /* 0x0000001d16009986 */ /* 0x0085e6000c101910 */
.L_x_651:
[----:B------:R-:W-:Y:S05]  /*1ad0*/  @P2 EXIT ;  /* 0x000000000000294d */ /* 0x000fea0003800000 */
[----:B-12---:R-:W-:-:S05]  /*1ae0*/  IMAD R25, R17, 0x80, R0 ;  /* 0x0000008011197824 */ /* 0x006fca00078e0200 */
[----:B------:R-:W-:-:S13]  /*1af0*/  ISETP.GE.AND P0, PT, R25, R3, PT ;  /* 0x000000031900720c */ /* 0x000fda0003f06270 */
[----:B------:R-:W-:Y:S05]  /*1b00*/  @P0 EXIT ;  /* 0x000000000000094d */ /* 0x000fea0003800000 */
[----:B------:R-:W-:-:S05]  /*1b10*/  IMAD.WIDE R4, R25, 0x14, R4 ;  /* 0x0000001419047825 */ /* 0x000fca00078e0204 */
[----:B------:R-:W2:Y:S01]  /*1b20*/  LDG.E R3, desc[UR16][R4.64] ;  /* 0x0000001004037981 */ /* 0x000ea2000c1e1900 */
[----:B------:R-:W-:-:S05]  /*1b30*/  IMAD.WIDE R6, R25, 0x4, R6 ;  /* 0x0000000419067825 */ /* 0x000fca00078e0206 */
[----:B--2---:R-:W-:Y:S04]  /*1b40*/  STG.E desc[UR16][R6.64], R3 ;  /* 0x0000000306007986 */ /* 0x004fe8000c101910 */
        /* <DEDUP_REMOVED lines=11> */
[----:B--2---:R-:W-:Y:S01]  /*1c00*/  STG.E desc[UR16][R14.64], R23 ;  /* 0x000000170e007986 */ /* 0x004fe2000c101910 */
[----:B------:R-:W-:Y:S05]  /*1c10*/  EXIT ;  /* 0x000000000000794d */ /* 0x000fea0003800000 */
.L_x_633:
[----:B------:R-:W0:Y:S02]  /*1c20*/  LDC R22, c[0x0][0x388] ;  /* 0x0000e200ff167b82 */ /* 0x000e240000000800 */
[----:B0-----:R-:W-:-:S13]  /*1c30*/  ISETP.GE.AND P0, PT, R22, 0x1, PT ;  /* 0x000000011600780c */ /* 0x001fda0003f06270 */
[----:B------:R-:W-:Y:S05]  /*1c40*/  @!P0 EXIT ;  /* 0x000000000000894d */ /* 0x000fea0003800000 */
[----:B------:R-:W-:Y:S02]  /*1c50*/  ISETP.GE.U32.AND P0, PT, R22, 0x8, PT ;  /* 0x000000081600780c */ /* 0x000fe40003f06070 */
[----:B------:R-:W-:-:S11]  /*1c60*/  MOV R2, RZ ;  /* 0x000000ff00027202 */ /* 0x000fd60000000f00 */
[----:B------:R-:W-:Y:S05]  /*1c70*/  @!P0 BRA `(.L_x_652) ;  /* 0x0000000800408947 */ /* 0x000fea0003800000 */
[----:B------:R-:W0:Y:S01]  /*1c80*/  LDC.64 R36, c[0x0][0x3a0] ;  /* 0x0000e800ff247b82 */ /* 0x000e220000000a00 */
[----:B------:R-:W-:Y:S01]  /*1c90*/  UIADD3 UR4, UP0, UPT, UR18, 0x600, URZ ;  /* 0x0000060012047890 */ /* 0x000fe2000ff1e0ff */
[----:B------:R-:W-:Y:S01]  /*1ca0*/  IMAD.WIDE.U32 R2, R0, 0x14, R4 ;  /* 0x0000001400027825 */ /* 0x000fe200078e0004 */
[----:B------:R-:W-:Y:S02]  /*1cb0*/  IADD3 R18, P1, PT, R18, 0x1e08, RZ ;  /* 0x00001e0812127810 */ /* 0x000fe40007f3e0ff */
[----:B------:R-:W-:Y:S02]  /*1cc0*/  UIADD3 UR8, UP1, UPT, UR4, UR8, URZ ;  /* 0x0000000804087290 */ /* 0x000fe4000ff3e0ff */
[----:B------:R-:W-:Y:S01]  /*1cd0*/  UIADD3.X UR5, UPT, UPT, URZ, UR19, URZ, UP0, !UPT ;  /* 0x00000013ff057290 */ /* 0x000fe200087fe4ff */
[----:B------:R-:W1:Y:S01]  /*1ce0*/  LDC.64 R20, c[0x0][0x398] ;  /* 0x0000e600ff147b82 */ /* 0x000e620000000a00 */
[----:B------:R-:W-:Y:S01]  /*1cf0*/  UIADD3 UR10, UP0, UPT, UR4, UR10, URZ ;  /* 0x0000000a040a7290 */ /* 0x000fe2000ff1e0ff */
[----:B------:R-:W-:Y:S01]  /*1d00*/  IADD3 R16, P0, PT, R2, 0x8, RZ ;  /* 0x0000000802107810 */ /* 0x000fe20007f1e0ff */
[----:B------:R-:W-:Y:S01]  /*1d10*/  UIADD3.X UR9, UPT, UPT, UR5, UR9, URZ, UP1, !UPT ;  /* 0x0000000905097290 */ /* 0x000fe20008ffe4ff */
[----:B------:R-:W-:Y:S01]  /*1d20*/  LOP3.LUT R2, R22, 0x7ffffff8, RZ, 0xc0, !PT ;  /* 0x7ffffff816027812 */ /* 0x000fe200078ec0ff */
[----:B------:R-:W-:Y:S01]  /*1d30*/  UIADD3.X UR11, UPT, UPT, UR5, UR11, URZ, UP0, !UPT ;  /* 0x0000000b050b7290 */ /* 0x000fe200087fe4ff */
[----:B------:R-:W-:Y:S01]  /*1d40*/  IADD3.X R17, PT, PT, RZ, R3, RZ, P0, !PT ;  /* 0x00000003ff117210 */ /* 0x000fe200007fe4ff */
[----:B------:R-:W-:Y:S01]  /*1d50*/  UIADD3 UR12, UP1, UPT, UR4, UR12, URZ ;  /* 0x0000000c040c7290 */ /* 0x000fe2000ff3e0ff */
[----:B------:R-:W-:Y:S01]  /*1d60*/  VIADD R3, R0, 0x80 ;  /* 0x0000008000037836 */ /* 0x000fe20000000000 */
[----:B------:R-:W-:Y:S01]  /*1d70*/  UIADD3 UR14, UP2, UPT, UR4, UR14, URZ ;  /* 0x0000000e040e7290 */ /* 0x000fe2000ff5e0ff */
[----:B------:R-:W-:Y:S01]  /*1d80*/  IADD3.X R19, PT, PT, RZ, R5, RZ, P1, !PT ;  /* 0x00000005ff137210 */ /* 0x000fe20000ffe4ff */
[----:B------:R-:W-:Y:S01]  /*1d90*/  UIADD3 UR4, UP0, UPT, UR4, UR6, URZ ;  /* 0x0000000604047290 */ /* 0x000fe2000ff1e0ff */
[----:B------:R-:W-:Y:S01]  /*1da0*/  IADD3 R34, PT, PT, -R2, RZ, RZ ;  /* 0x000000ff02227210 */ /* 0x000fe20007ffe1ff */
[----:B------:R-:W-:-:S02]  /*1db0*/  UIADD3.X UR13, UPT, UPT, UR5, UR13, URZ, UP1, !UPT ;  /* 0x0000000d050d7290 */ /* 0x000fc40008ffe4ff */
[----:B------:R-:W-:Y:S01]  /*1dc0*/  UIADD3.X UR15, UPT, UPT, UR5, UR15, URZ, UP2, !UPT ;  /* 0x0000000f050f7290 */ /* 0x000fe200097fe4ff */
[----:B0-----:R-:W-:Y:S01]  /*1dd0*/  IMAD.WIDE.U32 R36, R0, 0x4, R36 ;  /* 0x0000000400247825 */ /* 0x001fe200078e0024 */
[----:B------:R-:W-:-:S03]  /*1de0*/  UIADD3.X UR5, UPT, UPT, UR5, UR7, URZ, UP0, !UPT ;  /* 0x0000000705057290 */ /* 0x000fc600087fe4ff */
[----:B-1----:R-:W-:-:S09]  /*1df0*/  IMAD.WIDE.U32 R20, R0, 0x4, R20 ;  /* 0x0000000400147825 */ /* 0x002fd200078e0014 */
.L_x_653:
[----:B------:R-:W2:Y:S01]  /*1e00*/  LDG.E R31, desc[UR16][R16.64+-0x8] ;  /* 0xfffff810101f7981 */ /* 0x000ea2000c1e1900 */
[----:B0-----:R-:W0:Y:S08]  /*1e10*/  LDC.64 R22, c[0x0][0x390] ;  /* 0x0000e400ff167b82 */ /* 0x001e300000000a00 */
[----:B------:R-:W1:Y:S01]  /*1e20*/  LDC.64 R28, c[0x0][0x3a8] ;  /* 0x0000ea00ff1c7b82 */ /* 0x000e620000000a00 */
[----:B0-----:R-:W-:-:S03]  /*1e30*/  IMAD.WIDE.U32 R22, R0, 0x4, R22 ;  /* 0x0000000400167825 */ /* 0x001fc600078e0016 */
[----:B------:R-:W-:-:S04]  /*1e40*/  IADD3 R22, P0, PT, R22, UR18, RZ ;  /* 0x0000001216167c10 */ /* 0x000fc8000ff1e0ff */
[----:B------:R-:W-:-:S05]  /*1e50*/  IADD3.X R23, PT, PT, R23, UR19, RZ, P0, !PT ;  /* 0x0000001317177c10 */ /* 0x000fca00087fe4ff */
[----:B--2---:R1:W-:Y:S04]  /*1e60*/  STG.E desc[UR16][R22.64], R31 ;  /* 0x0000001f16007986 */ /* 0x0043e8000c101910 */
[----:B------:R-:W2:Y:S01]  /*1e70*/  LDG.E R33, desc[UR16][R16.64+-0x4] ;  /* 0xfffffc1010217981 */ /* 0x000ea2000c1e1900 */
[----:B------:R-:W-:-:S04]  /*1e80*/  IADD3 R24, P0, PT, R20, UR18, RZ ;  /* 0x0000001214187c10 */ /* 0x000fc8000ff1e0ff */
[----:B------:R-:W-:Y:S02]  /*1e90*/  IADD3.X R25, PT, PT, R21, UR19, RZ, P0, !PT ;  /* 0x0000001315197c10 */ /* 0x000fe400087fe4ff */
[----:B------:R-:W-:-:S03]  /*1ea0*/  IADD3 R26, P0, PT, R36, UR18, RZ ;  /* 0x00000012241a7c10 */ /* 0x000fc6000ff1e0ff */
[----:B--2---:R0:W-:Y:S04]  /*1eb0*/  STG.E desc[UR16][R24.64], R33 ;  /* 0x0000002118007986 */ /* 0x0041e8000c101910 */
[----:B------:R-:W2:Y:S01]  /*1ec0*/  LDG.E R35, desc[UR16][R16.64] ;  /* 0x0000001010237981 */ /* 0x000ea2000c1e1900 */
[----:B------:R-:W-:Y:S01]  /*1ed0*/  IADD3.X R27, PT, PT, R37, UR19, RZ, P0, !PT ;  /* 0x00000013251b7c10 */ /* 0x000fe200087fe4ff */
[----:B-1----:R-:W-:-:S03]  /*1ee0*/  IMAD.WIDE.U32 R22, R0, 0x4, R28 ;  /* 0x0000000400167825 */ /* 0x002fc600078e001c */
[----:B------:R-:W-:Y:S01]  /*1ef0*/  IADD3 R28, P0, PT, R22, UR18, RZ ;  /* 0x00000012161c7c10 */ /* 0x000fe2000ff1e0ff */
[----:B--2---:R1:W-:Y:S04]  /*1f00*/  STG.E desc[UR16][R26.64], R35 ;  /* 0x000000231a007986 */ /* 0x0043e8000c101910 */
[----:B------:R-:W2:Y:S01]  /*1f10*/  LDG.E R32, desc[UR16][R16.64+0x4] ;  /* 0x0000041010207981 */ /* 0x000ea2000c1e1900 */
[----:B------:R-:W-:Y:S02]  /*1f20*/  IADD3.X R29, PT, PT, R23, UR19, RZ, P0, !PT ;  /* 0x00000013171d7c10 */ /* 0x000fe400087fe4ff */
[----:B------:R-:W3:Y:S03]  /*1f30*/  LDC.64 R22, c[0x0][0x3b0] ;  /* 0x0000ec00ff167b82 */ /* 0x000ee60000000a00 */
[----:B--2---:R2:W-:Y:S04]  /*1f40*/  STG.E desc[UR16][R28.64], R32 ;  /* 0x000000201c007986 */ /* 0x0045e8000c101910 */
[----:B0-----:R-:W4:Y:S01]  /*1f50*/  LDG.E R33, desc[UR16][R16.64+0x8] ;  /* 0x0000081010217981 */ /* 0x001f22000c1e1900 */
[----:B---3--:R-:W-:-:S03]  /*1f60*/  IMAD.WIDE.U32 R22, R0, 0x4, R22 ;  /* 0x0000000400167825 */ /* 0x008fc600078e0016 */
[----:B------:R-:W-:-:S04]  /*1f70*/  IADD3 R24, P0, PT, R22, UR18, RZ ;  /* 0x0000001216187c10 */ /* 0x000fc8000ff1e0ff */
[----:B------:R-:W-:Y:S01]  /*1f80*/  IADD3.X R25, PT, PT, R23, UR19, RZ, P0, !PT ;  /* 0x0000001317197c10 */ /* 0x000fe200087fe4ff */
[----:B------:R-:W-:-:S04]  /*1f90*/  IMAD.WIDE R22, R3, 0x14, R18 ;  /* 0x0000001403167825 */ /* 0x000fc800078e0212 */
[----:B----4-:R0:W-:Y:S04]  /*1fa0*/  STG.E desc[UR16][R24.64], R33 ;  /* 0x0000002118007986 */ /* 0x0101e8000c101910 */
[----:B-1----:R-:W3:Y:S01]  /*1fb0*/  LDG.E R35, desc[UR16][R22.64+-0x1e08] ;  /* 0xffe1f81016237981 */ /* 0x002ee2000c1e1900 */
[----:B------:R-:W-:Y:S01]  /*1fc0*/  MOV R31, UR9 ;  /* 0x00000009001f7c02 */ /* 0x000fe20008000f00 */
[----:B------:R-:W-:-:S04]  /*1fd0*/  IMAD.U32 R30, RZ, RZ, UR8 ;  /* 0x00000008ff1e7e24 */ /* 0x000fc8000f8e00ff */
[----:B------:R-:W-:Y:S01]  /*1fe0*/  IMAD.WIDE R30, R3, 0x4, R30 ;  /* 0x00000004031e7825 */ /* 0x000fe200078e021e */
[----:B--2---:R-:W-:-:S04]  /*1ff0*/  MOV R28, UR10 ;  /* 0x0000000a001c7c02 */ /* 0x004fc80008000f00 */
[----:B---3--:R1:W-:Y:S04]  /*2000*/  STG.E desc[UR16][R30.64+-0x600], R35 ;  /* 0xfffa00231e007986 */ /* 0x0083e8000c101910 */
[----:B0-----:R-:W2:Y:S01]  /*2010*/  LDG.E R33, desc[UR16][R22.64+-0x1e04] ;  /* 0xffe1fc1016217981 */ /* 0x001ea2000c1e1900 */
[----:B------:R-:W-:Y:S02]  /*2020*/  IMAD.U32 R29, RZ, RZ, UR11 ;  /* 0x0000000bff1d7e24 */ /* 0x000fe4000f8e00ff */
[----:B------:R-:W-:Y:S01]  /*2030*/  IMAD.WIDE R28, R3, 0x4, R28 ;  /* 0x00000004031c7825 */ /* 0x000fe200078e021c */
[----:B------:R-:W-:Y:S02]  /*2040*/  MOV R26, UR12 ;  /* 0x0000000c001a7c02 */ /* 0x000fe40008000f00 */
[----:B------:R-:W-:-:S02]  /*2050*/  MOV R27, UR13 ;  /* 0x0000000d001b7c02 */ /* 0x000fc40008000f00 */
[----:B--2---:R0:W-:Y:S04]  /*2060*/  STG.E desc[UR16][R28.64+-0x600], R33 ;  /* 0xfffa00211c007986 */ /* 0x0041e8000c101910 */
[----:B-1----:R-:W2:Y:S01]  /*2070*/  LDG.E R35, desc[UR16][R22.64+-0x1e00] ;  /* 0xffe2001016237981 */ /* 0x002ea2000c1e1900 */
[----:B------:R-:W-:Y:S01]  /*2080*/  IMAD.WIDE R26, R3, 0x4, R26 ;  /* 0x00000004031a7825 */ /* 0x000fe200078e021a */
[----:B------:R-:W-:-:S03]  /*2090*/  MOV R25, UR15 ;  /* 0x0000000f00197c02 */ /* 0x000fc60008000f00 */
[----:B------:R-:W-:Y:S01]  /*20a0*/  IMAD.U32 R24, RZ, RZ, UR14 ;  /* 0x0000000eff187e24 */ /* 0x000fe2000f8e00ff */
[----:B--2---:R1:W-:Y:S04]  /*20b0*/  STG.E desc[UR16][R26.64+-0x600], R35 ;  /* 0xfffa00231a007986 */ /* 0x0043e8000c101910 */
[----:B------:R-:W2:Y:S01]  /*20c0*/  LDG.E R32, desc[UR16][R22.64+-0x1dfc] ;  /* 0xffe2041016207981 */ /* 0x000ea2000c1e1900 */
[----:B------:R-:W-:-:S04]  /*20d0*/  IMAD.WIDE R24, R3, 0x4, R24 ;  /* 0x0000000403187825 */ /* 0x000fc800078e0218 */
[----:B0-----:R-:W-:Y:S01]  /*20e0*/  IMAD.U32 R33, RZ, RZ, UR5 ;  /* 0x00000005ff217e24 */ /* 0x001fe2000f8e00ff */
[----:B--2---:R0:W-:Y:S04]  /*20f0*/  STG.E desc[UR16][R24.64+-0x600], R32 ;  /* 0xfffa002018007986 */ /* 0x0041e8000c101910 */
[----:B-1----:R-:W2:Y:S01]  /*2100*/  LDG.E R35, desc[UR16][R22.64+-0x1df8] ;  /* 0xffe2081016237981 */ /* 0x002ea2000c1e1900 */
[----:B0-----:R-:W-:-:S05]  /*2110*/  MOV R32, UR4 ;  /* 0x0000000400207c02 */ /* 0x001fca0008000f00 */
[----:B------:R-:W-:-:S05]  /*2120*/  IMAD.WIDE R32, R3, 0x4, R32 ;  /* 0x0000000403207825 */ /* 0x000fca00078e0220 */
[----:B--2---:R0:W-:Y:S04]  /*2130*/  STG.E desc[UR16][R32.64+-0x600], R35 ;  /* 0xfffa002320007986 */ /* 0x0041e8000c101910 */
[----:B0-----:R-:W2:Y:S04]  /*2140*/  LDG.E R35, desc[UR16][R22.64+-0x1408] ;  /* 0xffebf81016237981 */ /* 0x001ea8000c1e1900 */
        /* <DEDUP_REMOVED lines=57> */
[----:B0-----:R-:W2:Y:S01]  /*24e0*/  LDG.E R25, desc[UR16][R22.64+0x1e08] ;  /* 0x001e081016197981 */ /* 0x001ea2000c1e1900 */
[----:B------:R-:W-:Y:S01]  /*24f0*/  IADD3 R34, PT, PT, R34, 0x8, RZ ;  /* 0x0000000822227810 */ /* 0x000fe20007ffe0ff */
[----:B------:R-:W-:Y:S01]  /*2500*/  UIADD3 UR18, UP0, UPT, UR18, 0x1000, URZ ;  /* 0x0000100012127890 */ /* 0x000fe2000ff1e0ff */
[----:B------:R-:W-:Y:S01]  /*2510*/  IADD3 R16, P1, PT, R16, 0x5000, RZ ;  /* 0x0000500010107810 */ /* 0x000fe20007f3e0ff */
[----:B------:R-:W-:Y:S01]  /*2520*/  VIADD R3, R3, 0x400 ;  /* 0x0000040003037836 */ /* 0x000fe20000000000 */
[----:B------:R-:W-:Y:S01]  /*2530*/  ISETP.NE.AND P0, PT, R34, RZ, PT ;  /* 0x000000ff2200720c */ /* 0x000fe20003f05270 */
[----:B------:R-:W-:Y:S01]  /*2540*/  UIADD3.X UR19, UPT, UPT, URZ, UR19, URZ, UP0, !UPT ;  /* 0x00000013ff137290 */ /* 0x000fe200087fe4ff */
[----:B------:R-:W-:Y:S01]  /*2550*/  IADD3.X R17, PT, PT, RZ, R17, RZ, P1, !PT ;  /* 0x00000011ff117210 */ /* 0x000fe20000ffe4ff */
[----:B--2---:R0:W-:Y:S10]  /*2560*/  STG.E desc[UR16][R32.64+0x600], R25 ;  /* 0x0006001920007986 */ /* 0x0041f4000c101910 */
[----:B------:R-:W-:Y:S05]  /*2570*/  @P0 BRA `(.L_x_653) ;  /* 0xfffffff800200947 */ /* 0x000fea000383ffff */
.L_x_652:
[----:B------:R-:W1:Y:S02]  /*2580*/  LDC R30, c[0x0][0x388] ;  /* 0x0000e200ff1e7b82 */ /* 0x000e640000000800 */
[----:B-1----:R-:W-:-:S04]  /*2590*/  LOP3.LUT R3, R30, 0x7, RZ, 0xc0, !PT ;  /* 0x000000071e037812 */ /* 0x002fc800078ec0ff */
[----:B------:R-:W-:-:S13]  /*25a0*/  ISETP.NE.AND P0, PT, R3, RZ, PT ;  /* 0x000000ff0300720c */ /* 0x000fda0003f05270 */
[----:B------:R-:W-:Y:S05]  /*25b0*/  @!P0 EXIT ;  /* 0x000000000000894d */ /* 0x000fea0003800000 */
[----:B------:R-:W-:Y:S02]  /*25c0*/  ISETP.GE.U32.AND P0, PT, R3, 0x4, PT ;  /* 0x000000040300780c */ /* 0x000fe40003f06070 */
[----:B------:R-:W-:-:S04]  /*25d0*/  LOP3.LUT R28, R30, 0x3, RZ, 0xc0, !PT ;  /* 0x000000031e1c7812 */ /* 0x000fc800078ec0ff */
[----:B------:R-:W-:-:S07]  /*25e0*/  ISETP.NE.AND P1, PT, R28, RZ, PT ;  /* 0x000000ff1c00720c */ /* 0x000fce0003f25270 */
[----:B------:R-:W-:Y:S06]  /*25f0*/  @!P0 BRA `(.L_x_654) ;  /* 0x0000000000c08947 */ /* 0x000fec0003800000 */
[----:B------:R-:W-:-:S05]  /*2600*/  LEA R27, R2, R0, 0x7 ;  /* 0x00000000021b7211 */ /* 0x000fca00078e38ff */
[----:B------:R-:W-:-:S05]  /*2610*/  IMAD.WIDE R16, R27, 0x14, R4 ;  /* 0x000000141b107825 */ /* 0x000fca00078e0204 */
[----:B------:R-:W2:Y:S01]  /*2620*/  LDG.E R3, desc[UR16][R16.64] ;  /* 0x0000001010037981 */ /* 0x000ea2000c1e1900 */
[----:B------:R-:W-:-:S05]  /*2630*/  IMAD.WIDE R18, R27, 0x4, R6 ;  /* 0x000000041b127825 */ /* 0x000fca00078e0206 */
[----:B--2---:R1:W-:Y:S04]  /*2640*/  STG.E desc[UR16][R18.64], R3 ;  /* 0x0000000312007986 */ /* 0x0043e8000c101910 */
[----:B------:R-:W2:Y:S01]  /*2650*/  LDG.E R29, desc[UR16][R16.64+0x4] ;  /* 0x00000410101d7981 */ /* 0x000ea2000c1e1900 */
[----:B------:R-:W-:-:S05]  /*2660*/  IMAD.WIDE R20, R27, 0x4, R8 ;  /* 0x000000041b147825 */ /* 0x000fca00078e0208 */
[----:B--2---:R2:W-:Y:S04]  /*2670*/  STG.E desc[UR16][R20.64], R29 ;  /* 0x0000001d14007986 */ /* 0x0045e8000c101910 */
[----:B------:R-:W3:Y:S01]  /*2680*/  LDG.E R31, desc[UR16][R16.64+0x8] ;  /* 0x00000810101f7981 */ /* 0x000ee2000c1e1900 */
[----:B------:R-:W-:-:S05]  /*2690*/  IMAD.WIDE R22, R27, 0x4, R10 ;  /* 0x000000041b167825 */ /* 0x000fca00078e020a */
[----:B---3--:R3:W-:Y:S04]  /*26a0*/  STG.E desc[UR16][R22.64], R31 ;  /* 0x0000001f16007986 */ /* 0x0087e8000c101910 */
[----:B0-----:R-:W4:Y:S01]  /*26b0*/  LDG.E R33, desc[UR16][R16.64+0xc] ;  /* 0x00000c1010217981 */ /* 0x001f22000c1e1900 */
[----:B------:R-:W-:-:S05]  /*26c0*/  IMAD.WIDE R24, R27, 0x4, R12 ;  /* 0x000000041b187825 */ /* 0x000fca00078e020c */
[----:B----4-:R0:W-:Y:S04]  /*26d0*/  STG.E desc[UR16][R24.64], R33 ;  /* 0x0000002118007986 */ /* 0x0101e8000c101910 */
[----:B------:R-:W4:Y:S01]  /*26e0*/  LDG.E R35, desc[UR16][R16.64+0x10] ;  /* 0x0000101010237981 */ /* 0x000f22000c1e1900 */
[----:B------:R-:W-:-:S05]  /*26f0*/  IMAD.WIDE R26, R27, 0x4, R14 ;  /* 0x000000041b1a7825 */ /* 0x000fca00078e020e */
[----:B----4-:R4:W-:Y:S04]  /*2700*/  STG.E desc[UR16][R26.64], R35 ;  /* 0x000000231a007986 */ /* 0x0109e8000c101910 */
[----:B-1----:R-:W5:Y:S04]  /*2710*/  LDG.E R3, desc[UR16][R16.64+0xa00] ;  /* 0x000a001010037981 */ /* 0x002f68000c1e1900 */
[----:B-----5:R1:W-:Y:S04]  /*2720*/  STG.E desc[UR16][R18.64+0x200], R3 ;  /* 0x0002000312007986 */ /* 0x0203e8000c101910 */
[----:B--2---:R-:W2:Y:S04]  /*2730*/  LDG.E R29, desc[UR16][R16.64+0xa04] ;  /* 0x000a0410101d7981 */ /* 0x004ea8000c1e1900 */
[----:B--2---:R2:W-:Y:S04]  /*2740*/  STG.E desc[UR16][R20.64+0x200], R29 ;  /* 0x0002001d14007986 */ /* 0x0045e8000c101910 */
[----:B---3--:R-:W3:Y:S04]  /*2750*/  LDG.E R31, desc[UR16][R16.64+0xa08] ;  /* 0x000a0810101f7981 */ /* 0x008ee8000c1e1900 */
[----:B---3--:R3:W-:Y:S04]  /*2760*/  STG.E desc[UR16][R22.64+0x200], R31 ;  /* 0x0002001f16007986 */ /* 0x0087e8000c101910 */
[----:B------:R-:W5:Y:S04]  /*2770*/  LDG.E R37, desc[UR16][R16.64+0xa0c] ;  /* 0x000a0c1010257981 */ /* 0x000f68000c1e1900 */
[----:B-----5:R5:W-:Y:S04]  /*2780*/  STG.E desc[UR16][R24.64+0x200], R37 ;  /* 0x0002002518007986 */ /* 0x020be8000c101910 */
[----:B0-----:R-:W4:Y:S04]  /*2790*/  LDG.E R33, desc[UR16][R16.64+0xa10] ;  /* 0x000a101010217981 */ /* 0x001f28000c1e1900 */
[----:B----4-:R0:W-:Y:S04]  /*27a0*/  STG.E desc[UR16][R26.64+0x200], R33 ;  /* 0x000200211a007986 */ /* 0x0101e8000c101910 */
[----:B------:R-:W4:Y:S04]  /*27b0*/  LDG.E R35, desc[UR16][R16.64+0x1400] ;  /* 0x0014001010237981 */ /* 0x000f28000c1e1900 */
[----:B----4-:R4:W-:Y:S04]  /*27c0*/  STG.E desc[UR16][R18.64+0x400], R35 ;  /* 0x0004002312007986 */ /* 0x0109e8000c101910 */
[----:B-1----:R-:W2:Y:S04]  /*27d0*/  LDG.E R3, desc[UR16][R16.64+0x1404] ;  /* 0x0014041010037981 */ /* 0x002ea8000c1e1900 */
[----:B--2---:R1:W-:Y:S04]  /*27e0*/  STG.E desc[UR16][R20.64+0x400], R3 ;  /* 0x0004000314007986 */ /* 0x0043e8000c101910 */
[----:B------:R-:W2:Y:S04]  /*27f0*/  LDG.E R29, desc[UR16][R16.64+0x1408] ;  /* 0x00140810101d7981 */ /* 0x000ea8000c1e1900 */
[----:B--2---:R2:W-:Y:S04]  /*2800*/  STG.E desc[UR16][R22.64+0x400], R29 ;  /* 0x0004001d16007986 */ /* 0x0045e8000c101910 */
[----:B---3--:R-:W3:Y:S04]  /*2810*/  LDG.E R31, desc[UR16][R16.64+0x140c] ;  /* 0x00140c10101f7981 */ /* 0x008ee8000c1e1900 */
[----:B---3--:R3:W-:Y:S04]  /*2820*/  STG.E desc[UR16][R24.64+0x400], R31 ;  /* 0x0004001f18007986 */ /* 0x0087e8000c101910 */
[----:B-----5:R-:W5:Y:S04]  /*2830*/  LDG.E R37, desc[UR16][R16.64+0x1410] ;  /* 0x0014101010257981 */ /* 0x020f68000c1e1900 */
[----:B-----5:R1:W-:Y:S04]  /*2840*/  STG.E desc[UR16][R26.64+0x400], R37 ;  /* 0x000400251a007986 */ /* 0x0203e8000c101910 */
[----:B0-----:R-:W5:Y:S04]  /*2850*/  LDG.E R33, desc[UR16][R16.64+0x1e00] ;  /* 0x001e001010217981 */ /* 0x001f68000c1e1900 */
[----:B-----5:R0:W-:Y:S04]  /*2860*/  STG.E desc[UR16][R18.64+0x600], R33 ;  /* 0x0006002112007986 */ /* 0x0201e8000c101910 */
[----:B----4-:R-:W4:Y:S04]  /*2870*/  LDG.E R35, desc[UR16][R16.64+0x1e04] ;  /* 0x001e041010237981 */ /* 0x010f28000c1e1900 */
[----:B----4-:R0:W-:Y:S04]  /*2880*/  STG.E desc[UR16][R20.64+0x600], R35 ;  /* 0x0006002314007986 */ /* 0x0101e8000c101910 */
[----:B-1----:R-:W4:Y:S04]  /*2890*/  LDG.E R3, desc[UR16][R16.64+0x1e08] ;  /* 0x001e081010037981 */ /* 0x002f28000c1e1900 */
[----:B----4-:R0:W-:Y:S04]  /*28a0*/  STG.E desc[UR16][R22.64+0x600], R3 ;  /* 0x0006000316007986 */ /* 0x0101e8000c101910 */
[----:B--2---:R-:W2:Y:S04]  /*28b0*/  LDG.E R29, desc[UR16][R16.64+0x1e0c] ;  /* 0x001e0c10101d7981 */ /* 0x004ea8000c1e1900 */
[----:B--2---:R0:W-:Y:S04]  /*28c0*/  STG.E desc[UR16][R24.64+0x600], R29 ;  /* 0x0006001d18007986 */ /* 0x0041e8000c101910 */
[----:B---3--:R-:W2:Y:S01]  /*28d0*/  LDG.E R31, desc[UR16][R16.64+0x1e10] ;  /* 0x001e1010101f7981 */ /* 0x008ea2000c1e1900 */
[----:B------:R-:W-:-:S03]  /*28e0*/  IADD3 R2, PT, PT, R2, 0x4, RZ ;  /* 0x0000000402027810 */ /* 0x000fc60007ffe0ff */
[----:B--2---:R0:W-:Y:S04]  /*28f0*/  STG.E desc[UR16][R26.64+0x600], R31 ;  /* 0x0006001f1a007986 */ /* 0x0041e8000c101910 */
.L_x_654:
[----:B------:R-:W-:Y:S05]  /*2900*/  @!P1 EXIT ;  /* 0x000000000000994d */ /* 0x000fea0003800000 */
[----:B------:R-:W-:Y:S02]  /*2910*/  ISETP.NE.AND P0, PT, R28, 0x1, PT ;  /* 0x000000011c00780c */ /* 0x000fe40003f05270 */
[----:B0-----:R-:W-:-:S04]  /*2920*/  LOP3.LUT R3, R30, 0x1, RZ, 0xc0, !PT ;  /* 0x000000011e037812 */ /* 0x001fc800078ec0ff */
[----:B------:R-:W-:-:S07]  /*2930*/  ISETP.NE.U32.AND P1, PT, R3, 0x1, PT ;  /* 0x000000010300780c */ /* 0x000fce0003f25070 */
[----:B------:R-:W-:Y:S06]  /*2940*/  @!P0 BRA `(.L_x_655) ;  /* 0x0000000000708947 */ /* 0x000fec0003800000 */
[----:B------:R-:W-:-:S04]  /*2950*/  IMAD R27, R2, 0x80, R0 ;  /* 0x00000080021b7824 */ /* 0x000fc800078e0200 */
[----:B------:R-:W-:-:S05]  /*2960*/  IMAD.WIDE R16, R27, 0x14, R4 ;  /* 0x000000141b107825 */ /* 0x000fca00078e0204 */
[----:B------:R-:W2:Y:S01]  /*2970*/  LDG.E R3, desc[UR16][R16.64] ;  /* 0x0000001010037981 */ /* 0x000ea2000c1e1900 */
[----:B------:R-:W-:-:S05]  /*2980*/  IMAD.WIDE R18, R27, 0x4, R6 ;  /* 0x000000041b127825 */ /* 0x000fca00078e0206 */
[----:B--2---:R0:W-:Y:S04]  /*2990*/  STG.E desc[UR16][R18.64], R3 ;  /* 0x0000000312007986 */ /* 0x0041e8000c101910 */
        /* <DEDUP_REMOVED lines=9> */
[----:B------:R-:W4:Y:S01]  /*2a30*/  LDG.E R35, desc[UR16][R16.64+0x10] ;  /* 0x0000101010237981 */ /* 0x000f22000c1e1900 */
[----:B------:R-:W-:-:S05]  /*2a40*/  IMAD.WIDE R26, R27, 0x4, R14 ;  /* 0x000000041b1a7825 */ /* 0x000fca00078e020e */
[----:B----4-:R4:W-:Y:S04]  /*2a50*/  STG.E desc[UR16][R26.64], R35 ;  /* 0x000000231a007986 */ /* 0x0109e8000c101910 */
[----:B0-----:R-:W5:Y:S04]  /*2a60*/  LDG.E R3, desc[UR16][R16.64+0xa00] ;  /* 0x000a001010037981 */ /* 0x001f68000c1e1900 */
[----:B-----5:R4:W-:Y:S04]  /*2a70*/  STG.E desc[UR16][R18.64+0x200], R3 ;  /* 0x0002000312007986 */ /* 0x0209e8000c101910 */
[----:B-1----:R-:W5:Y:S04]  /*2a80*/  LDG.E R29, desc[UR16][R16.64+0xa04] ;  /* 0x000a0410101d7981 */ /* 0x002f68000c1e1900 */
[----:B-----5:R4:W-:Y:S04]  /*2a90*/  STG.E desc[UR16][R20.64+0x200], R29 ;  /* 0x0002001d14007986 */ /* 0x0209e8000c101910 */
[----:B--2---:R-:W2:Y:S04]  /*2aa0*/  LDG.E R31, desc[UR16][R16.64+0xa08] ;  /* 0x000a0810101f7981 */ /* 0x004ea8000c1e1900 */
[----:B--2---:R4:W-:Y:S04]  /*2ab0*/  STG.E desc[UR16][R22.64+0x200], R31 ;  /* 0x0002001f16007986 */ /* 0x0049e8000c101910 */
[----:B------:R-:W2:Y:S04]  /*2ac0*/  LDG.E R37, desc[UR16][R16.64+0xa0c] ;  /* 0x000a0c1010257981 */ /* 0x000ea8000c1e1900 */
[----:B--2---:R4:W-:Y:S04]  /*2ad0*/  STG.E desc[UR16][R24.64+0x200], R37 ;  /* 0x0002002518007986 */ /* 0x0049e8000c101910 */
[----:B---3--:R-:W2:Y:S01]  /*2ae0*/  LDG.E R33, desc[UR16][R16.64+0xa10] ;  /* 0x000a101010217981 */ /* 0x008ea2000c1e1900 */
[----:B------:R-:W-:-:S03]  /*2af0*/  IADD3 R2, PT, PT, R2, 0x2, RZ ;  /* 0x0000000202027810 */ /* 0x000fc60007ffe0ff */
[----:B--2---:R4:W-:Y:S04]  /*2b00*/  STG.E desc[UR16][R26.64+0x200], R33 ;  /* 0x000200211a007986 */ /* 0x0049e8000c101910 */
.L_x_655:
[----:B------:R-:W-:Y:S05]  /*2b10*/  @P1 EXIT ;  /* 0x000000000000194d */ /* 0x000fea0003800000 */
[----:B----4-:R-:W-:-:S05]  /*2b20*/  LEA R3, R2, R0, 0x7 ;  /* 0x0000000002037211 */ /* 0x010fca00078e38ff */
        /* <DEDUP_REMOVED lines=17> */
.L_x_656:
        /* <DEDUP_REMOVED lines=12> */
.L_x_1284:


//--------------------- .text._ZN3cub18CUB_300001_SM_10006detail9transform16transform_kernelINS2_10policy_hubILb1EN4cuda3std3__45tupleIJN6thrust24THRUST_300001_SM_1000_NS6detail15normal_iteratorINSA_7pointerINS8_IJiifiiEEENSA_8cuda_cub3tagENSA_11use_defaultESH_EEEEEEEE10policy1000EiNS7_10__identityENSA_12zip_iteratorINS8_IJNSA_10device_ptrIiEESQ_NSP_IfEESQ_SQ_EEEEEJPSE_EEEvT0_iT1_T2_DpNS2_10kernel_argIT3_EE --------------------------
	.section	.text._ZN3cub18CUB_300001_SM_10006detail9transform16transform_kernelINS2_10policy_hubILb1EN4cuda3std3__45tupleIJN6thrust24THRUST_300001_SM_1000_NS6detail15normal_iteratorINSA_7pointerINS8_IJiifiiEEENSA_8cuda_cub3tagENSA_11use_defaultESH_EEEEEEEE10policy1000EiNS7_10__identityENSA_12zip_iteratorINS8_IJNSA_10device_ptrIiEESQ_NSP_IfEESQ_SQ_EEEEEJPSE_EEEvT0_iT1_T2_DpNS2_10kernel_argIT3_EE,"ax",@progbits
	.align	128
        .global         _ZN3cub18CUB_300001_SM_10006detail9transform16transform_kernelINS2_10policy_hubILb1EN4cuda3std3__45tupleIJN6thrust24THRUST_300001_SM_1000_NS6detail15normal_iteratorINSA_7pointerINS8_IJiifiiEEENSA_8cuda_cub3tagENSA_11use_defaultESH_EEEEEEEE10policy1000EiNS7_10__identityENSA_12zip_iteratorINS8_IJNSA_10device_ptrIiEESQ_NSP_IfEESQ_SQ_EEEEEJPSE_EEEvT0_iT1_T2_DpNS2_10kernel_argIT3_EE
        .type           _ZN3cub18CUB_300001_SM_10006detail9transform16transform_kernelINS2_10policy_hubILb1EN4cuda3std3__45tupleIJN6thrust24THRUST_300001_SM_1000_NS6detail15normal_iteratorINSA_7pointerINS8_IJiifiiEEENSA_8cuda_cub3tagENSA_11use_defaultESH_EEEEEEEE10policy1000EiNS7_10__identityENSA_12zip_iteratorINS8_IJNSA_10device_ptrIiEESQ_NSP_IfEESQ_SQ_EEEEEJPSE_EEEvT0_iT1_T2_DpNS2_10kernel_argIT3_EE,@function
        .size           _ZN3cub18CUB_300001_SM_10006detail9transform16transform_kernelINS2_10policy_hubILb1EN4cuda3std3__45tupleIJN6thrust24THRUST_300001_SM_1000_NS6detail15normal_iteratorINSA_7pointerINS8_IJiifiiEEENSA_8cuda_cub3tagENSA_11use_defaultESH_EEEEEEEE10policy1000EiNS7_10__identityENSA_12zip_iteratorINS8_IJNSA_10device_ptrIiEESQ_NSP_IfEESQ_SQ_EEEEEJPSE_EEEvT0_iT1_T2_DpNS2_10kernel_argIT3_EE,(.L_x_1285 - _ZN3cub18CUB_300001_SM_10006detail9transform16transform_kernelINS2_10policy_hubILb1EN4cuda3std3__45tupleIJN6thrust24THRUST_300001_SM_1000_NS6detail15normal_iteratorINSA_7pointerINS8_IJiifiiEEENSA_8cuda_cub3tagENSA_11use_defaultESH_EEEEEEEE10policy1000EiNS7_10__identityENSA_12zip_iteratorINS8_IJNSA_10device_ptrIiEESQ_NSP_IfEESQ_SQ_EEEEEJPSE_EEEvT0_iT1_T2_DpNS2_10kernel_argIT3_EE)
        .other          _ZN3cub18CUB_300001_SM_10006detail9transform16transform_kernelINS2_10policy_hubILb1EN4cuda3std3__45tupleIJN6thrust24THRUST_300001_SM_1000_NS6detail15normal_iteratorINSA_7pointerINS8_IJiifiiEEENSA_8cuda_cub3tagENSA_11use_defaultESH_EEEEEEEE10policy1000EiNS7_10__identityENSA_12zip_iteratorINS8_IJNSA_10device_ptrIiEESQ_NSP_IfEESQ_SQ_EEEEEJPSE_EEEvT0_iT1_T2_DpNS2_10kernel_argIT3_EE,@"STO_CUDA_ENTRY STV_DEFAULT"
_ZN3cub18CUB_300001_SM_10006detail9transform16transform_kernelINS2_10policy_hubILb1EN4cuda3std3__45tupleIJN6thrust24THRUST_300001_SM_1000_NS6detail15normal_iteratorINSA_7pointerINS8_IJiifiiEEENSA_8cuda_cub3tagENSA_11use_defaultESH_EEEEEEEE10policy1000EiNS7_10__identityENSA_12zip_iteratorINS8_IJNSA_10device_ptrIiEESQ_NSP_IfEESQ_SQ_EEEEEJPSE_EEEvT0_iT1_T2_DpNS2_10kernel_argIT3_EE:
.text._ZN3cub18CUB_300001_SM_10006detail9transform16transform_kernelINS2_10policy_hubILb1EN4cuda3std3__45tupleIJN6thrust24THRUST_300001_SM_1000_NS6detail15normal_iteratorINSA_7pointerINS8_IJiifiiEEENSA_8cuda_cub3tagENSA_11use_defaultESH_EEEEEEEE10policy1000EiNS7_10__identityENSA_12zip_iteratorINS8_IJNSA_10device_ptrIiEESQ_NSP_IfEESQ_SQ_EEEEEJPSE_EEEvT0_iT1_T2_DpNS2_10kernel_argIT3_EE:
[----:B------:R-:W-:Y:S08]  /*0000*/  LDC R1, c[0x0][0x37c] ;  /* 0x0000df00ff017b82 */ /* 0x000ff00000000800 */
[----:B------:R-:W0:Y:S01]  /*0010*/  S2UR UR20, SR_CTAID.X ;  /* 0x00000000001479c3 */ /* 0x000e220000002500 */
[----:B------:R-:W1:Y:S01]  /*0020*/  LDCU.64 UR4, c[0x0][0x380] ;  /* 0x00007000ff0477ac */ /* 0x000e620008000a00 */
[----:B------:R-:W2:Y:S01]  /*0030*/  S2R R0, SR_TID.X ;  /* 0x0000000000007919 */ /* 0x000ea20000002100 */
[----:B------:R-:W-:Y:S01]  /*0040*/  BSSY.RECONVERGENT B0, `(.L_x_657) ;  /* 0x0000014000007945 */ /* 0x000fe20003800200 */
[----:B-1----:R-:W-:-:S04]  /*0050*/  USHF.L.U32 UR21, UR5, 0x7, URZ ;  /* 0x0000000705157899 */ /* 0x002fc800080006ff */
[----:B0-----:R-:W-:-:S04]  /*0060*/  UIMAD UR20, UR21, UR20, URZ ;  /* 0x00000014151472a4 */ /* 0x001fc8000f8e02ff */
[----:B------:R-:W-:-:S04]  /*0070*/  UIADD3 UR4, UPT, UPT, -UR20, UR4, URZ ;  /* 0x0000000414047290 */ /* 0x000fc8000fffe1ff */
[----:B------:R-:W-:Y:S01]  /*0080*/  UISETP.LT.AND UP0, UPT, UR21, UR4, UPT ;  /* 0x000000041500728c */ /* 0x000fe2000bf01270 */
[----:B--2---:R-:W-:-:S03]  /*0090*/  SHF.L.U32 R4, R0, 0x7, RZ ;  /* 0x0000000700047819 */ /* 0x004fc600000006ff */
[----:B------:R-:W-:-:S04]  /*00a0*/  USEL UR26, UR21, UR4, UP0 ;  /* 0x00000004151a7287 */ /* 0x000fc80008000000 */
[----:B------:R-:W-:-:S06]  /*00b0*/  UIMAD UR6, UR26, 0x14, URZ ;  /* 0x000000141a0678a4 */ /* 0x000fcc000f8e02ff */
[----:B------:R-:W-:-:S13]  /*00c0*/  ISETP.GE.AND P0, PT, R4, UR6, PT ;  /* 0x0000000604007c0c */ /* 0x000fda000bf06270 */
[----:B------:R-:W-:Y:S05]  /*00d0*/  @P0 BRA `(.L_x_658) ;  /* 0x0000000000280947 */ /* 0x000fea0003800000 */
[----:B------:R-:W0:Y:S01]  /*00e0*/  LDC.64 R2, c[0x0][0x3b8] ;  /* 0x0000ee00ff027b82 */ /* 0x000e220000000a00 */
[----:B------:R-:W-:Y:S01]  /*00f0*/  MOV R5, UR20 ;  /* 0x0000001400057c02 */ /* 0x000fe20008000f00 */
[----:B0-----:R-:W-:-:S04]  /*0100*/  IMAD.WIDE.U32 R2, R0, 0x80, R2 ;  /* 0x0000008000027825 */ /* 0x001fc800078e0002 */
[----:B------:R-:W-:-:S07]  /*0110*/  IMAD.WIDE R2, R5, 0x14, R2 ;  /* 0x0000001405027825 */ /* 0x000fce00078e0202 */
.L_x_659:
[----:B------:R-:W-:Y:S01]  /*0120*/  IADD3 R4, PT, PT, R4, 0x4000, RZ ;  /* 0x0000400004047810 */ /* 0x000fe20007ffe0ff */
[----:B------:R0:W-:Y:S03]  /*0130*/  CCTL.E.PF2 [R2] ;  /* 0x000000000200798f */ /* 0x0001e60000800100 */
[----:B------:R-:W-:Y:S02]  /*0140*/  ISETP.GE.AND P0, PT, R4, UR6, PT ;  /* 0x0000000604007c0c */ /* 0x000fe4000bf06270 */
[----:B0-----:R-:W-:-:S05]  /*0150*/  IADD3 R2, P1, PT, R2, 0x4000, RZ ;  /* 0x0000400002027810 */ /* 0x001fca0007f3e0ff */
[----:B------:R-:W-:-:S06]  /*0160*/  IMAD.X R3, RZ, RZ, R3, P1 ;  /* 0x000000ffff037224 */ /* 0x000fcc00008e0603 */
[----:B------:R-:W-:Y:S05]  /*0170*/  @!P0 BRA `(.L_x_659) ;  /* 0xfffffffc00e88947 */ /* 0x000fea000383ffff */
.L_x_658:
[----:B------:R-:W-:Y:S05]  /*0180*/  BSYNC.RECONVERGENT B0 ;  /* 0x0000000000007941 */ /* 0x000fea0003800200 */
.L_x_657:
[----:B------:R-:W0:Y:S01]  /*0190*/  LDCU.128 UR12, c[0x0][0x390] ;  /* 0x00007200ff0c77ac */ /* 0x000e220008000c00 */
[----:B------:R-:W1:Y:S01]  /*01a0*/  LDCU.128 UR8, c[0x0][0x3a0] ;  /* 0x00007400ff0877ac */ /* 0x000e620008000c00 */
[----:B------:R-:W2:Y:S01]  /*01b0*/  LDCU.64 UR16, c[0x0][0x3b8] ;  /* 0x00007700ff1077ac */ /* 0x000ea20008000a00 */
[----:B------:R-:W3:Y:S01]  /*01c0*/  LDCU.64 UR6, c[0x0][0x3b0] ;  /* 0x00007600ff0677ac */ /* 0x000ee20008000a00 */
[----:B------:R-:W-:Y:S02]  /*01d0*/  UIMAD.WIDE UR18, UR20, 0x4, URZ ;  /* 0x00000004141278a5 */ /* 0x000fe4000f8e02ff */
[----:B------:R-:W-:Y:S02]  /*01e0*/  UISETP.GT.AND UP0, UPT, UR21, UR4, UPT ;  /* 0x000000041500728c */ /* 0x000fe4000bf04270 */
[----:B0-----:R-:W-:Y:S02]  /*01f0*/  UIADD3 UR4, UP1, UPT, UR18, UR12, URZ ;  /* 0x0000000c12047290 */ /* 0x001fe4000ff3e0ff */
[----:B------:R-:W-:-:S02]  /*0200*/  UIADD3 UR21, UP2, UPT, UR18, UR14, URZ ;  /* 0x0000000e12157290 */ /* 0x000fc4000ff5e0ff */
[----:B-1----:R-:W-:Y:S02]  /*0210*/  UIADD3 UR28, UP3, UPT, UR18, UR8, URZ ;  /* 0x00000008121c7290 */ /* 0x002fe4000ff7e0ff */
[----:B------:R-:W-:Y:S01]  /*0220*/  UIADD3 UR30, UP4, UPT, UR18, UR10, URZ ;  /* 0x0000000a121e7290 */ /* 0x000fe2000ff9e0ff */
[----:B------:R-:W-:Y:S01]  /*0230*/  MOV R8, UR4 ;  /* 0x0000000400087c02 */ /* 0x000fe20008000f00 */
[----:B--2---:R-:W-:Y:S01]  /*0240*/  UIMAD.WIDE UR16, UR20, 0x14, UR16 ;  /* 0x00000014141078a5 */ /* 0x004fe2000f8e0210 */
[----:B------:R-:W-:Y:S01]  /*0250*/  MOV R6, UR21 ;  /* 0x0000001500067c02 */ /* 0x000fe20008000f00 */
[----:B------:R-:W-:Y:S01]  /*0260*/  UIADD3.X UR20, UPT, UPT, UR19, UR13, URZ, UP1, !UPT ;  /* 0x0000000d13147290 */ /* 0x000fe20008ffe4ff */
[----:B------:R-:W-:Y:S01]  /*0270*/  IMAD.U32 R4, RZ, RZ, UR28 ;  /* 0x0000001cff047e24 */ /* 0x000fe2000f8e00ff */
[----:B------:R-:W-:Y:S01]  /*0280*/  UIADD3.X UR27, UPT, UPT, UR19, UR15, URZ, UP2, !UPT ;  /* 0x0000000f131b7290 */ /* 0x000fe200097fe4ff */
[----:B------:R-:W-:Y:S01]  /*0290*/  MOV R2, UR30 ;  /* 0x0000001e00027c02 */ /* 0x000fe20008000f00 */
[----:B------:R-:W-:-:S02]  /*02a0*/  UIADD3.X UR29, UPT, UPT, UR19, UR9, URZ, UP3, !UPT ;  /* 0x00000009131d7290 */ /* 0x000fc40009ffe4ff */
[----:B------:R-:W-:Y:S01]  /*02b0*/  UIADD3.X UR31, UPT, UPT, UR19, UR11, URZ, UP4, !UPT ;  /* 0x0000000b131f7290 */ /* 0x000fe2000a7fe4ff */
[----:B------:R-:W-:Y:S01]  /*02c0*/  MOV R9, UR20 ;  /* 0x0000001400097c02 */ /* 0x000fe20008000f00 */
[----:B---3--:R-:W-:Y:S01]  /*02d0*/  UIADD3 UR24, UP5, UPT, UR18, UR6, URZ ;  /* 0x0000000612187290 */ /* 0x008fe2000ffbe0ff */
[----:B------:R-:W-:Y:S01]  /*02e0*/  MOV R7, UR27 ;  /* 0x0000001b00077c02 */ /* 0x000fe20008000f00 */
[----:B------:R-:W-:Y:S01]  /*02f0*/  IMAD.U32 R5, RZ, RZ, UR29 ;  /* 0x0000001dff057e24 */ /* 0x000fe2000f8e00ff */
[----:B------:R-:W0:Y:S01]  /*0300*/  LDCU.64 UR22, c[0x0][0x358] ;  /* 0x00006b00ff1677ac */ /* 0x000e220008000a00 */
[----:B------:R-:W-:Y:S01]  /*0310*/  MOV R3, UR31 ;  /* 0x0000001f00037c02 */ /* 0x000fe20008000f00 */
[----:B------:R-:W-:Y:S01]  /*0320*/  UIADD3.X UR25, UPT, UPT, UR19, UR7, URZ, UP5, !UPT ;  /* 0x0000000713197290 */ /* 0x000fe2000affe4ff */
[----:B------:R-:W-:Y:S11]  /*0330*/  BRA.U UP0, `(.L_x_660) ;  /* 0x0000001100407547 */ /* 0x000ff6000b800000 */
[----:B------:R-:W-:-:S06]  /*0340*/  UISETP.GE.AND UP0, UPT, UR5, 0x1, UPT ;  /* 0x000000010500788c */ /* 0x000fcc000bf06270 */
[----:B------:R-:W-:-:S13]  /*0350*/  PLOP3.LUT P0, PT, PT, PT, UP0, 0x80, 0x8 ;  /* 0x000000000008781c */ /* 0x000fda0003f0f008 */
[----:B0-----:R-:W-:Y:S05]  /*0360*/  @!P0 EXIT ;  /* 0x000000000000894d */ /* 0x001fea0003800000 */
[----:B------:R-:W-:Y:S02]  /*0370*/  UISETP.GE.U32.AND UP0, UPT, UR5, 0x8, UPT ;  /* 0x000000080500788c */ /* 0x000fe4000bf06070 */
[----:B------:R-:W-:Y:S01]  /*0380*/  ULOP3.LUT UR21, UR5, 0x7, URZ, 0xc0, !UPT ;  /* 0x0000000705157892 */ /* 0x000fe2000f8ec0ff */
[----:B------:R-:W-:-:S06]  /*0390*/  UMOV UR4, URZ ;  /* 0x000000ff00047c82 */ /* 0x000fcc0008000000 */
[----:B------:R-:W-:Y:S05]  /*03a0*/  BRA.U !UP0, `(.L_x_661) ;  /* 0x0000000908547547 */ /* 0x000fea000b800000 */
[----:B------:R-:W0:Y:S01]  /*03b0*/  LDC.64 R12, c[0x0][0x3a0] ;  /* 0x0000e800ff0c7b82 */ /* 0x000e220000000a00 */
[----:B------:R-:W-:Y:S01]  /*03c0*/  HFMA2 R11, -RZ, RZ, 0, 1.1920928955078125e-06 ;  /* 0x00000014ff0b7431 */ /* 0x000fe200000001ff */
[----:B------:R-:W-:Y:S01]  /*03d0*/  UIADD3 UR4, UP0, UPT, UR18, 0x600, URZ ;  /* 0x0000060012047890 */ /* 0x000fe2000ff1e0ff */
[----:B------:R-:W-:-:S03]  /*03e0*/  VIADD R29, R0, 0x80 ;  /* 0x00000080001d7836 */ /* 0x000fc60000000000 */
[----:B------:R-:W-:Y:S02]  /*03f0*/  UIADD3 UR20, UP1, UPT, UR4, UR12, URZ ;  /* 0x0000000c04147290 */ /* 0x000fe4000ff3e0ff */
[----:B------:R-:W1:Y:S01]  /*0400*/  LDC.64 R14, c[0x0][0x398] ;  /* 0x0000e600ff0e7b82 */ /* 0x000e620000000a00 */
[----:B------:R-:W-:Y:S01]  /*0410*/  UIADD3.X UR12, UPT, UPT, URZ, UR19, URZ, UP0, !UPT ;  /* 0x00000013ff0c7290 */ /* 0x000fe200087fe4ff */
[----:B------:R-:W-:Y:S01]  /*0420*/  IMAD.WIDE.U32 R10, R0, R11, UR16 ;  /* 0x00000010000a7e25 */ /* 0x000fe2000f8e000b */
[----:B------:R-:W-:Y:S02]  /*0430*/  UIADD3 UR8, UP0, UPT, UR4, UR8, URZ ;  /* 0x0000000804087290 */ /* 0x000fe4000ff1e0ff */
[----:B------:R-:W-:Y:S01]  /*0440*/  UIADD3 UR14, UP2, UPT, UR4, UR14, URZ ;  /* 0x0000000e040e7290 */ /* 0x000fe2000ff5e0ff */
[----:B------:R-:W-:Y:S01]  /*0450*/  IADD3 R18, P0, PT, R10, 0x8, RZ ;  /* 0x000000080a127810 */ /* 0x000fe20007f1e0ff */
[----:B------:R-:W-:Y:S02]  /*0460*/  UIADD3.X UR9, UPT, UPT, UR12, UR9, URZ, UP0, !UPT ;  /* 0x000000090c097290 */ /* 0x000fe400087fe4ff */
[----:B------:R-:W-:Y:S01]  /*0470*/  UIADD3 UR10, UP3, UPT, UR4, UR10, URZ ;  /* 0x0000000a040a7290 */ /* 0x000fe2000ff7e0ff */
[----:B------:R-:W-:Y:S01]  /*0480*/  IADD3.X R19, PT, PT, RZ, R11, RZ, P0, !PT ;  /* 0x0000000bff137210 */ /* 0x000fe200007fe4ff */
[----:B------:R-:W-:-:S02]  /*0490*/  UIADD3.X UR13, UPT, UPT, UR12, UR13, URZ, UP1, !UPT ;  /* 0x0000000d0c0d7290 */ /* 0x000fc40008ffe4ff */
[----:B------:R-:W-:Y:S01]  /*04a0*/  UIADD3 UR6, UP0, UPT, UR4, UR6, URZ ;  /* 0x0000000604067290 */ /* 0x000fe2000ff1e0ff */
[C---:B0-----:R-:W-:Y:S01]  /*04b0*/  IMAD.WIDE.U32 R10, R0.reuse, 0x4, R12 ;  /* 0x00000004000a7825 */ /* 0x041fe200078e000c */
[----:B------:R-:W-:Y:S02]  /*04c0*/  UIADD3 UR26, UP1, UPT, UR16, 0x1e08, URZ ;  /* 0x00001e08101a7890 */ /* 0x000fe4000ff3e0ff */
[----:B------:R-:W-:Y:S02]  /*04d0*/  ULOP3.LUT UR4, UR5, 0x7ffffff8, URZ, 0xc0, !UPT ;  /* 0x7ffffff805047892 */ /* 0x000fe4000f8ec0ff */
[----:B------:R-:W-:Y:S02]  /*04e0*/  UIADD3.X UR15, UPT, UPT, UR12, UR15, URZ, UP2, !UPT ;  /* 0x0000000f0c0f7290 */ /* 0x000fe400097fe4ff */
[----:B------:R-:W-:Y:S01]  /*04f0*/  UIADD3.X UR11, UPT, UPT, UR12, UR11, URZ, UP3, !UPT ;  /* 0x0000000b0c0b7290 */ /* 0x000fe20009ffe4ff */
[----:B-1----:R-:W-:Y:S01]  /*0500*/  IMAD.WIDE.U32 R12, R0, 0x4, R14 ;  /* 0x00000004000c7825 */ /* 0x002fe200078e000e */
[----:B------:R-:W-:-:S02]  /*0510*/  UIADD3.X UR7, UPT, UPT, UR12, UR7, URZ, UP0, !UPT ;  /* 0x000000070c077290 */ /* 0x000fc400087fe4ff */
[----:B------:R-:W-:Y:S02]  /*0520*/  UIADD3.X UR27, UPT, UPT, URZ, UR17, URZ, UP1, !UPT ;  /* 0x00000011ff1b7290 */ /* 0x000fe40008ffe4ff */
[----:B------:R-:W-:-:S12]  /*0530*/  UIADD3 UR12, UPT, UPT, -UR4, URZ, URZ ;  /* 0x000000ff040c7290 */ /* 0x000fd8000fffe1ff */
.L_x_662:
[----:B------:R-:W-:Y:S01]  /*0540*/  MOV R14, R18 ;  /* 0x00000012000e7202 */ /* 0x000fe20000000f00 */
[----:B0-----:R-:W0:Y:S01]  /*0550*/  LDC.64 R16, c[0x0][0x390] ;  /* 0x0000e400ff107b82 */ /* 0x001e220000000a00 */
[----:B------:R-:W-:-:S05]  /*0560*/  MOV R15, R19 ;  /* 0x00000013000f7202 */ /* 0x000fca0000000f00 */
[----:B------:R-:W2:Y:S02]  /*0570*/  LDG.E R25, desc[UR22][R14.64+-0x8] ;  /* 0xfffff8160e197981 */ /* 0x000ea4000c1e1900 */
        /* <DEDUP_REMOVED lines=17> */
[----:B------:R-:W3:Y:S01]  /*0690*/  LDC.64 R16, c[0x0][0x3b0] ;  /* 0x0000ec00ff107b82 */ /* 0x000ee20000000a00 */
[----:B0-----:R-:W-:Y:S01]  /*06a0*/  MOV R18, UR26 ;  /* 0x0000001a00127c02 */ /* 0x001fe20008000f00 */
[----:B------:R-:W-:Y:S01]  /*06b0*/  IMAD.U32 R19, RZ, RZ, UR27 ;  /* 0x0000001bff137e24 */ /* 0x000fe2000f8e00ff */
[----:B--2---:R0:W-:Y:S04]  /*06c0*/  STG.E desc[UR22][R22.64], R26 ;  /* 0x0000001a16007986 */ /* 0x0041e8000c101916 */
[----:B------:R-:W2:Y:S01]  /*06d0*/  LDG.E R27, desc[UR22][R14.64+0x8] ;  /* 0x000008160e1b7981 */ /* 0x000ea2000c1e1900 */
[----:B---3--:R-:W-:-:S03]  /*06e0*/  IMAD.WIDE.U32 R16, R0, 0x4, R16 ;  /* 0x0000000400107825 */ /* 0x008fc600078e0010 */
[----:B-1----:R-:W-:-:S04]  /*06f0*/  IADD3 R24, P0, PT, R16, UR18, RZ ;  /* 0x0000001210187c10 */ /* 0x002fc8000ff1e0ff */
[----:B------:R-:W-:Y:S01]  /*0700*/  IADD3.X R25, PT, PT, R17, UR19, RZ, P0, !PT ;  /* 0x0000001311197c10 */ /* 0x000fe200087fe4ff */
[----:B------:R-:W-:-:S04]  /*0710*/  IMAD.WIDE R16, R29, 0x14, R18 ;  /* 0x000000141d107825 */ /* 0x000fc800078e0212 */
[----:B--2---:R-:W-:Y:S04]  /*0720*/  STG.E desc[UR22][R24.64], R27 ;  /* 0x0000001b18007986 */ /* 0x004fe8000c101916 */
[----:B------:R-:W2:Y:S01]  /*0730*/  LDG.E R28, desc[UR22][R16.64+-0x1e08] ;  /* 0xffe1f816101c7981 */ /* 0x000ea2000c1e1900 */
[----:B------:R-:W-:Y:S02]  /*0740*/  MOV R18, UR20 ;  /* 0x0000001400127c02 */ /* 0x000fe40008000f00 */
[----:B------:R-:W-:-:S03]  /*0750*/  MOV R19, UR13 ;  /* 0x0000000d00137c02 */ /* 0x000fc60008000f00 */
[----:B------:R-:W-:Y:S01]  /*0760*/  IMAD.WIDE R18, R29, 0x4, R18 ;  /* 0x000000041d127825 */ /* 0x000fe200078e0212 */
[----:B------:R-:W-:-:S04]  /*0770*/  MOV R20, UR14 ;  /* 0x0000000e00147c02 */ /* 0x000fc80008000f00 */
[----:B--2---:R1:W-:Y:S04]  /*0780*/  STG.E desc[UR22][R18.64+-0x600], R28 ;  /* 0xfffa001c12007986 */ /* 0x0043e8000c101916 */
[----:B0-----:R-:W2:Y:S01]  /*0790*/  LDG.E R26, desc[UR22][R16.64+-0x1e04] ;  /* 0xffe1fc16101a7981 */ /* 0x001ea2000c1e1900 */
[----:B------:R-:W-:Y:S02]  /*07a0*/  IMAD.U32 R21, RZ, RZ, UR15 ;  /* 0x0000000fff157e24 */ /* 0x000fe4000f8e00ff */
[----:B------:R-:W-:Y:S01]  /*07b0*/  IMAD.WIDE R20, R29, 0x4, R20 ;  /* 0x000000041d147825 */ /* 0x000fe200078e0214 */
[----:B------:R-:W-:Y:S02]  /*07c0*/  MOV R22, UR8 ;  /* 0x0000000800167c02 */ /* 0x000fe40008000f00 */
[----:B------:R-:W-:-:S02]  /*07d0*/  MOV R23, UR9 ;  /* 0x0000000900177c02 */ /* 0x000fc40008000f00 */
[----:B--2---:R-:W-:Y:S04]  /*07e0*/  STG.E desc[UR22][R20.64+-0x600], R26 ;  /* 0xfffa001a14007986 */ /* 0x004fe8000c101916 */
[----:B-1----:R-:W2:Y:S01]  /*07f0*/  LDG.E R28, desc[UR22][R16.64+-0x1e00] ;  /* 0xffe20016101c7981 */ /* 0x002ea2000c1e1900 */
[----:B------:R-:W-:Y:S01]  /*0800*/  IMAD.WIDE R22, R29, 0x4, R22 ;  /* 0x000000041d167825 */ /* 0x000fe200078e0216 */
[----:B------:R-:W-:-:S03]  /*0810*/  MOV R24, UR10 ;  /* 0x0000000a00187c02 */ /* 0x000fc60008000f00 */
[----:B------:R-:W-:Y:S01]  /*0820*/  IMAD.U32 R25, RZ, RZ, UR11 ;  /* 0x0000000bff197e24 */ /* 0x000fe2000f8e00ff */
[----:B--2---:R0:W-:Y:S04]  /*0830*/  STG.E desc[UR22][R22.64+-0x600], R28 ;  /* 0xfffa001c16007986 */ /* 0x0041e8000c101916 */
[----:B0-----:R-:W2:Y:S01]  /*0840*/  LDG.E R28, desc[UR22][R16.64+-0x1dfc] ;  /* 0xffe20416101c7981 */ /* 0x001ea2000c1e1900 */
[C---:B------:R-:W-:Y:S01]  /*0850*/  IMAD.WIDE R24, R29.reuse, 0x4, R24 ;  /* 0x000000041d187825 */ /* 0x040fe200078e0218 */
[----:B------:R-:W-:Y:S02]  /*0860*/  MOV R26, UR6 ;  /* 0x00000006001a7c02 */ /* 0x000fe40008000f00 */
[----:B------:R-:W-:Y:S02]  /*0870*/  MOV R27, UR7 ;  /* 0x00000007001b7c02 */ /* 0x000fe40008000f00 */
[----:B--2---:R0:W-:Y:S04]  /*0880*/  STG.E desc[UR22][R24.64+-0x600], R28 ;  /* 0xfffa001c18007986 */ /* 0x0041e8000c101916 */
[----:B0-----:R-:W2:Y:S01]  /*0890*/  LDG.E R28, desc[UR22][R16.64+-0x1df8] ;  /* 0xffe20816101c7981 */ /* 0x001ea2000c1e1900 */
        /* <DEDUP_REMOVED lines=61> */
[----:B------:R-:W-:Y:S01]  /*0c70*/  UIADD3 UR18, UP0, UPT, UR18, 0x1000, URZ ;  /* 0x0000100012127890 */ /* 0x000fe2000ff1e0ff */
[----:B------:R-:W-:Y:S01]  /*0c80*/  IADD3 R18, P0, PT, R14, 0x5000, RZ ;  /* 0x000050000e127810 */ /* 0x000fe20007f1e0ff */
[----:B------:R-:W-:Y:S01]  /*0c90*/  UIADD3 UR12, UPT, UPT, UR12, 0x8, URZ ;  /* 0x000000080c0c7890 */ /* 0x000fe2000fffe0ff */
[----:B------:R-:W-:Y:S01]  /*0ca0*/  VIADD R29, R29, 0x400 ;  /* 0x000004001d1d7836 */ /* 0x000fe20000000000 */
[----:B------:R-:W-:Y:S01]  /*0cb0*/  UIADD3.X UR19, UPT, UPT, URZ, UR19, URZ, UP0, !UPT ;  /* 0x00000013ff137290 */ /* 0x000fe200087fe4ff */
[----:B------:R-:W-:Y:S01]  /*0cc0*/  IADD3.X R19, PT, PT, RZ, R15, RZ, P0, !PT ;  /* 0x0000000fff137210 */ /* 0x000fe200007fe4ff */
[----:B------:R-:W-:Y:S01]  /*0cd0*/  UISETP.NE.AND UP0, UPT, UR12, URZ, UPT ;  /* 0x000000ff0c00728c */ /* 0x000fe2000bf05270 */
[----:B--2---:R0:W-:Y:S08]  /*0ce0*/  STG.E desc[UR22][R26.64+0x600], R25 ;  /* 0x000600191a007986 */ /* 0x0041f0000c101916 */
[----:B------:R-:W-:Y:S05]  /*0cf0*/  BRA.U UP0, `(.L_x_662) ;  /* 0xfffffff900107547 */ /* 0x000fea000b83ffff */
.L_x_661:
[----:B------:R-:W-:-:S13]  /*0d00*/  ISETP.NE.AND P0, PT, RZ, UR21, PT ;  /* 0x00000015ff007c0c */ /* 0x000fda000bf05270 */
[----:B------:R-:W-:Y:S05]  /*0d10*/  @!P0 EXIT ;  /* 0x000000000000894d */ /* 0x000fea0003800000 */
[----:B------:R-:W0:Y:S01]  /*0d20*/  LDC R20, c[0x0][0x384] ;  /* 0x0000e100ff147b82 */ /* 0x000e220000000800 */
[----:B------:R-:W-:Y:S01]  /*0d30*/  UISETP.GE.U32.AND UP0, UPT, UR21, 0x4, UPT ;  /* 0x000000041500788c */ /* 0x000fe2000bf06070 */
[----:B0-----:R-:W-:-:S04]  /*0d40*/  LOP3.LUT R26, R20, 0x3, RZ, 0xc0, !PT ;  /* 0x00000003141a7812 */ /* 0x001fc800078ec0ff */
[----:B------:R-:W-:-:S04]  /*0d50*/  ISETP.NE.AND P0, PT, R26, RZ, PT ;  /* 0x000000ff1a00720c */ /* 0x000fc80003f05270 */
[----:B------:R-:W-:Y:S09]  /*0d60*/  BRA.U !UP0, `(.L_x_663) ;  /* 0x0000000108cc7547 */ /* 0x000ff2000b800000 */
[----:B------:R-:W-:Y:S02]  /*0d70*/  MOV R23, UR4 ;  /* 0x0000000400177c02 */ /* 0x000fe40008000f00 */
[----:B------:R-:W-:Y:S02]  /*0d80*/  MOV R10, 0x14 ;  /* 0x00000014000a7802 */ /* 0x000fe40000000f00 */
[----:B------:R-:W-:-:S05]  /*0d90*/  LEA R23, R23, R0, 0x7 ;  /* 0x0000000017177211 */ /* 0x000fca00078e38ff */
[----:B------:R-:W-:-:S05]  /*0da0*/  IMAD.WIDE R10, R23, R10, UR16 ;  /* 0x00000010170a7e25 */ /* 0x000fca000f8e020a */
        /* <DEDUP_REMOVED lines=10> */
[----:B------:R-:W-:-:S04]  /*0e50*/  IMAD.WIDE R18, R23, 0x4, R2 ;  /* 0x0000000417127825 */ /* 0x000fc800078e0202 */
[----:B------:R-:W-:Y:S01]  /*0e60*/  IMAD.MOV.U32 R22, RZ, RZ, 0x4 ;  /* 0x00000004ff167424 */ /* 0x000fe200078e00ff */
[----:B---3--:R3:W-:Y:S04]  /*0e70*/  STG.E desc[UR22][R18.64], R29 ;  /* 0x0000001d12007986 */ /* 0x0087e8000c101916 */
[----:B------:R-:W4:Y:S01]  /*0e80*/  LDG.E R24, desc[UR22][R10.64+0x10] ;  /* 0x000010160a187981 */ /* 0x000f22000c1e1900 */
[----:B------:R-:W-:-:S05]  /*0e90*/  IMAD.WIDE R22, R23, R22, UR24 ;  /* 0x0000001817167e25 */ /* 0x000fca000f8e0216 */
[----:B----4-:R4:W-:Y:S04]  /*0ea0*/  STG.E desc[UR22][R22.64], R24 ;  /* 0x0000001816007986 */ /* 0x0109e8000c101916 */
[----:B0-----:R-:W5:Y:S04]  /*0eb0*/  LDG.E R21, desc[UR22][R10.64+0xa00] ;  /* 0x000a00160a157981 */ /* 0x001f68000c1e1900 */
[----:B-----5:R0:W-:Y:S04]  /*0ec0*/  STG.E desc[UR22][R12.64+0x200], R21 ;  /* 0x000200150c007986 */ /* 0x0201e8000c101916 */
        /* <DEDUP_REMOVED lines=8> */
[----:B----4-:R-:W4:Y:S04]  /*0f50*/  LDG.E R24, desc[UR22][R10.64+0x1400] ;  /* 0x001400160a187981 */ /* 0x010f28000c1e1900 */
[----:B----4-:R4:W-:Y:S04]  /*0f60*/  STG.E desc[UR22][R12.64+0x400], R24 ;  /* 0x000400180c007986 */ /* 0x0109e8000c101916 */
[----:B0-----:R-:W2:Y:S04]  /*0f70*/  LDG.E R21, desc[UR22][R10.64+0x1404] ;  /* 0x001404160a157981 */ /* 0x001ea8000c1e1900 */
[----:B--2---:R0:W-:Y:S04]  /*0f80*/  STG.E desc[UR22][R14.64+0x400], R21 ;  /* 0x000400150e007986 */ /* 0x0041e8000c101916 */
        /* <DEDUP_REMOVED lines=8> */
[----:B----4-:R-:W4:Y:S04]  /*1010*/  LDG.E R24, desc[UR22][R10.64+0x1e04] ;  /* 0x001e04160a187981 */ /* 0x010f28000c1e1900 */
[----:B----4-:R3:W-:Y:S04]  /*1020*/  STG.E desc[UR22][R14.64+0x600], R24 ;  /* 0x000600180e007986 */ /* 0x0107e8000c101916 */
[----:B0-----:R-:W4:Y:S04]  /*1030*/  LDG.E R21, desc[UR22][R10.64+0x1e08] ;  /* 0x001e08160a157981 */ /* 0x001f28000c1e1900 */
[----:B----4-:R3:W-:Y:S04]  /*1040*/  STG.E desc[UR22][R16.64+0x600], R21 ;  /* 0x0006001510007986 */ /* 0x0107e8000c101916 */
[----:B-1----:R-:W4:Y:S04]  /*1050*/  LDG.E R25, desc[UR22][R10.64+0x1e0c] ;  /* 0x001e0c160a197981 */ /* 0x002f28000c1e1900 */
[----:B----4-:R3:W-:Y:S04]  /*1060*/  STG.E desc[UR22][R18.64+0x600], R25 ;  /* 0x0006001912007986 */ /* 0x0107e8000c101916 */
[----:B--2---:R-:W2:Y:S01]  /*1070*/  LDG.E R27, desc[UR22][R10.64+0x1e10] ;  /* 0x001e10160a1b7981 */ /* 0x004ea2000c1e1900 */
[----:B------:R-:W-:-:S03]  /*1080*/  UIADD3 UR4, UPT, UPT, UR4, 0x4, URZ ;  /* 0x0000000404047890 */ /* 0x000fc6000fffe0ff */
[----:B--2---:R3:W-:Y:S09]  /*1090*/  STG.E desc[UR22][R22.64+0x600], R27 ;  /* 0x0006001b16007986 */ /* 0x0047f2000c101916 */
.L_x_663:
[----:B------:R-:W-:Y:S05]  /*10a0*/  @!P0 EXIT ;  /* 0x000000000000894d */ /* 0x000fea0003800000 */
[----:B------:R-:W-:Y:S02]  /*10b0*/  ISETP.NE.AND P0, PT, R26, 0x1, PT ;  /* 0x000000011a00780c */ /* 0x000fe40003f05270 */
[----:B------:R-:W-:-:S04]  /*10c0*/  LOP3.LUT R20, R20, 0x1, RZ, 0xc0, !PT ;  /* 0x0000000114147812 */ /* 0x000fc800078ec0ff */
[----:B------:R-:W-:-:S07]  /*10d0*/  ISETP.NE.U32.AND P1, PT, R20, 0x1, PT ;  /* 0x000000011400780c */ /* 0x000fce0003f25070 */
[----:B------:R-:W-:Y:S06]  /*10e0*/  @!P0 BRA `(.L_x_664) ;  /* 0x00000000007c8947 */ /* 0x000fec0003800000 */
[----:B---3--:R-:W-:Y:S01]  /*10f0*/  HFMA2 R13, -RZ, RZ, 0, 1.1920928955078125e-06 ;  /* 0x00000014ff0d7431 */ /* 0x008fe200000001ff */
[----:B------:R-:W-:-:S04]  /*1100*/  MOV R11, UR4 ;  /* 0x00000004000b7c02 */ /* 0x000fc80008000f00 */
        /* <DEDUP_REMOVED lines=13> */
[----:B0-----:R-:W-:Y:S01]  /*11e0*/  IMAD.MOV.U32 R21, RZ, RZ, 0x4 ;  /* 0x00000004ff157424 */ /* 0x001fe200078e00ff */
[----:B---3--:R0:W-:Y:S04]  /*11f0*/  STG.E desc[UR22][R18.64], R27 ;  /* 0x0000001b12007986 */ /* 0x0081e8000c101916 */
[----:B------:R-:W3:Y:S01]  /*1200*/  LDG.E R29, desc[UR22][R10.64+0x10] ;  /* 0x000010160a1d7981 */ /* 0x000ee2000c1e1900 */
[----:B------:R-:W-:-:S05]  /*1210*/  IMAD.WIDE R20, R20, R21, UR24 ;  /* 0x0000001814147e25 */ /* 0x000fca000f8e0215 */
[----:B---3--:R4:W-:Y:S04]  /*1220*/  STG.E desc[UR22][R20.64], R29 ;  /* 0x0000001d14007986 */ /* 0x0089e8000c101916 */
[----:B-1----:R-:W3:Y:S04]  /*1230*/  LDG.E R23, desc[UR22][R10.64+0xa00] ;  /* 0x000a00160a177981 */ /* 0x002ee8000c1e1900 */
[----:B---3--:R4:W-:Y:S04]  /*1240*/  STG.E desc[UR22][R12.64+0x200], R23 ;  /* 0x000200170c007986 */ /* 0x0089e8000c101916 */
[----:B------:R-:W3:Y:S04]  /*1250*/  LDG.E R22, desc[UR22][R10.64+0xa04] ;  /* 0x000a04160a167981 */ /* 0x000ee8000c1e1900 */
[----:B---3--:R4:W-:Y:S04]  /*1260*/  STG.E desc[UR22][R14.64+0x200], R22 ;  /* 0x000200160e007986 */ /* 0x0089e8000c101916 */
[----:B--2---:R-:W2:Y:S04]  /*1270*/  LDG.E R25, desc[UR22][R10.64+0xa08] ;  /* 0x000a08160a197981 */ /* 0x004ea8000c1e1900 */
[----:B--2---:R4:W-:Y:S04]  /*1280*/  STG.E desc[UR22][R16.64+0x200], R25 ;  /* 0x0002001910007986 */ /* 0x0049e8000c101916 */
[----:B0-----:R-:W2:Y:S04]  /*1290*/  LDG.E R27, desc[UR22][R10.64+0xa0c] ;  /* 0x000a0c160a1b7981 */ /* 0x001ea8000c1e1900 */
[----:B--2---:R4:W-:Y:S04]  /*12a0*/  STG.E desc[UR22][R18.64+0x200], R27 ;  /* 0x0002001b12007986 */ /* 0x0049e8000c101916 */
[----:B------:R-:W2:Y:S01]  /*12b0*/  LDG.E R24, desc[UR22][R10.64+0xa10] ;  /* 0x000a10160a187981 */ /* 0x000ea2000c1e1900 */
[----:B------:R-:W-:-:S03]  /*12c0*/  UIADD3 UR4, UPT, UPT, UR4, 0x2, URZ ;  /* 0x0000000204047890 */ /* 0x000fc6000fffe0ff */
[----:B--2---:R4:W-:Y:S09]  /*12d0*/  STG.E desc[UR22][R20.64+0x200], R24 ;  /* 0x0002001814007986 */ /* 0x0049f2000c101916 */
.L_x_664:
[----:B------:R-:W-:Y:S05]  /*12e0*/  @P1 EXIT ;  /* 0x000000000000194d */ /* 0x000fea0003800000 */
[----:B---34-:R-:W-:Y:S02]  /*12f0*/  MOV R13, UR4 ;  /* 0x00000004000d7c02 */ /* 0x018fe40008000f00 */
        /* <DEDUP_REMOVED lines=8> */
[----:B--2---:R-:W-:Y:S04]  /*1380*/  STG.E desc[UR22][R6.64], R17 ;  /* 0x0000001106007986 */ /* 0x004fe8000c101916 */
[----:B------:R-:W2:Y:S01]  /*1390*/  LDG.E R19, desc[UR22][R10.64+0x8] ;  /* 0x000008160a137981 */ /* 0x000ea2000c1e1900 */
[----:B------:R-:W-:-:S05]  /*13a0*/  IMAD.WIDE R4, R13, 0x4, R4 ;  /* 0x000000040d047825 */ /* 0x000fca00078e0204 */
[----:B--2---:R-:W-:Y:S04]  /*13b0*/  STG.E desc[UR22][R4.64], R19 ;  /* 0x0000001304007986 */ /* 0x004fe8000c101916 */
[----:B------:R-:W2:Y:S01]  /*13c0*/  LDG.E R21, desc[UR22][R10.64+0xc] ;  /* 0x00000c160a157981 */ /* 0x000ea2000c1e1900 */
[----:B------:R-:W-:-:S04]  /*13d0*/  IMAD.WIDE R2, R13, 0x4, R2 ;  /* 0x000000040d027825 */ /* 0x000fc800078e0202 */
[----:B0-----:R-:W-:Y:S01]  /*13e0*/  IMAD.MOV.U32 R8, RZ, RZ, 0x4 ;  /* 0x00000004ff087424 */ /* 0x001fe200078e00ff */
[----:B--2---:R-:W-:Y:S04]  /*13f0*/  STG.E desc[UR22][R2.64], R21 ;  /* 0x0000001502007986 */ /* 0x004fe8000c101916 */
[----:B------:R-:W2:Y:S01]  /*1400*/  LDG.E R23, desc[UR22][R10.64+0x10] ;  /* 0x000010160a177981 */ /* 0x000ea2000c1e1900 */
[----:B------:R-:W-:-:S05]  /*1410*/  IMAD.WIDE R8, R13, R8, UR24 ;  /* 0x000000180d087e25 */ /* 0x000fca000f8e0208 */
[----:B--2---:R-:W-:Y:S01]  /*1420*/  STG.E desc[UR22][R8.64], R23 ;  /* 0x0000001708007986 */ /* 0x004fe2000c101916 */
[----:B------:R-:W-:Y:S05]  /*1430*/  EXIT ;  /* 0x000000000000794d */ /* 0x000fea0003800000 */
.L_x_660:
[----:B------:R-:W-:-:S06]  /*1440*/  UISETP.GE.AND UP0, UPT, UR5, 0x1, UPT ;  /* 0x000000010500788c */ /* 0x000fcc000bf06270 */
[----:B------:R-:W-:-:S13]  /*1450*/  PLOP3.LUT P0, PT, PT, PT, UP0, 0x80, 0x8 ;  /* 0x000000000008781c */ /* 0x000fda0003f0f008 */
[----:B0-----:R-:W-:Y:S05]  /*1460*/  @!P0 EXIT ;  /* 0x000000000000894d */ /* 0x001fea0003800000 */
[----:B------:R-:W-:Y:S01]  /*1470*/  UISETP.GE.U32.AND UP0, UPT, UR5, 0x8, UPT ;  /* 0x000000080500788c */ /* 0x000fe2000bf06070 */
[----:B------:R-:W-:Y:S01]  /*1480*/  HFMA2 R11, -RZ, RZ, 0, 0 ;  /* 0x00000000ff0b7431 */ /* 0x000fe200000001ff */
[----:B------:R-:W-:-:S07]  /*1490*/  ULOP3.LUT UR4, UR5, 0x7, URZ, 0xc0, !UPT ;  /* 0x0000000705047892 */ /* 0x000fce000f8ec0ff */
[----:B------:R-:W-:Y:S05]  /*14a0*/  BRA.U !UP0, `(.L_x_665) ;  /* 0x0000000508e47547 */ /* 0x000fea000b800000 */
[----:B------:R-:W-:Y:S01]  /*14b0*/  ULOP3.LUT UR6, UR5, 0x7ffffff8, URZ, 0xc0, !UPT ;  /* 0x7ffffff805067892 */ /* 0x000fe2000f8ec0ff */
[----:B------:R-:W-:-:S05]  /*14c0*/  MOV R10, RZ ;  /* 0x000000ff000a7202 */ /* 0x000fca0000000f00 */
[----:B------:R-:W-:-:S07]  /*14d0*/  MOV R11, UR6 ;  /* 0x00000006000b7c02 */ /* 0x000fce0008000f00 */
.L_x_668:
[----:B0-----:R-:W-:Y:S01]  /*14e0*/  IMAD R23, R10, 0x80, R0 ;  /* 0x000000800a177824 */ /* 0x001fe200078e0200 */
[----:B------:R-:W-:-:S04]  /*14f0*/  MOV R12, 0x14 ;  /* 0x00000014000c7802 */ /* 0x000fc80000000f00 */
[----:B------:R-:W-:-:S13]  /*1500*/  ISETP.GE.AND P0, PT, R23, UR26, PT ;  /* 0x0000001a17007c0c */ /* 0x000fda000bf06270 */
[----:B------:R-:W-:-:S05]  /*1510*/  @!P0 IMAD.WIDE.U32 R12, R23, R12, UR16 ;  /* 0x00000010170c8e25 */ /* 0x000fca000f8e000c */
[----:B------:R-:W2:Y:S01]  /*1520*/  @!P0 LDG.E R21, desc[UR22][R12.64] ;  /* 0x000000160c158981 */ /* 0x000ea2000c1e1900 */
[----:B------:R-:W-:-:S05]  /*1530*/  @!P0 IMAD.WIDE.U32 R14, R23, 0x4, R8 ;  /* 0x00000004170e8825 */ /* 0x000fca00078e0008 */
[----:B--2---:R-:W-:Y:S04]  /*1540*/  @!P0 STG.E desc[UR22][R14.64], R21 ;  /* 0x000000150e008986 */ /* 0x004fe8000c101916 */
[----:B------:R-:W2:Y:S01]  /*1550*/  @!P0 LDG.E R29, desc[UR22][R12.64+0x4] ;  /* 0x000004160c1d8981 */ /* 0x000ea2000c1e1900 */
[----:B------:R-:W-:-:S05]  /*1560*/  @!P0 IMAD.WIDE.U32 R16, R23, 0x4, R6 ;  /* 0x0000000417108825 */ /* 0x000fca00078e0006 */
[----:B--2---:R-:W-:Y:S04]  /*1570*/  @!P0 STG.E desc[UR22][R16.64], R29 ;  /* 0x0000001d10008986 */ /* 0x004fe8000c101916 */
[----:B------:R-:W2:Y:S01]  /*1580*/  @!P0 LDG.E R22, desc[UR22][R12.64+0x8] ;  /* 0x000008160c168981 */ /* 0x000ea2000c1e1900 */
[----:B------:R-:W-:-:S05]  /*1590*/  @!P0 IMAD.WIDE.U32 R18, R23, 0x4, R4 ;  /* 0x0000000417128825 */ /* 0x000fca00078e0004 */
[----:B--2---:R-:W-:Y:S04]  /*15a0*/  @!P0 STG.E desc[UR22][R18.64], R22 ;  /* 0x0000001612008986 */ /* 0x004fe8000c101916 */
[----:B------:R-:W2:Y:S01]  /*15b0*/  @!P0 LDG.E R24, desc[UR22][R12.64+0xc] ;  /* 0x00000c160c188981 */ /* 0x000ea2000c1e1900 */
[C---:B------:R-:W-:Y:S01]  /*15c0*/  @!P0 IMAD.WIDE.U32 R26, R23.reuse, 0x4, R2 ;  /* 0x00000004171a8825 */ /* 0x040fe200078e0002 */
[----:B------:R-:W-:-:S03]  /*15d0*/  IADD3 R25, PT, PT, R23, 0x80, RZ ;  /* 0x0000008017197810 */ /* 0x000fc60007ffe0ff */
[----:B------:R-:W-:Y:S01]  /*15e0*/  HFMA2 R28, -RZ, RZ, 0, 2.384185791015625e-07 ;  /* 0x00000004ff1c7431 */ /* 0x000fe200000001ff */
[----:B------:R-:W-:Y:S01]  /*15f0*/  ISETP.GE.AND P1, PT, R25, UR26, PT ;  /* 0x0000001a19007c0c */ /* 0x000fe2000bf26270 */
[----:B------:R-:W-:Y:S01]  /*1600*/  IMAD.MOV.U32 R20, RZ, RZ, 0x14 ;  /* 0x00000014ff147424 */ /* 0x000fe200078e00ff */
[----:B--2---:R0:W-:Y:S04]  /*1610*/  @!P0 STG.E desc[UR22][R26.64], R24 ;  /* 0x000000181a008986 */ /* 0x0041e8000c101916 */
[----:B0-----:R-:W2:Y:S01]  /*1620*/  @!P0 LDG.E R27, desc[UR22][R12.64+0x10] ;  /* 0x000010160c1b8981 */ /* 0x001ea2000c1e1900 */
[----:B------:R-:W-:-:S04]  /*1630*/  @!P0 IMAD.WIDE.U32 R28, R23, R28, UR24 ;  /* 0x00000018171c8e25 */ /* 0x000fc8000f8e001c */
[C---:B------:R-:W-:Y:S01]  /*1640*/  IMAD.WIDE R20, R25.reuse, R20, UR16 ;  /* 0x0000001019147e25 */ /* 0x040fe2000f8e0214 */
[----:B--2---:R0:W-:Y:S04]  /*1650*/  @!P0 STG.E desc[UR22][R28.64], R27 ;  /* 0x0000001b1c008986 */ /* 0x0041e8000c101916 */
[----:B------:R-:W2:Y:S01]  /*1660*/  @!P1 LDG.E R22, desc[UR22][R20.64] ;  /* 0x0000001614169981 */ /* 0x000ea2000c1e1900 */
[----:B------:R-:W-:-:S05]  /*1670*/  IMAD.WIDE R18, R25, 0x4, R8 ;  /* 0x0000000419127825 */ /* 0x000fca00078e0208 */
[----:B--2---:R1:W-:Y:S04]  /*1680*/  @!P1 STG.E desc[UR22][R18.64], R22 ;  /* 0x0000001612009986 */ /* 0x0043e8000c101916 */
[----:B------:R-:W2:Y:S01]  /*1690*/  @!P1 LDG.E R24, desc[UR22][R20.64+0x4] ;  /* 0x0000041614189981 */ /* 0x000ea2000c1e1900 */
[----:B------:R-:W-:-:S05]  /*16a0*/  IMAD.WIDE R16, R25, 0x4, R6 ;  /* 0x0000000419107825 */ /* 0x000fca00078e0206 */
[----:B--2---:R2:W-:Y:S04]  /*16b0*/  @!P1 STG.E desc[UR22][R16.64], R24 ;  /* 0x0000001810009986 */ /* 0x0045e8000c101916 */
[----:B------:R-:W3:Y:S01]  /*16c0*/  @!P1 LDG.E R26, desc[UR22][R20.64+0x8] ;  /* 0x00000816141a9981 */ /* 0x000ee2000c1e1900 */
[----:B------:R-:W-:-:S05]  /*16d0*/  IMAD.WIDE R14, R25, 0x4, R4 ;  /* 0x00000004190e7825 */ /* 0x000fca00078e0204 */
[----:B---3--:R3:W-:Y:S04]  /*16e0*/  @!P1 STG.E desc[UR22][R14.64], R26 ;  /* 0x0000001a0e009986 */ /* 0x0087e8000c101916 */
[----:B0-----:R-:W4:Y:S01]  /*16f0*/  @!P1 LDG.E R27, desc[UR22][R20.64+0xc] ;  /* 0x00000c16141b9981 */ /* 0x001f22000c1e1900 */
[----:B------:R-:W-:Y:S01]  /*1700*/  IMAD.WIDE R12, R25, 0x4, R2 ;  /* 0x00000004190c7825 */ /* 0x000fe200078e0202 */
[----:B-1----:R-:W-:-:S04]  /*1710*/  IADD3 R22, PT, PT, R23, 0x100, RZ ;  /* 0x0000010017167810 */ /* 0x002fc80007ffe0ff */
[----:B------:R-:W-:Y:S02]  /*1720*/  ISETP.GE.AND P0, PT, R22, UR26, PT ;  /* 0x0000001a16007c0c */ /* 0x000fe4000bf06270 */
[----:B------:R-:W-:Y:S01]  /*1730*/  MOV R22, 0x4 ;  /* 0x0000000400167802 */ /* 0x000fe20000000f00 */
[----:B----4-:R0:W-:Y:S04]  /*1740*/  @!P1 STG.E desc[UR22][R12.64], R27 ;  /* 0x0000001b0c009986 */ /* 0x0101e8000c101916 */
[----:B------:R-:W4:Y:S01]  /*1750*/  @!P1 LDG.E R29, desc[UR22][R20.64+0x10] ;  /* 0x00001016141d9981 */ /* 0x000f22000c1e1900 */
[----:B--2---:R-:W-:-:S05]  /*1760*/  IMAD.WIDE R24, R25, R22, UR24 ;  /* 0x0000001819187e25 */ /* 0x004fca000f8e0216 */
[----:B----4-:R-:W-:Y:S04]  /*1770*/  @!P1 STG.E desc[UR22][R24.64], R29 ;  /* 0x0000001d18009986 */ /* 0x010fe8000c101916 */
[----:B------:R-:W2:Y:S04]  /*1780*/  @!P0 LDG.E R22, desc[UR22][R20.64+0xa00] ;  /* 0x000a001614168981 */ /* 0x000ea8000c1e1900 */
[----:B--2---:R1:W-:Y:S04]  /*1790*/  @!P0 STG.E desc[UR22][R18.64+0x200], R22 ;  /* 0x0002001612008986 */ /* 0x0043e8000c101916 */
[----:B---3--:R-:W2:Y:S04]  /*17a0*/  @!P0 LDG.E R26, desc[UR22][R20.64+0xa04] ;  /* 0x000a0416141a8981 */ /* 0x008ea8000c1e1900 */
[----:B--2---:R-:W-:Y:S04]  /*17b0*/  @!P0 STG.E desc[UR22][R16.64+0x200], R26 ;  /* 0x0002001a10008986 */ /* 0x004fe8000c101916 */
[----:B0-----:R-:W2:Y:S04]  /*17c0*/  @!P0 LDG.E R27, desc[UR22][R20.64+0xa08] ;  /* 0x000a0816141b8981 */ /* 0x001ea8000c1e1900 */
[----:B--2---:R0:W-:Y:S04]  /*17d0*/  @!P0 STG.E desc[UR22][R14.64+0x200], R27 ;  /* 0x0002001b0e008986 */ /* 0x0041e8000c101916 */
[----:B------:R-:W2:Y:S01]  /*17e0*/  @!P0 LDG.E R28, desc[UR22][R20.64+0xa0c] ;  /* 0x000a0c16141c8981 */ /* 0x000ea2000c1e1900 */
[----:B-1----:R-:W-:-:S04]  /*17f0*/  IADD3 R22, PT, PT, R23, 0x180, RZ ;  /* 0x0000018017167810 */ /* 0x002fc80007ffe0ff */
[----:B------:R-:W-:Y:S01]  /*1800*/  ISETP.GE.AND P1, PT, R22, UR26, PT ;  /* 0x0000001a16007c0c */ /* 0x000fe2000bf26270 */
[----:B--2---:R1:W-:Y:S04]  /*1810*/  @!P0 STG.E desc[UR22][R12.64+0x200], R28 ;  /* 0x0002001c0c008986 */ /* 0x0043e8000c101916 */
[----:B0-----:R-:W2:Y:S04]  /*1820*/  @!P0 LDG.E R27, desc[UR22][R20.64+0xa10] ;  /* 0x000a1016141b8981 */ /* 0x001ea8000c1e1900 */
[----:B--2---:R-:W-:Y:S04]  /*1830*/  @!P0 STG.E desc[UR22][R24.64+0x200], R27 ;  /* 0x0002001b18008986 */ /* 0x004fe8000c101916 */
[----:B------:R-:W2:Y:S04]  /*1840*/  @!P1 LDG.E R29, desc[UR22][R20.64+0x1400] ;  /* 0x00140016141d9981 */ /* 0x000ea8000c1e1900 */
[----:B--2---:R-:W-:Y:S04]  /*1850*/  @!P1 STG.E desc[UR22][R18.64+0x400], R29 ;  /* 0x0004001d12009986 */ /* 0x004fe8000c101916 */
[----:B------:R-:W2:Y:S04]  /*1860*/  @!P1 LDG.E R22, desc[UR22][R20.64+0x1404] ;  /* 0x0014041614169981 */ /* 0x000ea8000c1e1900 */
[----:B--2---:R0:W-:Y:S04]  /*1870*/  @!P1 STG.E desc[UR22][R16.64+0x400], R22 ;  /* 0x0004001610009986 */ /* 0x0041e8000c101916 */
[----:B------:R-:W2:Y:S04]  /*1880*/  @!P1 LDG.E R26, desc[UR22][R20.64+0x1408] ;  /* 0x00140816141a9981 */ /* 0x000ea8000c1e1900 */
[----:B--2---:R2:W-:Y:S04]  /*1890*/  @!P1 STG.E desc[UR22][R14.64+0x400], R26 ;  /* 0x0004001a0e009986 */ /* 0x0045e8000c101916 */
[----:B-1----:R-:W3:Y:S01]  /*18a0*/  @!P1 LDG.E R28, desc[UR22][R20.64+0x140c] ;  /* 0x00140c16141c9981 */ /* 0x002ee2000c1e1900 */
[----:B0-----:R-:W-:-:S05]  /*18b0*/  VIADD R22, R23, 0x200 ;  /* 0x0000020017167836 */ /* 0x001fca0000000000 */
[----:B------:R-:W-:Y:S01]  /*18c0*/  ISETP.GE.AND P0, PT, R22, UR26, PT ;  /* 0x0000001a16007c0c */ /* 0x000fe2000bf06270 */
[----:B---3--:R0:W-:Y:S04]  /*18d0*/  @!P1 STG.E desc[UR22][R12.64+0x400], R28 ;  /* 0x0004001c0c009986 */ /* 0x0081e8000c101916 */
[----:B------:R-:W3:Y:S04]  /*18e0*/  @!P1 LDG.E R27, desc[UR22][R20.64+0x1410] ;  /* 0x00141016141b9981 */ /* 0x000ee8000c1e1900 */
[----:B---3--:R-:W-:Y:S04]  /*18f0*/  @!P1 STG.E desc[UR22][R24.64+0x400], R27 ;  /* 0x0004001b18009986 */ /* 0x008fe8000c101916 */
[----:B------:R-:W3:Y:S04]  /*1900*/  @!P0 LDG.E R29, desc[UR22][R20.64+0x1e00] ;  /* 0x001e0016141d8981 */ /* 0x000ee8000c1e1900 */
[----:B---3--:R-:W-:Y:S04]  /*1910*/  @!P0 STG.E desc[UR22][R18.64+0x600], R29 ;  /* 0x0006001d12008986 */ /* 0x008fe8000c101916 */
[----:B------:R-:W3:Y:S04]  /*1920*/  @!P0 LDG.E R22, desc[UR22][R20.64+0x1e04] ;  /* 0x001e041614168981 */ /* 0x000ee8000c1e1900 */
[----:B---3--:R1:W-:Y:S04]  /*1930*/  @!P0 STG.E desc[UR22][R16.64+0x600], R22 ;  /* 0x0006001610008986 */ /* 0x0083e8000c101916 */
[----:B--2---:R-:W2:Y:S04]  /*1940*/  @!P0 LDG.E R26, desc[UR22][R20.64+0x1e08] ;  /* 0x001e0816141a8981 */ /* 0x004ea8000c1e1900 */
[----:B--2---:R2:W-:Y:S04]  /*1950*/  @!P0 STG.E desc[UR22][R14.64+0x600], R26 ;  /* 0x0006001a0e008986 */ /* 0x0045e8000c101916 */
[----:B0-----:R-:W3:Y:S01]  /*1960*/  @!P0 LDG.E R28, desc[UR22][R20.64+0x1e0c] ;  /* 0x001e0c16141c8981 */ /* 0x001ee2000c1e1900 */
[----:B-1----:R-:W-:-:S04]  /*1970*/  IADD3 R22, PT, PT, R23, 0x280, RZ ;  /* 0x0000028017167810 */ /* 0x002fc80007ffe0ff */
        /* <DEDUP_REMOVED lines=15> */
[----:B---3--:R1:W-:Y:S04]  /*1a70*/  @!P1 STG.E desc[UR22][R24.64+0x800], R27 ;  /* 0x0008001b18009986 */ /* 0x0083e8000c101916 */
[----:B------:R-:W3:Y:S04]  /*1a80*/  @!P0 LDG.E R29, desc[UR22][R20.64+0x3200] ;  /* 0x00320016141d8981 */ /* 0x000ee8000c1e1900 */
[----:B---3--:R3:W-:Y:S04]  /*1a90*/  @!P0 STG.E desc[UR22][R18.64+0xa00], R29 ;  /* 0x000a001d12008986 */ /* 0x0087e8000c101916 */
[----:B------:R-:W4:Y:S04]  /*1aa0*/  @!P0 LDG.E R22, desc[UR22][R20.64+0x3204] ;  /* 0x0032041614168981 */ /* 0x000f28000c1e1900 */
[----:B----4-:R3:W-:Y:S04]  /*1ab0*/  @!P0 STG.E desc[UR22][R16.64+0xa00], R22 ;  /* 0x000a001610008986 */ /* 0x0107e8000c101916 */
[----:B--2---:R-:W2:Y:S04]  /*1ac0*/  @!P0 LDG.E R26, desc[UR22][R20.64+0x3208] ;  /* 0x00320816141a8981 */ /* 0x004ea8000c1e1900 */
[----:B--2---:R3:W-:Y:S04]  /*1ad0*/  @!P0 STG.E desc[UR22][R14.64+0xa00], R26 ;  /* 0x000a001a0e008986 */ /* 0x0047e8000c101916 */
[----:B0-----:R-:W2:Y:S01]  /*1ae0*/  @!P0 LDG.E R28, desc[UR22][R20.64+0x320c] ;  /* 0x00320c16141c8981 */ /* 0x001ea2000c1e1900 */
[----:B------:R-:W-:-:S03]  /*1af0*/  IADD3 R23, PT, PT, R23, 0x380, RZ ;  /* 0x0000038017177810 */ /* 0x000fc60007ffe0ff */
[----:B--2---:R3:W-:Y:S04]  /*1b00*/  @!P0 STG.E desc[UR22][R12.64+0xa00], R28 ;  /* 0x000a001c0c008986 */ /* 0x0047e8000c101916 */
[----:B-1----:R-:W2:Y:S01]  /*1b10*/  @!P0 LDG.E R27, desc[UR22][R20.64+0x3210] ;  /* 0x00321016141b8981 */ /* 0x002ea2000c1e1900 */
[----:B------:R-:W-:Y:S01]  /*1b20*/  VIADD R10, R10, 0x8 ;  /* 0x000000080a0a7836 */ /* 0x000fe20000000000 */
[----:B------:R-:W-:Y:S04]  /*1b30*/  BSSY.RECONVERGENT B0, `(.L_x_666) ;  /* 0x000000f000007945 */ /* 0x000fe80003800200 */
[----:B------:R-:W-:Y:S01]  /*1b40*/  ISETP.NE.AND P1, PT, R10, R11, PT ;  /* 0x0000000b0a00720c */ /* 0x000fe20003f25270 */
[----:B--2---:R3:W-:Y:S01]  /*1b50*/  @!P0 STG.E desc[UR22][R24.64+0xa00], R27 ;  /* 0x000a001b18008986 */ /* 0x0047e2000c101916 */
[----:B------:R-:W-:-:S13]  /*1b60*/  ISETP.GE.AND P0, PT, R23, UR26, PT ;  /* 0x0000001a17007c0c */ /* 0x000fda000bf06270 */
[----:B---3--:R-:W-:Y:S05]  /*1b70*/  @P0 BRA `(.L_x_667) ;  /* 0x0000000000280947 */ /* 0x008fea0003800000 */
        /* <DEDUP_REMOVED lines=10> */
.L_x_667:
[----:B------:R-:W-:Y:S05]  /*1c20*/  BSYNC.RECONVERGENT B0 ;  /* 0x0000000000007941 */ /* 0x000fea0003800200 */
.L_x_666:
[----:B------:R-:W-:Y:S05]  /*1c30*/  @P1 BRA `(.L_x_668) ;  /* 0xfffffff800281947 */ /* 0x000fea000383ffff */
.L_x_665:
[----:B------:R-:W-:-:S13]  /*1c40*/  ISETP.NE.AND P0, PT, RZ, UR4, PT ;  /* 0x00000004ff007c0c */ /* 0x000fda000bf05270 */
[----:B------:R-:W-:Y:S05]  /*1c50*/  @!P0 EXIT ;  /* 0x000000000000894d */ /* 0x000fea0003800000 */
[----:B------:R-:W0:Y:S01]  /*1c60*/  LDC R10, c[0x0][0x384] ;  /* 0x0000e100ff0a7b82 */ /* 0x000e220000000800 */
[----:B------:R-:W-:Y:S01]  /*1c70*/  UISETP.GE.U32.AND UP0, UPT, UR4, 0x4, UPT ;  /* 0x000000040400788c */ /* 0x000fe2000bf06070 */
[----:B0-----:R-:W-:-:S04]  /*1c80*/  LOP3.LUT R18, R10, 0x3, RZ, 0xc0, !PT ;  /* 0x000000030a127812 */ /* 0x001fc800078ec0ff */
[----:B------:R-:W-:-:S04]  /*1c90*/  ISETP.NE.AND P0, PT, R18, RZ, PT ;  /* 0x000000ff1200720c */ /* 0x000fc80003f05270 */
[----:B------:R-:W-:Y:S09]  /*1ca0*/  BRA.U !UP0, `(.L_x_669) ;  /* 0x0000000508447547 */ /* 0x000ff2000b800000 */
[----:B------:R-:W-:Y:S01]  /*1cb0*/  LEA R13, R11, R0, 0x7 ;  /* 0x000000000b0d7211 */ /* 0x000fe200078e38ff */
[----:B------:R-:W-:-:S03]  /*1cc0*/  HFMA2 R16, -RZ, RZ, 0, 1.1920928955078125e-06 ;  /* 0x00000014ff107431 */ /* 0x000fc600000001ff */
[----:B------:R-:W-:-:S13]  /*1cd0*/  ISETP.GE.AND P2, PT, R13, UR26, PT ;  /* 0x0000001a0d007c0c */ /* 0x000fda000bf46270 */
[----:B------:R-:W-:-:S05]  /*1ce0*/  @!P2 IMAD.WIDE R16, R13, R16, UR16 ;  /* 0x000000100d10ae25 */ /* 0x000fca000f8e0210 */
        /* <DEDUP_REMOVED lines=12> */
[----:B------:R-:W-:Y:S01]  /*1db0*/  ISETP.GE.AND P1, PT, R19, UR26, PT ;  /* 0x0000001a13007c0c */ /* 0x000fe2000bf26270 */
[----:B------:R-:W-:Y:S01]  /*1dc0*/  IMAD.MOV.U32 R14, RZ, RZ, 0x4 ;  /* 0x00000004ff0e7424 */ /* 0x000fe200078e00ff */
[----:B------:R-:W-:Y:S01]  /*1dd0*/  MOV R28, 0x14 ;  /* 0x00000014001c7802 */ /* 0x000fe20000000f00 */
[----:B---3--:R0:W-:Y:S04]  /*1de0*/  @!P2 STG.E desc[UR22][R24.64], R12 ;  /* 0x0000000c1800a986 */ /* 0x0081e8000c101916 */
[----:B------:R-:W3:Y:S01]  /*1df0*/  @!P2 LDG.E R26, desc[UR22][R16.64+0x10] ;  /* 0x00001016101aa981 */ /* 0x000ee2000c1e1900 */
[----:B-1----:R-:W-:-:S05]  /*1e00*/  @!P2 IMAD.WIDE R20, R13, R14, UR24 ;  /* 0x000000180d14ae25 */ /* 0x002fca000f8e020e */
[C---:B------:R-:W-:Y:S01]  /*1e10*/  @!P1 IMAD.WIDE R14, R19.reuse, R28, UR16 ;  /* 0x00000010130e9e25 */ /* 0x040fe2000f8e021c */
[----:B---3--:R-:W-:Y:S04]  /*1e20*/  @!P2 STG.E desc[UR22][R20.64], R26 ;  /* 0x0000001a1400a986 */ /* 0x008fe8000c101916 */
[----:B--2---:R-:W2:Y:S01]  /*1e30*/  @!P1 LDG.E R29, desc[UR22][R14.64] ;  /* 0x000000160e1d9981 */ /* 0x004ea2000c1e1900 */
[----:B------:R-:W-:-:S05]  /*1e40*/  @!P1 IMAD.WIDE R22, R19, 0x4, R8 ;  /* 0x0000000413169825 */ /* 0x000fca00078e0208 */
[----:B--2---:R1:W-:Y:S04]  /*1e50*/  @!P1 STG.E desc[UR22][R22.64], R29 ;  /* 0x0000001d16009986 */ /* 0x0043e8000c101916 */
[----:B0-----:R-:W2:Y:S01]  /*1e60*/  @!P1 LDG.E R12, desc[UR22][R14.64+0x4] ;  /* 0x000004160e0c9981 */ /* 0x001ea2000c1e1900 */
[----:B------:R-:W-:-:S05]  /*1e70*/  @!P1 IMAD.WIDE R16, R19, 0x4, R6 ;  /* 0x0000000413109825 */ /* 0x000fca00078e0206 */
[----:B--2---:R0:W-:Y:S04]  /*1e80*/  @!P1 STG.E desc[UR22][R16.64], R12 ;  /* 0x0000000c10009986 */ /* 0x0041e8000c101916 */
[----:B------:R-:W2:Y:S01]  /*1e90*/  @!P1 LDG.E R28, desc[UR22][R14.64+0x8] ;  /* 0x000008160e1c9981 */ /* 0x000ea2000c1e1900 */
[----:B------:R-:W-:-:S05]  /*1ea0*/  @!P1 IMAD.WIDE R24, R19, 0x4, R4 ;  /* 0x0000000413189825 */ /* 0x000fca00078e0204 */
[----:B--2---:R2:W-:Y:S04]  /*1eb0*/  @!P1 STG.E desc[UR22][R24.64], R28 ;  /* 0x0000001c18009986 */ /* 0x0045e8000c101916 */
[----:B-1----:R-:W3:Y:S01]  /*1ec0*/  @!P1 LDG.E R29, desc[UR22][R14.64+0xc] ;  /* 0x00000c160e1d9981 */ /* 0x002ee2000c1e1900 */
[----:B------:R-:W-:Y:S01]  /*1ed0*/  @!P1 IMAD.WIDE R26, R19, 0x4, R2 ;  /* 0x00000004131a9825 */ /* 0x000fe200078e0202 */
[----:B------:R-:W-:-:S03]  /*1ee0*/  IADD3 R21, PT, PT, R13, 0x100, RZ ;  /* 0x000001000d157810 */ /* 0x000fc60007ffe0ff */
[----:B------:R-:W-:Y:S01]  /*1ef0*/  HFMA2 R22, -RZ, RZ, 0, 2.384185791015625e-07 ;  /* 0x00000004ff167431 */ /* 0x000fe200000001ff */
[----:B------:R-:W-:Y:S01]  /*1f00*/  ISETP.GE.AND P2, PT, R21, UR26, PT ;  /* 0x0000001a15007c0c */ /* 0x000fe2000bf46270 */
[----:B0-----:R-:W-:Y:S01]  /*1f10*/  IMAD.MOV.U32 R16, RZ, RZ, 0x14 ;  /* 0x00000014ff107424 */ /* 0x001fe200078e00ff */
[----:B---3--:R0:W-:Y:S04]  /*1f20*/  @!P1 STG.E desc[UR22][R26.64], R29 ;  /* 0x0000001d1a009986 */ /* 0x0081e8000c101916 */
[----:B------:R-:W3:Y:S01]  /*1f30*/  @!P1 LDG.E R20, desc[UR22][R14.64+0x10] ;  /* 0x000010160e149981 */ /* 0x000ee2000c1e1900 */
[----:B------:R-:W-:-:S06]  /*1f40*/  @!P1 IMAD.WIDE R22, R19, R22, UR24 ;  /* 0x0000001813169e25 */ /* 0x000fcc000f8e0216 */
[C---:B------:R-:W-:Y:S01]  /*1f50*/  @!P2 IMAD.WIDE R16, R21.reuse, R16, UR16 ;  /* 0x000000101510ae25 */ /* 0x040fe2000f8e0210 */
[----:B---3--:R1:W-:Y:S04]  /*1f60*/  @!P1 STG.E desc[UR22][R22.64], R20 ;  /* 0x0000001416009986 */ /* 0x0083e8000c101916 */
[----:B------:R-:W3:Y:S01]  /*1f70*/  @!P2 LDG.E R19, desc[UR22][R16.64] ;  /* 0x000000161013a981 */ /* 0x000ee2000c1e1900 */
[----:B--2---:R-:W-:-:S05]  /*1f80*/  @!P2 IMAD.WIDE R24, R21, 0x4, R8 ;  /* 0x000000041518a825 */ /* 0x004fca00078e0208 */
[----:B---3--:R-:W-:Y:S04]  /*1f90*/  @!P2 STG.E desc[UR22][R24.64], R19 ;  /* 0x000000131800a986 */ /* 0x008fe8000c101916 */
[----:B------:R-:W2:Y:S01]  /*1fa0*/  @!P2 LDG.E R12, desc[UR22][R16.64+0x4] ;  /* 0x00000416100ca981 */ /* 0x000ea2000c1e1900 */
[----:B0-----:R-:W-:-:S05]  /*1fb0*/  @!P2 IMAD.WIDE R26, R21, 0x4, R6 ;  /* 0x00000004151aa825 */ /* 0x001fca00078e0206 */
[----:B--2---:R0:W-:Y:S04]  /*1fc0*/  @!P2 STG.E desc[UR22][R26.64], R12 ;  /* 0x0000000c1a00a986 */ /* 0x0041e8000c101916 */
[----:B------:R-:W2:Y:S01]  /*1fd0*/  @!P2 LDG.E R14, desc[UR22][R16.64+0x8] ;  /* 0x00000816100ea981 */ /* 0x000ea2000c1e1900 */
[----:B------:R-:W-:-:S05]  /*1fe0*/  @!P2 IMAD.WIDE R28, R21, 0x4, R4 ;  /* 0x00000004151ca825 */ /* 0x000fca00078e0204 */
[----:B--2---:R-:W-:Y:S04]  /*1ff0*/  @!P2 STG.E desc[UR22][R28.64], R14 ;  /* 0x0000000e1c00a986 */ /* 0x004fe8000c101916 */
[----:B------:R-:W2:Y:S01]  /*2000*/  @!P2 LDG.E R15, desc[UR22][R16.64+0xc] ;  /* 0x00000c16100fa981 */ /* 0x000ea2000c1e1900 */
[----:B-1----:R-:W-:-:S04]  /*2010*/  @!P2 IMAD.WIDE R22, R21, 0x4, R2 ;  /* 0x000000041516a825 */ /* 0x002fc800078e0202 */
[----:B0-----:R-:W-:Y:S01]  /*2020*/  HFMA2 R12, -RZ, RZ, 0, 1.1920928955078125e-06 ;  /* 0x00000014ff0c7431 */ /* 0x001fe200000001ff */
[----:B------:R-:W-:Y:S01]  /*2030*/  MOV R20, 0x4 ;  /* 0x0000000400147802 */ /* 0x000fe20000000f00 */
[----:B--2---:R0:W-:Y:S04]  /*2040*/  @!P2 STG.E desc[UR22][R22.64], R15 ;  /* 0x0000000f1600a986 */ /* 0x0041e8000c101916 */
[----:B------:R-:W2:Y:S01]  /*2050*/  @!P2 LDG.E R19, desc[UR22][R16.64+0x10] ;  /* 0x000010161013a981 */ /* 0x000ea2000c1e1900 */
[----:B------:R-:W-:Y:S01]  /*2060*/  @!P2 IMAD.WIDE R20, R21, R20, UR24 ;  /* 0x000000181514ae25 */ /* 0x000fe2000f8e0214 */
[----:B0-----:R-:W-:-:S04]  /*2070*/  IADD3 R15, PT, PT, R13, 0x180, RZ ;  /* 0x000001800d0f7810 */ /* 0x001fc80007ffe0ff */
[----:B------:R-:W-:-:S13]  /*2080*/  ISETP.GE.AND P1, PT, R15, UR26, PT ;  /* 0x0000001a0f007c0c */ /* 0x000fda000bf26270 */
[C---:B------:R-:W-:Y:S01]  /*2090*/  @!P1 IMAD.WIDE R12, R15.reuse, R12, UR16 ;  /* 0x000000100f0c9e25 */ /* 0x040fe2000f8e020c */
[----:B--2---:R0:W-:Y:S04]  /*20a0*/  @!P2 STG.E desc[UR22][R20.64], R19 ;  /* 0x000000131400a986 */ /* 0x0041e8000c101916 */
        /* <DEDUP_REMOVED lines=10> */
[----:B0-----:R-:W-:-:S04]  /*2150*/  @!P1 IMAD.WIDE R20, R15, 0x4, R2 ;  /* 0x000000040f149825 */ /* 0x001fc800078e0202 */
[----:B------:R-:W-:Y:S01]  /*2160*/  IMAD.MOV.U32 R14, RZ, RZ, 0x4 ;  /* 0x00000004ff0e7424 */ /* 0x000fe200078e00ff */
[----:B--2---:R1:W-:Y:S04]  /*2170*/  @!P1 STG.E desc[UR22][R20.64], R28 ;  /* 0x0000001c14009986 */ /* 0x0043e8000c101916 */
[----:B------:R-:W2:Y:S01]  /*2180*/  @!P1 LDG.E R19, desc[UR22][R12.64+0x10] ;  /* 0x000010160c139981 */ /* 0x000ea2000c1e1900 */
[----:B------:R-:W-:Y:S01]  /*2190*/  @!P1 IMAD.WIDE R14, R15, R14, UR24 ;  /* 0x000000180f0e9e25 */ /* 0x000fe2000f8e020e */
[----:B------:R-:W-:-:S04]  /*21a0*/  IADD3 R11, PT, PT, R11, 0x4, RZ ;  /* 0x000000040b0b7810 */ /* 0x000fc80007ffe0ff */
[----:B--2---:R1:W-:Y:S03]  /*21b0*/  @!P1 STG.E desc[UR22][R14.64], R19 ;  /* 0x000000130e009986 */ /* 0x0043e6000c101916 */
.L_x_669:
[----:B------:R-:W-:Y:S05]  /*21c0*/  @!P0 EXIT ;  /* 0x000000000000894d */ /* 0x000fea0003800000 */
[----:B------:R-:W-:Y:S02]  /*21d0*/  ISETP.NE.AND P1, PT, R18, 0x1, PT ;  /* 0x000000011200780c */ /* 0x000fe40003f25270 */
[----:B------:R-:W-:-:S04]  /*21e0*/  LOP3.LUT R10, R10, 0x1, RZ, 0xc0, !PT ;  /* 0x000000010a0a7812 */ /* 0x000fc800078ec0ff */
[----:B------:R-:W-:-:S07]  /*21f0*/  ISETP.NE.U32.AND P0, PT, R10, 0x1, PT ;  /* 0x000000010a00780c */ /* 0x000fce0003f05070 */
[----:B------:R-:W-:Y:S06]  /*2200*/  @!P1 BRA `(.L_x_670) ;  /* 0x0000000000a49947 */ /* 0x000fec0003800000 */
[----:B-1----:R-:W-:Y:S02]  /*2210*/  LEA R15, R11, R0, 0x7 ;  /* 0x000000000b0f7211 */ /* 0x002fe400078e38ff */
[----:B------:R-:W-:Y:S02]  /*2220*/  MOV R12, 0x14 ;  /* 0x00000014000c7802 */ /* 0x000fe40000000f00 */
        /* <DEDUP_REMOVED lines=12> */
[----:B------:R-:W-:-:S04]  /*22f0*/  @!P1 IMAD.WIDE R22, R15, 0x4, R2 ;  /* 0x000000040f169825 */ /* 0x000fc800078e0202 */
[----:B0-----:R-:W-:Y:S02]  /*2300*/  VIADD R17, R15, 0x80 ;  /* 0x000000800f117836 */ /* 0x001fe40000000000 */
[----:B------:R-:W-:-:S03]  /*2310*/  HFMA2 R14, -RZ, RZ, 0, 2.384185791015625e-07 ;  /* 0x00000004ff0e7431 */ /* 0x000fc600000001ff */
[----:B------:R-:W-:Y:S01]  /*2320*/  ISETP.GE.AND P2, PT, R17, UR26, PT ;  /* 0x0000001a11007c0c */ /* 0x000fe2000bf46270 */
[----:B---3--:R0:W-:Y:S04]  /*2330*/  @!P1 STG.E desc[UR22][R22.64], R10 ;  /* 0x0000000a16009986 */ /* 0x0081e8000c101916 */
[----:B------:R-:W3:Y:S01]  /*2340*/  @!P1 LDG.E R24, desc[UR22][R12.64+0x10] ;  /* 0x000010160c189981 */ /* 0x000ee2000c1e1900 */
[----:B------:R-:W-:Y:S01]  /*2350*/  MOV R16, 0x14 ;  /* 0x0000001400107802 */ /* 0x000fe20000000f00 */
[----:B-1----:R-:W-:-:S06]  /*2360*/  @!P1 IMAD.WIDE R18, R15, R14, UR24 ;  /* 0x000000180f129e25 */ /* 0x002fcc000f8e020e */
[C---:B------:R-:W-:Y:S01]  /*2370*/  @!P2 IMAD.WIDE R14, R17.reuse, R16, UR16 ;  /* 0x00000010110eae25 */ /* 0x040fe2000f8e0210 */
[----:B---3--:R1:W-:Y:S04]  /*2380*/  @!P1 STG.E desc[UR22][R18.64], R24 ;  /* 0x0000001812009986 */ /* 0x0083e8000c101916 */
[----:B------:R-:W3:Y:S01]  /*2390*/  @!P2 LDG.E R25, desc[UR22][R14.64] ;  /* 0x000000160e19a981 */ /* 0x000ee2000c1e1900 */
[----:B--2---:R-:W-:-:S05]  /*23a0*/  @!P2 IMAD.WIDE R20, R17, 0x4, R8 ;  /* 0x000000041114a825 */ /* 0x004fca00078e0208 */
[----:B---3--:R2:W-:Y:S04]  /*23b0*/  @!P2 STG.E desc[UR22][R20.64], R25 ;  /* 0x000000191400a986 */ /* 0x0085e8000c101916 */
[----:B------:R-:W3:Y:S01]  /*23c0*/  @!P2 LDG.E R27, desc[UR22][R14.64+0x4] ;  /* 0x000004160e1ba981 */ /* 0x000ee2000c1e1900 */
[----:B------:R-:W-:-:S05]  /*23d0*/  @!P2 IMAD.WIDE R12, R17, 0x4, R6 ;  /* 0x00000004110ca825 */ /* 0x000fca00078e0206 */
[----:B---3--:R2:W-:Y:S04]  /*23e0*/  @!P2 STG.E desc[UR22][R12.64], R27 ;  /* 0x0000001b0c00a986 */ /* 0x0085e8000c101916 */
[----:B------:R-:W3:Y:S01]  /*23f0*/  @!P2 LDG.E R29, desc[UR22][R14.64+0x8] ;  /* 0x000008160e1da981 */ /* 0x000ee2000c1e1900 */
[----:B0-----:R-:W-:-:S05]  /*2400*/  @!P2 IMAD.WIDE R22, R17, 0x4, R4 ;  /* 0x000000041116a825 */ /* 0x001fca00078e0204 */
[----:B---3--:R2:W-:Y:S04]  /*2410*/  @!P2 STG.E desc[UR22][R22.64], R29 ;  /* 0x0000001d1600a986 */ /* 0x0085e8000c101916 */
[----:B------:R-:W3:Y:S01]  /*2420*/  @!P2 LDG.E R10, desc[UR22][R14.64+0xc] ;  /* 0x00000c160e0aa981 */ /* 0x000ee2000c1e1900 */
[----:B-1----:R-:W-:-:S04]  /*2430*/  @!P2 IMAD.WIDE R18, R17, 0x4, R2 ;  /* 0x000000041112a825 */ /* 0x002fc800078e0202 */
[----:B------:R-:W-:Y:S01]  /*2440*/  HFMA2 R16, -RZ, RZ, 0, 2.384185791015625e-07 ;  /* 0x00000004ff107431 */ /* 0x000fe200000001ff */
[----:B---3--:R2:W-:Y:S04]  /*2450*/  @!P2 STG.E desc[UR22][R18.64], R10 ;  /* 0x0000000a1200a986 */ /* 0x0085e8000c101916 */
[----:B------:R-:W3:Y:S01]  /*2460*/  @!P2 LDG.E R24, desc[UR22][R14.64+0x10] ;  /* 0x000010160e18a981 */ /* 0x000ee2000c1e1900 */
[----:B------:R-:W-:-:S04]  /*2470*/  @!P2 IMAD.WIDE R16, R17, R16, UR24 ;  /* 0x000000181110ae25 */ /* 0x000fc8000f8e0210 */
[----:B------:R-:W-:Y:S01]  /*2480*/  VIADD R11, R11, 0x2 ;  /* 0x000000020b0b7836 */ /* 0x000fe20000000000 */
[----:B---3--:R2:W-:Y:S06]  /*2490*/  @!P2 STG.E desc[UR22][R16.64], R24 ;  /* 0x000000181000a986 */ /* 0x0085ec000c101916 */
.L_x_670:
[----:B------:R-:W-:Y:S05]  /*24a0*/  @P0 EXIT ;  /* 0x000000000000094d */ /* 0x000fea0003800000 */
[----:B-12---:R-:W-:-:S04]  /*24b0*/  LEA R23, R11, R0, 0x7 ;  /* 0x000000000b177211 */ /* 0x006fc800078e38ff */
[----:B------:R-:W-:-:S13]  /*24c0*/  ISETP.GE.AND P0, PT, R23, UR26, PT ;  /* 0x0000001a17007c0c */ /* 0x000fda000bf06270 */
[----:B------:R-:W-:Y:S05]  /*24d0*/  @P0 EXIT ;  /* 0x000000000000094d */ /* 0x000fea0003800000 */
[----:B------:R-:W-:-:S05]  /*24e0*/  MOV R10, 0x14 ;  /* 0x00000014000a7802 */ /* 0x000fca0000000f00 */
        /* <DEDUP_REMOVED lines=12> */
[----:B0-----:R-:W-:Y:S01]  /*25b0*/  HFMA2 R8, -RZ, RZ, 0, 2.384185791015625e-07 ;  /* 0x00000004ff087431 */ /* 0x001fe200000001ff */
[----:B--2---:R-:W-:Y:S04]  /*25c0*/  STG.E desc[UR22][R2.64], R19 ;  /* 0x0000001302007986 */ /* 0x004fe8000c101916 */
[----:B------:R-:W2:Y:S01]  /*25d0*/  LDG.E R21, desc[UR22][R10.64+0x10] ;  /* 0x000010160a157981 */ /* 0x000ea2000c1e1900 */
[----:B------:R-:W-:-:S05]  /*25e0*/  IMAD.WIDE R8, R23, R8, UR24 ;  /* 0x0000001817087e25 */ /* 0x000fca000f8e0208 */
[----:B--2---:R-:W-:Y:S01]  /*25f0*/  STG.E desc[UR22][R8.64], R21 ;  /* 0x0000001508007986 */ /* 0x004fe2000c101916 */
[----:B------:R-:W-:Y:S05]  /*2600*/  EXIT ;  /* 0x000000000000794d */ /* 0x000fea0003800000 */
.L_x_671:
        /* <DEDUP_REMOVED lines=15> */
.L_x_1285:


//--------------------- .text._ZN3cub18CUB_300001_SM_10006detail9transform16transform_kernelINS2_10policy_hubILb1EN4cuda3std3__45tupleIJN6thrust24THRUST_300001_SM_1000_NS12zip_iteratorINS8_IJNSA_10device_ptrIiEESD_NSC_IfEESD_SD_EEEEEEEEE10policy1000ElNS7_10__identityENSA_7pointerINS8_IJiifiiEEENSA_8cuda_cub3tagENSA_11use_defaultESP_EEJSG_EEEvT0_iT1_T2_DpNS2_10kernel_argIT3_EE --------------------------
	.section	.text._ZN3cub18CUB_300001_SM_10006detail9transform16transform_kernelINS2_10policy_hubILb1EN4cuda3std3__45tupleIJN6thrust24THRUST_300001_SM_1000_NS12zip_iteratorINS8_IJNSA_10device_ptrIiEESD_NSC_IfEESD_SD_EEEEEEEEE10policy1000ElNS7_10__identityENSA_7pointerINS8_IJiifiiEEENSA_8cuda_cub3tagENSA_11use_defaultESP_EEJSG_EEEvT0_iT1_T2_DpNS2_10kernel_argIT3_EE,"ax",@progbits
	.align	128
        .global         _ZN3cub18CUB_300001_SM_10006detail9transform16transform_kernelINS2_10policy_hubILb1EN4cuda3std3__45tupleIJN6thrust24THRUST_300001_SM_1000_NS12zip_iteratorINS8_IJNSA_10device_ptrIiEESD_NSC_IfEESD_SD_EEEEEEEEE10policy1000ElNS7_10__identityENSA_7pointerINS8_IJiifiiEEENSA_8cuda_cub3tagENSA_11use_defaultESP_EEJSG_EEEvT0_iT1_T2_DpNS2_10kernel_argIT3_EE
        .type           _ZN3cub18CUB_300001_SM_10006detail9transform16transform_kernelINS2_10policy_hubILb1EN4cuda3std3__45tupleIJN6thrust24THRUST_300001_SM_1000_NS12zip_iteratorINS8_IJNSA_10device_ptrIiEESD_NSC_IfEESD_SD_EEEEEEEEE10policy1000ElNS7_10__identityENSA_7pointerINS8_IJiifiiEEENSA_8cuda_cub3tagENSA_11use_defaultESP_EEJSG_EEEvT0_iT1_T2_DpNS2_10kernel_argIT3_EE,@function
        .size           _ZN3cub18CUB_300001_SM_10006detail9transform16transform_kernelINS2_10policy_hubILb1EN4cuda3std3__45tupleIJN6thrust24THRUST_300001_SM_1000_NS12zip_iteratorINS8_IJNSA_10device_ptrIiEESD_NSC_IfEESD_SD_EEEEEEEEE10policy1000ElNS7_10__identityENSA_7pointerINS8_IJiifiiEEENSA_8cuda_cub3tagENSA_11use_defaultESP_EEJSG_EEEvT0_iT1_T2_DpNS2_10kernel_argIT3_EE,(.L_x_1286 - _ZN3cub18CUB_300001_SM_10006detail9transform16transform_kernelINS2_10policy_hubILb1EN4cuda3std3__45tupleIJN6thrust24THRUST_300001_SM_1000_NS12zip_iteratorINS8_IJNSA_10device_ptrIiEESD_NSC_IfEESD_SD_EEEEEEEEE10policy1000ElNS7_10__identityENSA_7pointerINS8_IJiifiiEEENSA_8cuda_cub3tagENSA_11use_defaultESP_EEJSG_EEEvT0_iT1_T2_DpNS2_10kernel_argIT3_EE)
        .other          _ZN3cub18CUB_300001_SM_10006detail9transform16transform_kernelINS2_10policy_hubILb1EN4cuda3std3__45tupleIJN6thrust24THRUST_300001_SM_1000_NS12zip_iteratorINS8_IJNSA_10device_ptrIiEESD_NSC_IfEESD_SD_EEEEEEEEE10policy1000ElNS7_10__identityENSA_7pointerINS8_IJiifiiEEENSA_8cuda_cub3tagENSA_11use_defaultESP_EEJSG_EEEvT0_iT1_T2_DpNS2_10kernel_argIT3_EE,@"STO_CUDA_ENTRY STV_DEFAULT"
_ZN3cub18CUB_300001_SM_10006detail9transform16transform_kernelINS2_10policy_hubILb1EN4cuda3std3__45tupleIJN6thrust24THRUST_300001_SM_1000_NS12zip_iteratorINS8_IJNSA_10device_ptrIiEESD_NSC_IfEESD_SD_EEEEEEEEE10policy1000ElNS7_10__identityENSA_7pointerINS8_IJiifiiEEENSA_8cuda_cub3tagENSA_11use_defaultESP_EEJSG_EEEvT0_iT1_T2_DpNS2_10kernel_argIT3_EE:
.text._ZN3cub18CUB_300001_SM_10006detail9transform16transform_kernelINS2_10policy_hubILb1EN4cuda3std3__45tupleIJN6thrust24THRUST_300001_SM_1000_NS12zip_iteratorINS8_IJNSA_10device_ptrIiEESD_NSC_IfEESD_SD_EEEEEEEEE10policy1000ElNS7_10__identityENSA_7pointerINS8_IJiifiiEEENSA_8cuda_cub3tagENSA_11use_defaultESP_EEJSG_EEEvT0_iT1_T2_DpNS2_10kernel_argIT3_EE:
[----:B------:R-:W-:Y:S08]  /*0000*/  LDC R1, c[0x0][0x37c] ;  /* 0x0000df00ff017b82 */ /* 0x000ff00000000800 */
[----:B------:R-:W0:Y:S01]  /*0010*/  LDC R0, c[0x0][0x388] ;  /* 0x0000e200ff007b82 */ /* 0x000e220000000800 */
[----:B------:R-:W1:Y:S01]  /*0020*/  LDCU.64 UR8, c[0x0][0x380] ;  /* 0x00007000ff0877ac */ /* 0x000e620008000a00 */
[----:B------:R-:W2:Y:S06]  /*0030*/  LDCU.64 UR6, c[0x0][0x398] ;  /* 0x00007300ff0677ac */ /* 0x000eac0008000a00 */
[----:B------:R-:W3:Y:S01]  /*0040*/  S2UR UR4, SR_CTAID.X ;  /* 0x00000000000479c3 */ /* 0x000ee20000002500 */
[----:B------:R-:W4:Y:S01]  /*0050*/  LDCU.128 UR12, c[0x0][0x3b0] ;  /* 0x00007600ff0c77ac */ /* 0x000f220008000c00 */
[----:B------:R-:W0:Y:S06]  /*0060*/  LDCU.64 UR16, c[0x0][0x358] ;  /* 0x00006b00ff1077ac */ /* 0x000e2c0008000a00 */
[----:B------:R-:W5:Y:S01]  /*0070*/  LDC.64 R16, c[0x0][0x390] ;  /* 0x0000e400ff107b82 */ /* 0x000f620000000a00 */
[----:B0-----:R-:W-:-:S04]  /*0080*/  SHF.L.U32 R5, R0, 0x7, RZ ;  /* 0x0000000700057819 */ /* 0x001fc800000006ff */
[----:B------:R-:W-:Y:S01]  /*0090*/  SHF.R.S32.HI R4, RZ, 0x1f, R5 ;  /* 0x0000001fff047819 */ /* 0x000fe20000011405 */
[----:B---3--:R-:W-:-:S04]  /*00a0*/  IMAD.WIDE.U32 R2, R5, UR4, RZ ;  /* 0x0000000405027c25 */ /* 0x008fc8000f8e00ff */
[----:B------:R-:W-:Y:S01]  /*00b0*/  IMAD R7, R4, UR4, RZ ;  /* 0x0000000404077c24 */ /* 0x000fe2000f8e02ff */
[C---:B-1----:R-:W-:Y:S01]  /*00c0*/  IADD3 R14, P0, PT, -R2.reuse, UR8, RZ ;  /* 0x00000008020e7c10 */ /* 0x042fe2000ff1e1ff */
[C---:B------:R-:W-:Y:S02]  /*00d0*/  IMAD.SHL.U32 R10, R2.reuse, 0x4, RZ ;  /* 0x00000004020a7824 */ /* 0x040fe400078e00ff */
[----:B-----5:R-:W-:Y:S01]  /*00e0*/  IMAD.WIDE.U32 R16, R2, 0x14, R16 ;  /* 0x0000001402107825 */ /* 0x020fe200078e0010 */
[----:B------:R-:W-:Y:S02]  /*00f0*/  IADD3 R7, PT, PT, R3, R7, RZ ;  /* 0x0000000703077210 */ /* 0x000fe40007ffe0ff */
[----:B------:R-:W-:Y:S01]  /*0100*/  R2UR UR18, R10 ;  /* 0x000000000a1272ca */ /* 0x000fe200000e0000 */
[----:B------:R-:W-:Y:S01]  /*0110*/  IMAD.MOV.U32 R12, RZ, RZ, R16 ;  /* 0x000000ffff0c7224 */ /* 0x000fe200078e0010 */
[C---:B------:R-:W-:Y:S01]  /*0120*/  IADD3.X R3, PT, PT, ~R7.reuse, UR9, RZ, P0, !PT ;  /* 0x0000000907037c10 */ /* 0x040fe200087fe5ff */
[----:B------:R-:W0:Y:S01]  /*0130*/  LDCU.128 UR8, c[0x0][0x3a0] ;  /* 0x00007400ff0877ac */ /* 0x000e220008000c00 */
[----:B------:R-:W-:Y:S01]  /*0140*/  ISETP.LT.U32.AND P0, PT, R14, R5, PT ;  /* 0x000000050e00720c */ /* 0x000fe20003f01070 */
[----:B------:R-:W-:Y:S01]  /*0150*/  IMAD R13, R7, 0x14, RZ ;  /* 0x00000014070d7824 */ /* 0x000fe200078e02ff */
[----:B------:R-:W-:-:S02]  /*0160*/  SHF.L.U64.HI R11, R2, 0x2, R7 ;  /* 0x00000002020b7819 */ /* 0x000fc40000010207 */
[----:B------:R-:W-:Y:S02]  /*0170*/  ISETP.LT.AND.EX P0, PT, R3, R4, PT, P0 ;  /* 0x000000040300720c */ /* 0x000fe40003f01300 */
[----:B--2---:R-:W-:Y:S02]  /*0180*/  IADD3 R2, P1, PT, R10, UR6, RZ ;  /* 0x000000060a027c10 */ /* 0x004fe4000ff3e0ff */
[----:B------:R-:W-:Y:S02]  /*0190*/  SEL R14, R14, R5, P0 ;  /* 0x000000050e0e7207 */ /* 0x000fe40000000000 */
[----:B----4-:R-:W-:Y:S02]  /*01a0*/  IADD3 R8, P4, PT, R10, UR12, RZ ;  /* 0x0000000c0a087c10 */ /* 0x010fe4000ff9e0ff */
[----:B------:R-:W-:Y:S02]  /*01b0*/  ISETP.NE.AND P0, PT, R5, R14, PT ;  /* 0x0000000e0500720c */ /* 0x000fe40003f05270 */
[----:B------:R-:W-:-:S02]  /*01c0*/  R2UR UR19, R11 ;  /* 0x000000000b1372ca */ /* 0x000fc400000e0000 */
[C---:B------:R-:W-:Y:S02]  /*01d0*/  IADD3.X R3, PT, PT, R11.reuse, UR7, RZ, P1, !PT ;  /* 0x000000070b037c10 */ /* 0x040fe40008ffe4ff */
[C---:B0-----:R-:W-:Y:S02]  /*01e0*/  IADD3 R4, P2, PT, R10.reuse, UR8, RZ ;  /* 0x000000080a047c10 */ /* 0x041fe4000ff5e0ff */
[C---:B------:R-:W-:Y:S02]  /*01f0*/  IADD3 R6, P3, PT, R10.reuse, UR10, RZ ;  /* 0x0000000a0a067c10 */ /* 0x040fe4000ff7e0ff */
[----:B------:R-:W-:Y:S02]  /*0200*/  IADD3 R10, P5, PT, R10, UR14, RZ ;  /* 0x0000000e0a0a7c10 */ /* 0x000fe4000ffbe0ff */
[C---:B------:R-:W-:Y:S02]  /*0210*/  IADD3.X R5, PT, PT, R11.reuse, UR9, RZ, P2, !PT ;  /* 0x000000090b057c10 */ /* 0x040fe400097fe4ff */
[----:B------:R-:W-:-:S02]  /*0220*/  IADD3.X R7, PT, PT, R11, UR11, RZ, P3, !PT ;  /* 0x0000000b0b077c10 */ /* 0x000fc40009ffe4ff */
[C---:B------:R-:W-:Y:S02]  /*0230*/  IADD3.X R9, PT, PT, R11.reuse, UR13, RZ, P4, !PT ;  /* 0x0000000d0b097c10 */ /* 0x040fe4000a7fe4ff */
[----:B------:R-:W-:Y:S02]  /*0240*/  IADD3.X R11, PT, PT, R11, UR15, RZ, P5, !PT ;  /* 0x0000000f0b0b7c10 */ /* 0x000fe4000affe4ff */
[----:B------:R-:W-:Y:S01]  /*0250*/  IADD3 R13, PT, PT, R17, R13, RZ ;  /* 0x0000000d110d7210 */ /* 0x000fe20007ffe0ff */
[----:B------:R-:W-:Y:S06]  /*0260*/  @!P0 BRA `(.L_x_672) ;  /* 0x0000001800248947 */ /* 0x000fec0003800000 */
[----:B------:R-:W-:-:S13]  /*0270*/  ISETP.GE.AND P0, PT, R0, 0x1, PT ;  /* 0x000000010000780c */ /* 0x000fda0003f06270 */
[----:B------:R-:W-:Y:S05]  /*0280*/  @!P0 EXIT ;  /* 0x000000000000894d */ /* 0x000fea0003800000 */
[----:B------:R-:W0:Y:S01]  /*0290*/  S2R R15, SR_TID.X ;  /* 0x00000000000f7919 */ /* 0x000e220000002100 */
[C---:B------:R-:W-:Y:S01]  /*02a0*/  ISETP.GE.U32.AND P0, PT, R0.reuse, 0x8, PT ;  /* 0x000000080000780c */ /* 0x040fe20003f06070 */
[----:B------:R-:W-:Y:S01]  /*02b0*/  HFMA2 R16, -RZ, RZ, 0, 0 ;  /* 0x00000000ff107431 */ /* 0x000fe200000001ff */
[----:B------:R-:W-:-:S11]  /*02c0*/  LOP3.LUT R30, R0, 0x7, RZ, 0xc0, !PT ;  /* 0x00000007001e7812 */ /* 0x000fd600078ec0ff */
[----:B------:R-:W-:Y:S05]  /*02d0*/  @!P0 BRA `(.L_x_673) ;  /* 0x0000000c00cc8947 */ /* 0x000fea0003800000 */
[----:B0-----:R-:W-:-:S13]  /*02e0*/  ISETP.GE.AND P1, PT, R15, R14, PT ;  /* 0x0000000e0f00720c */ /* 0x001fda0003f26270 */
[----:B------:R-:W-:-:S04]  /*02f0*/  @!P1 IMAD.WIDE.U32 R16, R15, 0x4, R2 ;  /* 0x000000040f109825 */ /* 0x000fc800078e0002 */
[C---:B------:R-:W-:Y:S02]  /*0300*/  @!P1 IMAD.WIDE.U32 R18, R15.reuse, 0x4, R4 ;  /* 0x000000040f129825 */ /* 0x040fe400078e0004 */
[----:B------:R-:W2:Y:S02]  /*0310*/  @!P1 LDG.E R17, desc[UR16][R16.64] ;  /* 0x0000001010119981 */ /* 0x000ea4000c1e1900 */
[C---:B------:R-:W-:Y:S02]  /*0320*/  @!P1 IMAD.WIDE.U32 R20, R15.reuse, 0x4, R6 ;  /* 0x000000040f149825 */ /* 0x040fe400078e0006 */
[----:B------:R0:W3:Y:S02]  /*0330*/  @!P1 LDG.E R31, desc[UR16][R18.64] ;  /* 0x00000010121f9981 */ /* 0x0000e4000c1e1900 */
[C---:B------:R-:W-:Y:S02]  /*0340*/  @!P1 IMAD.WIDE.U32 R22, R15.reuse, 0x4, R8 ;  /* 0x000000040f169825 */ /* 0x040fe400078e0008 */
[----:B------:R1:W4:Y:S02]  /*0350*/  @!P1 LDG.E R33, desc[UR16][R20.64] ;  /* 0x0000001014219981 */ /* 0x000324000c1e1900 */
[----:B------:R-:W-:-:S02]  /*0360*/  @!P1 IMAD.WIDE.U32 R24, R15, 0x4, R10 ;  /* 0x000000040f189825 */ /* 0x000fc400078e000a */
[----:B------:R5:W4:Y:S04]  /*0370*/  @!P1 LDG.E R35, desc[UR16][R22.64] ;  /* 0x0000001016239981 */ /* 0x000b28000c1e1900 */
[----:B------:R5:W4:Y:S01]  /*0380*/  @!P1 LDG.E R37, desc[UR16][R24.64] ;  /* 0x0000001018259981 */ /* 0x000b22000c1e1900 */
[----:B------:R-:W-:-:S05]  /*0390*/  VIADD R39, R15, 0x80 ;  /* 0x000000800f277836 */ /* 0x000fca0000000000 */
[----:B------:R-:W-:Y:S01]  /*03a0*/  ISETP.GE.AND P0, PT, R39, R14, PT ;  /* 0x0000000e2700720c */ /* 0x000fe20003f06270 */
[----:B------:R-:W-:-:S04]  /*03b0*/  @!P1 IMAD.WIDE.U32 R28, R15, 0x14, R12 ;  /* 0x000000140f1c9825 */ /* 0x000fc800078e000c */
[----:B0-----:R-:W-:-:S04]  /*03c0*/  IMAD.WIDE R18, R39, 0x4, R2 ;  /* 0x0000000427127825 */ /* 0x001fc800078e0202 */
[----:B-1----:R-:W-:-:S04]  /*03d0*/  IMAD.WIDE R20, R39, 0x4, R4 ;  /* 0x0000000427147825 */ /* 0x002fc800078e0204 */
[----:B-----5:R-:W-:-:S04]  /*03e0*/  IMAD.WIDE R22, R39, 0x4, R6 ;  /* 0x0000000427167825 */ /* 0x020fc800078e0206 */
[----:B------:R-:W-:-:S04]  /*03f0*/  IMAD.WIDE R24, R39, 0x4, R8 ;  /* 0x0000000427187825 */ /* 0x000fc800078e0208 */
[----:B------:R-:W-:Y:S01]  /*0400*/  IMAD.WIDE R26, R39, 0x4, R10 ;  /* 0x00000004271a7825 */ /* 0x000fe200078e020a */
[----:B--2---:R0:W-:Y:S04]  /*0410*/  @!P1 STG.E desc[UR16][R28.64], R17 ;  /* 0x000000111c009986 */ /* 0x0041e8000c101910 */
[----:B---3--:R1:W-:Y:S04]  /*0420*/  @!P1 STG.E desc[UR16][R28.64+0x4], R31 ;  /* 0x0000041f1c009986 */ /* 0x0083e8000c101910 */
[----:B----4-:R2:W-:Y:S04]  /*0430*/  @!P1 STG.E desc[UR16][R28.64+0x8], R33 ;  /* 0x000008211c009986 */ /* 0x0105e8000c101910 */
[----:B------:R3:W-:Y:S04]  /*0440*/  @!P1 STG.E desc[UR16][R28.64+0xc], R35 ;  /* 0x00000c231c009986 */ /* 0x0007e8000c101910 */
[----:B------:R4:W-:Y:S04]  /*0450*/  @!P1 STG.E desc[UR16][R28.64+0x10], R37 ;  /* 0x000010251c009986 */ /* 0x0009e8000c101910 */
[----:B------:R-:W5:Y:S04]  /*0460*/  @!P0 LDG.E R41, desc[UR16][R18.64] ;  /* 0x0000001012298981 */ /* 0x000f68000c1e1900 */
[----:B0-----:R-:W5:Y:S04]  /*0470*/  @!P0 LDG.E R17, desc[UR16][R20.64] ;  /* 0x0000001014118981 */ /* 0x001f68000c1e1900 */
[----:B-1----:R-:W5:Y:S04]  /*0480*/  @!P0 LDG.E R31, desc[UR16][R22.64] ;  /* 0x00000010161f8981 */ /* 0x002f68000c1e1900 */
[----:B--2---:R-:W2:Y:S04]  /*0490*/  @!P0 LDG.E R33, desc[UR16][R24.64] ;  /* 0x0000001018218981 */ /* 0x004ea8000c1e1900 */
[----:B---3--:R-:W3:Y:S01]  /*04a0*/  @!P0 LDG.E R35, desc[UR16][R26.64] ;  /* 0x000000101a238981 */ /* 0x008ee2000c1e1900 */
[----:B----4-:R-:W-:-:S04]  /*04b0*/  IADD3 R29, PT, PT, R15, 0x100, RZ ;  /* 0x000001000f1d7810 */ /* 0x010fc80007ffe0ff */
[-C--:B------:R-:W-:Y:S01]  /*04c0*/  ISETP.GE.AND P6, PT, R29, R14.reuse, PT ;  /* 0x0000000e1d00720c */ /* 0x080fe20003fc6270 */
[C---:B------:R-:W-:Y:S01]  /*04d0*/  VIADD R16, R15.reuse, 0x380 ;  /* 0x000003800f107836 */ /* 0x040fe20000000000 */
[----:B------:R-:W-:Y:S01]  /*04e0*/  IADD3 R37, PT, PT, R15, 0x180, RZ ;  /* 0x000001800f257810 */ /* 0x000fe20007ffe0ff */
[----:B------:R-:W-:Y:S01]  /*04f0*/  IMAD.WIDE R28, R39, 0x14, R12 ;  /* 0x00000014271c7825 */ /* 0x000fe200078e020c */
[----:B------:R-:W-:Y:S02]  /*0500*/  IADD3 R43, PT, PT, R15, 0x280, RZ ;  /* 0x000002800f2b7810 */ /* 0x000fe40007ffe0ff */
[-C--:B------:R-:W-:Y:S01]  /*0510*/  ISETP.GE.AND P5, PT, R37, R14.reuse, PT ;  /* 0x0000000e2500720c */ /* 0x080fe20003fa6270 */
[C---:B------:R-:W-:Y:S01]  /*0520*/  VIADD R37, R15.reuse, 0x200 ;  /* 0x000002000f257836 */ /* 0x040fe20000000000 */
[----:B------:R-:W-:Y:S01]  /*0530*/  ISETP.GE.AND P1, PT, R16, R14, PT ;  /* 0x0000000e1000720c */ /* 0x000fe20003f26270 */
[----:B------:R-:W-:Y:S01]  /*0540*/  BSSY.RECONVERGENT B0, `(.L_x_674) ;  /* 0x0000017000007945 */ /* 0x000fe20003800200 */
[----:B------:R-:W-:-:S02]  /*0550*/  IADD3 R45, PT, PT, R15, 0x300, RZ ;  /* 0x000003000f2d7810 */ /* 0x000fc40007ffe0ff */
[----:B------:R-:W-:Y:S02]  /*0560*/  LOP3.LUT R16, R0, 0x7ffffff8, RZ, 0xc0, !PT ;  /* 0x7ffffff800107812 */ /* 0x000fe400078ec0ff */
[-C--:B------:R-:W-:Y:S02]  /*0570*/  ISETP.GE.AND P4, PT, R37, R14.reuse, PT ;  /* 0x0000000e2500720c */ /* 0x080fe40003f86270 */
[-C--:B------:R-:W-:Y:S02]  /*0580*/  ISETP.GE.AND P3, PT, R43, R14.reuse, PT ;  /* 0x0000000e2b00720c */ /* 0x080fe40003f66270 */
[----:B------:R-:W-:Y:S01]  /*0590*/  ISETP.GE.AND P2, PT, R45, R14, PT ;  /* 0x0000000e2d00720c */ /* 0x000fe20003f46270 */
[----:B-----5:R0:W-:Y:S04]  /*05a0*/  @!P0 STG.E desc[UR16][R28.64], R41 ;  /* 0x000000291c008986 */ /* 0x0201e8000c101910 */
[----:B------:R0:W-:Y:S04]  /*05b0*/  @!P0 STG.E desc[UR16][R28.64+0x4], R17 ;  /* 0x000004111c008986 */ /* 0x0001e8000c101910 */
[----:B------:R0:W-:Y:S04]  /*05c0*/  @!P0 STG.E desc[UR16][R28.64+0x8], R31 ;  /* 0x0000081f1c008986 */ /* 0x0001e8000c101910 */
[----:B--2---:R0:W-:Y:S04]  /*05d0*/  @!P0 STG.E desc[UR16][R28.64+0xc], R33 ;  /* 0x00000c211c008986 */ /* 0x0041e8000c101910 */
[----:B---3--:R0:W-:Y:S01]  /*05e0*/  @!P0 STG.E desc[UR16][R28.64+0x10], R35 ;  /* 0x000010231c008986 */ /* 0x0081e2000c101910 */
[----:B------:R-:W-:Y:S01]  /*05f0*/  ISETP.NE.AND P0, PT, R16, 0x8, PT ;  /* 0x000000081000780c */ /* 0x000fe20003f05270 */
[----:B------:R-:W-:-:S12]  /*0600*/  @P6 BRA `(.L_x_675) ;  /* 0x0000000000286947 */ /* 0x000fd80003800000 */
[----:B0-----:R-:W2:Y:S04]  /*0610*/  LDG.E R17, desc[UR16][R18.64+0x200] ;  /* 0x0002001012117981 */ /* 0x001ea8000c1e1900 */
[----:B------:R-:W3:Y:S04]  /*0620*/  LDG.E R31, desc[UR16][R20.64+0x200] ;  /* 0x00020010141f7981 */ /* 0x000ee8000c1e1900 */
[----:B------:R-:W4:Y:S04]  /*0630*/  LDG.E R33, desc[UR16][R22.64+0x200] ;  /* 0x0002001016217981 */ /* 0x000f28000c1e1900 */
[----:B------:R-:W5:Y:S04]  /*0640*/  LDG.E R35, desc[UR16][R24.64+0x200] ;  /* 0x0002001018237981 */ /* 0x000f68000c1e1900 */
[----:B------:R-:W5:Y:S04]  /*0650*/  LDG.E R37, desc[UR16][R26.64+0x200] ;  /* 0x000200101a257981 */ /* 0x000f68000c1e1900 */
[----:B--2---:R1:W-:Y:S04]  /*0660*/  STG.E desc[UR16][R28.64+0xa00], R17 ;  /* 0x000a00111c007986 */ /* 0x0043e8000c101910 */
[----:B---3--:R1:W-:Y:S04]  /*0670*/  STG.E desc[UR16][R28.64+0xa04], R31 ;  /* 0x000a041f1c007986 */ /* 0x0083e8000c101910 */
[----:B----4-:R1:W-:Y:S04]  /*0680*/  STG.E desc[UR16][R28.64+0xa08], R33 ;  /* 0x000a08211c007986 */ /* 0x0103e8000c101910 */
[----:B-----5:R1:W-:Y:S04]  /*0690*/  STG.E desc[UR16][R28.64+0xa0c], R35 ;  /* 0x000a0c231c007986 */ /* 0x0203e8000c101910 */
[----:B------:R1:W-:Y:S02]  /*06a0*/  STG.E desc[UR16][R28.64+0xa10], R37 ;  /* 0x000a10251c007986 */ /* 0x0003e4000c101910 */
.L_x_675:
[----:B------:R-:W-:Y:S05]  /*06b0*/  BSYNC.RECONVERGENT B0 ;  /* 0x0000000000007941 */ /* 0x000fea0003800200 */
.L_x_674:
[----:B------:R-:W-:Y:S04]  /*06c0*/  BSSY.RECONVERGENT B0, `(.L_x_676) ;  /* 0x000000c000007945 */ /* 0x000fe80003800200 */
[----:B------:R-:W-:Y:S05]  /*06d0*/  @P5 BRA `(.L_x_677) ;  /* 0x0000000000285947 */ /* 0x000fea0003800000 */
[----:B01----:R-:W2:Y:S04]  /*06e0*/  LDG.E R17, desc[UR16][R18.64+0x400] ;  /* 0x0004001012117981 */ /* 0x003ea8000c1e1900 */
        /* <DEDUP_REMOVED lines=9> */
.L_x_677:
[----:B------:R-:W-:Y:S05]  /*0780*/  BSYNC.RECONVERGENT B0 ;  /* 0x0000000000007941 */ /* 0x000fea0003800200 */
.L_x_676:
[----:B------:R-:W-:Y:S04]  /*0790*/  BSSY.RECONVERGENT B0, `(.L_x_678) ;  /* 0x000000c000007945 */ /* 0x000fe80003800200 */
[----:B------:R-:W-:Y:S05]  /*07a0*/  @P4 BRA `(.L_x_679) ;  /* 0x0000000000284947 */ /* 0x000fea0003800000 */
[----:B012---:R-:W2:Y:S04]  /*07b0*/  LDG.E R17, desc[UR16][R18.64+0x600] ;  /* 0x0006001012117981 */ /* 0x007ea8000c1e1900 */
        /* <DEDUP_REMOVED lines=9> */
.L_x_679:
[----:B------:R-:W-:Y:S05]  /*0850*/  BSYNC.RECONVERGENT B0 ;  /* 0x0000000000007941 */ /* 0x000fea0003800200 */
.L_x_678:
        /* <DEDUP_REMOVED lines=12> */
.L_x_681:
[----:B------:R-:W-:Y:S05]  /*0920*/  BSYNC.RECONVERGENT B0 ;  /* 0x0000000000007941 */ /* 0x000fea0003800200 */
.L_x_680:
        /* <DEDUP_REMOVED lines=12> */
.L_x_683:
[----:B------:R-:W-:Y:S05]  /*09f0*/  BSYNC.RECONVERGENT B0 ;  /* 0x0000000000007941 */ /* 0x000fea0003800200 */
.L_x_682:
[----:B------:R-:W-:Y:S04]  /*0a00*/  BSSY.RECONVERGENT B0, `(.L_x_684) ;  /* 0x000000c000007945 */ /* 0x000fe80003800200 */
[----:B------:R-:W-:Y:S05]  /*0a10*/  @P1 BRA `(.L_x_685) ;  /* 0x0000000000281947 */ /* 0x000fea0003800000 */
[----:B------:R-:W3:Y:S04]  /*0a20*/  LDG.E R19, desc[UR16][R18.64+0xc00] ;  /* 0x000c001012137981 */ /* 0x000ee8000c1e1900 */
[----:B------:R-:W4:Y:S04]  /*0a30*/  LDG.E R21, desc[UR16][R20.64+0xc00] ;  /* 0x000c001014157981 */ /* 0x000f28000c1e1900 */
[----:B------:R-:W5:Y:S04]  /*0a40*/  LDG.E R23, desc[UR16][R22.64+0xc00] ;  /* 0x000c001016177981 */ /* 0x000f68000c1e1900 */
[----:B------:R-:W2:Y:S04]  /*0a50*/  LDG.E R25, desc[UR16][R24.64+0xc00] ;  /* 0x000c001018197981 */ /* 0x000ea8000c1e1900 */
[----:B------:R-:W2:Y:S04]  /*0a60*/  LDG.E R27, desc[UR16][R26.64+0xc00] ;  /* 0x000c00101a1b7981 */ /* 0x000ea8000c1e1900 */
[----:B---3--:R3:W-:Y:S04]  /*0a70*/  STG.E desc[UR16][R28.64+0x3c00], R19 ;  /* 0x003c00131c007986 */ /* 0x0087e8000c101910 */
[----:B----4-:R3:W-:Y:S04]  /*0a80*/  STG.E desc[UR16][R28.64+0x3c04], R21 ;  /* 0x003c04151c007986 */ /* 0x0107e8000c101910 */
[----:B-----5:R3:W-:Y:S04]  /*0a90*/  STG.E desc[UR16][R28.64+0x3c08], R23 ;  /* 0x003c08171c007986 */ /* 0x0207e8000c101910 */
[----:B--2---:R3:W-:Y:S04]  /*0aa0*/  STG.E desc[UR16][R28.64+0x3c0c], R25 ;  /* 0x003c0c191c007986 */ /* 0x0047e8000c101910 */
[----:B------:R3:W-:Y:S02]  /*0ab0*/  STG.E desc[UR16][R28.64+0x3c10], R27 ;  /* 0x003c101b1c007986 */ /* 0x0007e4000c101910 */
.L_x_685:
[----:B------:R-:W-:Y:S05]  /*0ac0*/  BSYNC.RECONVERGENT B0 ;  /* 0x0000000000007941 */ /* 0x000fea0003800200 */
.L_x_684:
[----:B------:R-:W-:Y:S05]  /*0ad0*/  @!P0 BRA `(.L_x_673) ;  /* 0x0000000400cc8947 */ /* 0x000fea0003800000 */
[----:B------:R-:W-:-:S07]  /*0ae0*/  MOV R0, 0x8 ;  /* 0x0000000800007802 */ /* 0x000fce0000000f00 */
.L_x_688:
[----:B012---:R-:W-:-:S04]  /*0af0*/  LEA R17, R0, R15, 0x7 ;  /* 0x0000000f00117211 */ /* 0x007fc800078e38ff */
[----:B------:R-:W-:-:S13]  /*0b00*/  ISETP.GE.AND P0, PT, R17, R14, PT ;  /* 0x0000000e1100720c */ /* 0x000fda0003f06270 */
[----:B---3--:R-:W-:-:S04]  /*0b10*/  @!P0 IMAD.WIDE.U32 R18, R17, 0x4, R2 ;  /* 0x0000000411128825 */ /* 0x008fc800078e0002 */
[C---:B------:R-:W-:Y:S02]  /*0b20*/  @!P0 IMAD.WIDE.U32 R32, R17.reuse, 0x4, R10 ;  /* 0x0000000411208825 */ /* 0x040fe400078e000a */
[----:B------:R-:W2:Y:S02]  /*0b30*/  @!P0 LDG.E R19, desc[UR16][R18.64] ;  /* 0x0000001012138981 */ /* 0x000ea4000c1e1900 */
[C---:B------:R-:W-:Y:S02]  /*0b40*/  @!P0 IMAD.WIDE.U32 R20, R17.reuse, 0x4, R4 ;  /* 0x0000000411148825 */ /* 0x040fe400078e0004 */
[----:B------:R-:W3:Y:S02]  /*0b50*/  @!P0 LDG.E R33, desc[UR16][R32.64] ;  /* 0x0000001020218981 */ /* 0x000ee4000c1e1900 */
[C---:B------:R-:W-:Y:S02]  /*0b60*/  @!P0 IMAD.WIDE.U32 R22, R17.reuse, 0x4, R6 ;  /* 0x0000000411168825 */ /* 0x040fe400078e0006 */
[----:B------:R-:W4:Y:S02]  /*0b70*/  @!P0 LDG.E R37, desc[UR16][R20.64] ;  /* 0x0000001014258981 */ /* 0x000f24000c1e1900 */
[----:B------:R-:W-:-:S02]  /*0b80*/  @!P0 IMAD.WIDE.U32 R24, R17, 0x4, R8 ;  /* 0x0000000411188825 */ /* 0x000fc400078e0008 */
[----:B------:R-:W5:Y:S04]  /*0b90*/  @!P0 LDG.E R39, desc[UR16][R22.64] ;  /* 0x0000001016278981 */ /* 0x000f68000c1e1900 */
[----:B------:R0:W5:Y:S01]  /*0ba0*/  @!P0 LDG.E R36, desc[UR16][R24.64] ;  /* 0x0000001018248981 */ /* 0x000162000c1e1900 */
[----:B------:R-:W-:-:S05]  /*0bb0*/  VIADD R31, R17, 0x80 ;  /* 0x00000080111f7836 */ /* 0x000fca0000000000 */
[----:B------:R-:W-:Y:S01]  /*0bc0*/  ISETP.GE.AND P1, PT, R31, R14, PT ;  /* 0x0000000e1f00720c */ /* 0x000fe20003f26270 */
[----:B------:R-:W-:-:S04]  /*0bd0*/  @!P0 IMAD.WIDE.U32 R34, R17, 0x14, R12 ;  /* 0x0000001411228825 */ /* 0x000fc800078e000c */
[----:B------:R-:W-:-:S04]  /*0be0*/  IMAD.WIDE R28, R31, 0x4, R2 ;  /* 0x000000041f1c7825 */ /* 0x000fc800078e0202 */
[----:B------:R-:W-:-:S04]  /*0bf0*/  IMAD.WIDE R26, R31, 0x4, R4 ;  /* 0x000000041f1a7825 */ /* 0x000fc800078e0204 */
[----:B0-----:R-:W-:-:S04]  /*0c00*/  IMAD.WIDE R24, R31, 0x4, R6 ;  /* 0x000000041f187825 */ /* 0x001fc800078e0206 */
[----:B------:R-:W-:-:S04]  /*0c10*/  IMAD.WIDE R22, R31, 0x4, R8 ;  /* 0x000000041f167825 */ /* 0x000fc800078e0208 */
[----:B------:R-:W-:Y:S01]  /*0c20*/  IMAD.WIDE R20, R31, 0x4, R10 ;  /* 0x000000041f147825 */ /* 0x000fe200078e020a */
[----:B--2---:R0:W-:Y:S04]  /*0c30*/  @!P0 STG.E desc[UR16][R34.64], R19 ;  /* 0x0000001322008986 */ /* 0x0041e8000c101910 */
[----:B---3--:R1:W-:Y:S04]  /*0c40*/  @!P0 STG.E desc[UR16][R34.64+0x10], R33 ;  /* 0x0000102122008986 */ /* 0x0083e8000c101910 */
[----:B----4-:R-:W-:Y:S04]  /*0c50*/  @!P0 STG.E desc[UR16][R34.64+0x4], R37 ;  /* 0x0000042522008986 */ /* 0x010fe8000c101910 */
[----:B-----5:R-:W-:Y:S04]  /*0c60*/  @!P0 STG.E desc[UR16][R34.64+0x8], R39 ;  /* 0x0000082722008986 */ /* 0x020fe8000c101910 */
[----:B------:R2:W-:Y:S04]  /*0c70*/  @!P0 STG.E desc[UR16][R34.64+0xc], R36 ;  /* 0x00000c2422008986 */ /* 0x0005e8000c101910 */
[----:B------:R-:W3:Y:S04]  /*0c80*/  @!P1 LDG.E R41, desc[UR16][R28.64] ;  /* 0x000000101c299981 */ /* 0x000ee8000c1e1900 */
[----:B------:R-:W4:Y:S04]  /*0c90*/  @!P1 LDG.E R43, desc[UR16][R26.64] ;  /* 0x000000101a2b9981 */ /* 0x000f28000c1e1900 */
[----:B------:R-:W5:Y:S04]  /*0ca0*/  @!P1 LDG.E R45, desc[UR16][R24.64] ;  /* 0x00000010182d9981 */ /* 0x000f68000c1e1900 */
[----:B------:R-:W2:Y:S04]  /*0cb0*/  @!P1 LDG.E R32, desc[UR16][R22.64] ;  /* 0x0000001016209981 */ /* 0x000ea8000c1e1900 */
[----:B------:R-:W2:Y:S01]  /*0cc0*/  @!P1 LDG.E R38, desc[UR16][R20.64] ;  /* 0x0000001014269981 */ /* 0x000ea2000c1e1900 */
[----:B0-----:R-:W-:-:S04]  /*0cd0*/  IADD3 R19, PT, PT, R17, 0x100, RZ ;  /* 0x0000010011137810 */ /* 0x001fc80007ffe0ff */
[----:B------:R-:W-:Y:S01]  /*0ce0*/  ISETP.GE.AND P0, PT, R19, R14, PT ;  /* 0x0000000e1300720c */ /* 0x000fe20003f06270 */
[----:B------:R-:W-:-:S05]  /*0cf0*/  IMAD.WIDE R18, R31, 0x14, R12 ;  /* 0x000000141f127825 */ /* 0x000fca00078e020c */
[----:B---3--:R0:W-:Y:S04]  /*0d00*/  @!P1 STG.E desc[UR16][R18.64], R41 ;  /* 0x0000002912009986 */ /* 0x0081e8000c101910 */
[----:B----4-:R3:W-:Y:S04]  /*0d10*/  @!P1 STG.E desc[UR16][R18.64+0x4], R43 ;  /* 0x0000042b12009986 */ /* 0x0107e8000c101910 */
[----:B-----5:R4:W-:Y:S04]  /*0d20*/  @!P1 STG.E desc[UR16][R18.64+0x8], R45 ;  /* 0x0000082d12009986 */ /* 0x0209e8000c101910 */
[----:B--2---:R2:W-:Y:S04]  /*0d30*/  @!P1 STG.E desc[UR16][R18.64+0xc], R32 ;  /* 0x00000c2012009986 */ /* 0x0045e8000c101910 */
[----:B------:R-:W-:Y:S04]  /*0d40*/  @!P1 STG.E desc[UR16][R18.64+0x10], R38 ;  /* 0x0000102612009986 */ /* 0x000fe8000c101910 */
[----:B-1----:R-:W5:Y:S04]  /*0d50*/  @!P0 LDG.E R33, desc[UR16][R28.64+0x200] ;  /* 0x000200101c218981 */ /* 0x002f68000c1e1900 */
[----:B------:R-:W3:Y:S04]  /*0d60*/  @!P0 LDG.E R35, desc[UR16][R26.64+0x200] ;  /* 0x000200101a238981 */ /* 0x000ee8000c1e1900 */
[----:B------:R-:W4:Y:S04]  /*0d70*/  @!P0 LDG.E R37, desc[UR16][R24.64+0x200] ;  /* 0x0002001018258981 */ /* 0x000f28000c1e1900 */
[----:B------:R-:W2:Y:S04]  /*0d80*/  @!P0 LDG.E R39, desc[UR16][R22.64+0x200] ;  /* 0x0002001016278981 */ /* 0x000ea8000c1e1900 */
[----:B------:R-:W2:Y:S01]  /*0d90*/  @!P0 LDG.E R36, desc[UR16][R20.64+0x200] ;  /* 0x0002001014248981 */ /* 0x000ea2000c1e1900 */
[----:B------:R-:W-:-:S04]  /*0da0*/  IADD3 R31, PT, PT, R17, 0x180, RZ ;  /* 0x00000180111f7810 */ /* 0x000fc80007ffe0ff */
[----:B------:R-:W-:Y:S01]  /*0db0*/  ISETP.GE.AND P1, PT, R31, R14, PT ;  /* 0x0000000e1f00720c */ /* 0x000fe20003f26270 */
[----:B-----5:R1:W-:Y:S04]  /*0dc0*/  @!P0 STG.E desc[UR16][R18.64+0xa00], R33 ;  /* 0x000a002112008986 */ /* 0x0203e8000c101910 */
[----:B---3--:R3:W-:Y:S04]  /*0dd0*/  @!P0 STG.E desc[UR16][R18.64+0xa04], R35 ;  /* 0x000a042312008986 */ /* 0x0087e8000c101910 */
[----:B----4-:R4:W-:Y:S04]  /*0de0*/  @!P0 STG.E desc[UR16][R18.64+0xa08], R37 ;  /* 0x000a082512008986 */ /* 0x0109e8000c101910 */
[----:B--2---:R2:W-:Y:S04]  /*0df0*/  @!P0 STG.E desc[UR16][R18.64+0xa0c], R39 ;  /* 0x000a0c2712008986 */ /* 0x0045e8000c101910 */
[----:B------:R5:W-:Y:S04]  /*0e00*/  @!P0 STG.E desc[UR16][R18.64+0xa10], R36 ;  /* 0x000a102412008986 */ /* 0x000be8000c101910 */
[----:B0-----:R-:W3:Y:S04]  /*0e10*/  @!P1 LDG.E R41, desc[UR16][R28.64+0x400] ;  /* 0x000400101c299981 */ /* 0x001ee8000c1e1900 */
[----:B------:R-:W4:Y:S04]  /*0e20*/  @!P1 LDG.E R43, desc[UR16][R26.64+0x400] ;  /* 0x000400101a2b9981 */ /* 0x000f28000c1e1900 */
[----:B------:R-:W2:Y:S04]  /*0e30*/  @!P1 LDG.E R45, desc[UR16][R24.64+0x400] ;  /* 0x00040010182d9981 */ /* 0x000ea8000c1e1900 */
[----:B------:R-:W5:Y:S04]  /*0e40*/  @!P1 LDG.E R32, desc[UR16][R22.64+0x400] ;  /* 0x0004001016209981 */ /* 0x000f68000c1e1900 */
[----:B------:R-:W5:Y:S01]  /*0e50*/  @!P1 LDG.E R34, desc[UR16][R20.64+0x400] ;  /* 0x0004001014229981 */ /* 0x000f62000c1e1900 */
[----:B------:R-:W-:-:S05]  /*0e60*/  VIADD R31, R17, 0x200 ;  /* 0x00000200111f7836 */ /* 0x000fca0000000000 */
[----:B------:R-:W-:Y:S01]  /*0e70*/  ISETP.GE.AND P0, PT, R31, R14, PT ;  /* 0x0000000e1f00720c */ /* 0x000fe20003f06270 */
[----:B---3--:R0:W-:Y:S04]  /*0e80*/  @!P1 STG.E desc[UR16][R18.64+0x1400], R41 ;  /* 0x0014002912009986 */ /* 0x0081e8000c101910 */
[----:B----4-:R3:W-:Y:S04]  /*0e90*/  @!P1 STG.E desc[UR16][R18.64+0x1404], R43 ;  /* 0x0014042b12009986 */ /* 0x0107e8000c101910 */
[----:B--2---:R2:W-:Y:S04]  /*0ea0*/  @!P1 STG.E desc[UR16][R18.64+0x1408], R45 ;  /* 0x0014082d12009986 */ /* 0x0045e8000c101910 */
[----:B-----5:R4:W-:Y:S04]  /*0eb0*/  @!P1 STG.E desc[UR16][R18.64+0x140c], R32 ;  /* 0x00140c2012009986 */ /* 0x0209e8000c101910 */
[----:B------:R5:W-:Y:S04]  /*0ec0*/  @!P1 STG.E desc[UR16][R18.64+0x1410], R34 ;  /* 0x0014102212009986 */ /* 0x000be8000c101910 */
[----:B-1----:R-:W3:Y:S04]  /*0ed0*/  @!P0 LDG.E R33, desc[UR16][R28.64+0x600] ;  /* 0x000600101c218981 */ /* 0x002ee8000c1e1900 */
[----:B------:R-:W2:Y:S04]  /*0ee0*/  @!P0 LDG.E R35, desc[UR16][R26.64+0x600] ;  /* 0x000600101a238981 */ /* 0x000ea8000c1e1900 */
[----:B------:R-:W4:Y:S04]  /*0ef0*/  @!P0 LDG.E R37, desc[UR16][R24.64+0x600] ;  /* 0x0006001018258981 */ /* 0x000f28000c1e1900 */
[----:B------:R-:W5:Y:S04]  /*0f00*/  @!P0 LDG.E R39, desc[UR16][R22.64+0x600] ;  /* 0x0006001016278981 */ /* 0x000f68000c1e1900 */
[----:B------:R-:W5:Y:S01]  /*0f10*/  @!P0 LDG.E R36, desc[UR16][R20.64+0x600] ;  /* 0x0006001014248981 */ /* 0x000f62000c1e1900 */
[----:B------:R-:W-:-:S04]  /*0f20*/  IADD3 R31, PT, PT, R17, 0x280, RZ ;  /* 0x00000280111f7810 */ /* 0x000fc80007ffe0ff */
[----:B------:R-:W-:Y:S01]  /*0f30*/  ISETP.GE.AND P1, PT, R31, R14, PT ;  /* 0x0000000e1f00720c */ /* 0x000fe20003f26270 */
[----:B---3--:R1:W-:Y:S04]  /*0f40*/  @!P0 STG.E desc[UR16][R18.64+0x1e00], R33 ;  /* 0x001e002112008986 */ /* 0x0083e8000c101910 */
[----:B--2---:R2:W-:Y:S04]  /*0f50*/  @!P0 STG.E desc[UR16][R18.64+0x1e04], R35 ;  /* 0x001e042312008986 */ /* 0x0045e8000c101910 */
[----:B----4-:R3:W-:Y:S04]  /*0f60*/  @!P0 STG.E desc[UR16][R18.64+0x1e08], R37 ;  /* 0x001e082512008986 */ /* 0x0107e8000c101910 */
[----:B-----5:R4:W-:Y:S04]  /*0f70*/  @!P0 STG.E desc[UR16][R18.64+0x1e0c], R39 ;  /* 0x001e0c2712008986 */ /* 0x0209e8000c101910 */
[----:B------:R1:W-:Y:S04]  /*0f80*/  @!P0 STG.E desc[UR16][R18.64+0x1e10], R36 ;  /* 0x001e102412008986 */ /* 0x0003e8000c101910 */
[----:B0-----:R-:W5:Y:S04]  /*0f90*/  @!P1 LDG.E R41, desc[UR16][R28.64+0x800] ;  /* 0x000800101c299981 */ /* 0x001f68000c1e1900 */
[----:B------:R-:W2:Y:S04]  /*0fa0*/  @!P1 LDG.E R43, desc[UR16][R26.64+0x800] ;  /* 0x000800101a2b9981 */ /* 0x000ea8000c1e1900 */
[----:B------:R-:W3:Y:S04]  /*0fb0*/  @!P1 LDG.E R45, desc[UR16][R24.64+0x800] ;  /* 0x00080010182d9981 */ /* 0x000ee8000c1e1900 */
[----:B------:R-:W4:Y:S04]  /*0fc0*/  @!P1 LDG.E R32, desc[UR16][R22.64+0x800] ;  /* 0x0008001016209981 */ /* 0x000f28000c1e1900 */
[----:B------:R-:W4:Y:S01]  /*0fd0*/  @!P1 LDG.E R34, desc[UR16][R20.64+0x800] ;  /* 0x0008001014229981 */ /* 0x000f22000c1e1900 */
[----:B------:R-:W-:-:S04]  /*0fe0*/  IADD3 R31, PT, PT, R17, 0x300, RZ ;  /* 0x00000300111f7810 */ /* 0x000fc80007ffe0ff */
[----:B------:R-:W-:Y:S01]  /*0ff0*/  ISETP.GE.AND P0, PT, R31, R14, PT ;  /* 0x0000000e1f00720c */ /* 0x000fe20003f06270 */
[----:B-----5:R0:W-:Y:S04]  /*1000*/  @!P1 STG.E desc[UR16][R18.64+0x2800], R41 ;  /* 0x0028002912009986 */ /* 0x0201e8000c101910 */
[----:B--2---:R0:W-:Y:S04]  /*1010*/  @!P1 STG.E desc[UR16][R18.64+0x2804], R43 ;  /* 0x0028042b12009986 */ /* 0x0041e8000c101910 */
[----:B---3--:R0:W-:Y:S04]  /*1020*/  @!P1 STG.E desc[UR16][R18.64+0x2808], R45 ;  /* 0x0028082d12009986 */ /* 0x0081e8000c101910 */
[----:B----4-:R0:W-:Y:S04]  /*1030*/  @!P1 STG.E desc[UR16][R18.64+0x280c], R32 ;  /* 0x00280c2012009986 */ /* 0x0101e8000c101910 */
[----:B------:R0:W-:Y:S04]  /*1040*/  @!P1 STG.E desc[UR16][R18.64+0x2810], R34 ;  /* 0x0028102212009986 */ /* 0x0001e8000c101910 */
[----:B------:R-:W2:Y:S04]  /*1050*/  @!P0 LDG.E R31, desc[UR16][R28.64+0xa00] ;  /* 0x000a00101c1f8981 */ /* 0x000ea8000c1e1900 */
[----:B-1----:R-:W3:Y:S04]  /*1060*/  @!P0 LDG.E R33, desc[UR16][R26.64+0xa00] ;  /* 0x000a00101a218981 */ /* 0x002ee8000c1e1900 */
[----:B------:R-:W4:Y:S04]  /*1070*/  @!P0 LDG.E R35, desc[UR16][R24.64+0xa00] ;  /* 0x000a001018238981 */ /* 0x000f28000c1e1900 */
[----:B------:R-:W5:Y:S04]  /*1080*/  @!P0 LDG.E R37, desc[UR16][R22.64+0xa00] ;  /* 0x000a001016258981 */ /* 0x000f68000c1e1900 */
[----:B------:R-:W5:Y:S01]  /*1090*/  @!P0 LDG.E R39, desc[UR16][R20.64+0xa00] ;  /* 0x000a001014278981 */ /* 0x000f62000c1e1900 */
[----:B------:R-:W-:Y:S01]  /*10a0*/  VIADD R17, R17, 0x380 ;  /* 0x0000038011117836 */ /* 0x000fe20000000000 */
[----:B------:R-:W-:Y:S01]  /*10b0*/  IADD3 R0, PT, PT, R0, 0x8, RZ ;  /* 0x0000000800007810 */ /* 0x000fe20007ffe0ff */
[----:B------:R-:W-:Y:S03]  /*10c0*/  BSSY.RECONVERGENT B0, `(.L_x_686) ;  /* 0x0000013000007945 */ /* 0x000fe60003800200 */
[----:B------:R-:W-:Y:S01]  /*10d0*/  ISETP.NE.AND P1, PT, R0, R16, PT ;  /* 0x000000100000720c */ /* 0x000fe20003f25270 */
[----:B--2---:R0:W-:Y:S04]  /*10e0*/  @!P0 STG.E desc[UR16][R18.64+0x3200], R31 ;  /* 0x0032001f12008986 */ /* 0x0041e8000c101910 */
[----:B---3--:R0:W-:Y:S04]  /*10f0*/  @!P0 STG.E desc[UR16][R18.64+0x3204], R33 ;  /* 0x0032042112008986 */ /* 0x0081e8000c101910 */
[----:B----4-:R0:W-:Y:S04]  /*1100*/  @!P0 STG.E desc[UR16][R18.64+0x3208], R35 ;  /* 0x0032082312008986 */ /* 0x0101e8000c101910 */
[----:B-----5:R0:W-:Y:S04]  /*1110*/  @!P0 STG.E desc[UR16][R18.64+0x320c], R37 ;  /* 0x00320c2512008986 */ /* 0x0201e8000c101910 */
[----:B------:R0:W-:Y:S01]  /*1120*/  @!P0 STG.E desc[UR16][R18.64+0x3210], R39 ;  /* 0x0032102712008986 */ /* 0x0001e2000c101910 */
[----:B------:R-:W-:-:S13]  /*1130*/  ISETP.GE.AND P0, PT, R17, R14, PT ;  /* 0x0000000e1100720c */ /* 0x000fda0003f06270 */
[----:B0-----:R-:W-:Y:S05]  /*1140*/  @P0 BRA `(.L_x_687) ;  /* 0x0000000000280947 */ /* 0x001fea0003800000 */
[----:B------:R-:W2:Y:S04]  /*1150*/  LDG.E R29, desc[UR16][R28.64+0xc00] ;  /* 0x000c00101c1d7981 */ /* 0x000ea8000c1e1900 */
        /* <DEDUP_REMOVED lines=9> */
.L_x_687:
[----:B------:R-:W-:Y:S05]  /*11f0*/  BSYNC.RECONVERGENT B0 ;  /* 0x0000000000007941 */ /* 0x000fea0003800200 */
.L_x_686:
[----:B------:R-:W-:Y:S05]  /*1200*/  @P1 BRA `(.L_x_688) ;  /* 0xfffffff800381947 */ /* 0x000fea000383ffff */
.L_x_673:
[----:B------:R-:W-:-:S13]  /*1210*/  ISETP.NE.AND P0, PT, R30, RZ, PT ;  /* 0x000000ff1e00720c */ /* 0x000fda0003f05270 */
[----:B------:R-:W-:Y:S05]  /*1220*/  @!P0 EXIT ;  /* 0x000000000000894d */ /* 0x000fea0003800000 */
[----:B------:R-:W0:Y:S01]  /*1230*/  LDC R0, c[0x0][0x388] ;  /* 0x0000e200ff007b82 */ /* 0x000e220000000800 */
[----:B------:R-:W-:Y:S02]  /*1240*/  ISETP.GE.U32.AND P0, PT, R30, 0x4, PT ;  /* 0x000000041e00780c */ /* 0x000fe40003f06070 */
[----:B012---:R-:W-:-:S04]  /*1250*/  LOP3.LUT R31, R0, 0x3, RZ, 0xc0, !PT ;  /* 0x00000003001f7812 */ /* 0x007fc800078ec0ff */
[----:B------:R-:W-:-:S07]  /*1260*/  ISETP.NE.AND P2, PT, R31, RZ, PT ;  /* 0x000000ff1f00720c */ /* 0x000fce0003f45270 */
[----:B------:R-:W-:Y:S06]  /*1270*/  @!P0 BRA `(.L_x_689) ;  /* 0x0000000400248947 */ /* 0x000fec0003800000 */
[----:B------:R-:W-:-:S04]  /*1280*/  LEA R17, R16, R15, 0x7 ;  /* 0x0000000f10117211 */ /* 0x000fc800078e38ff */
[----:B------:R-:W-:-:S13]  /*1290*/  ISETP.GE.AND P0, PT, R17, R14, PT ;  /* 0x0000000e1100720c */ /* 0x000fda0003f06270 */
[----:B---3--:R-:W-:-:S04]  /*12a0*/  @!P0 IMAD.WIDE R18, R17, 0x4, R2 ;  /* 0x0000000411128825 */ /* 0x008fc800078e0202 */
[C---:B------:R-:W-:Y:S01]  /*12b0*/  @!P0 IMAD.WIDE R20, R17.reuse, 0x4, R4 ;  /* 0x0000000411148825 */ /* 0x040fe200078e0204 */
[----:B------:R0:W2:Y:S03]  /*12c0*/  @!P0 LDG.E R33, desc[UR16][R18.64] ;  /* 0x0000001012218981 */ /* 0x0000a6000c1e1900 */
[C---:B------:R-:W-:Y:S01]  /*12d0*/  @!P0 IMAD.WIDE R22, R17.reuse, 0x4, R6 ;  /* 0x0000000411168825 */ /* 0x040fe200078e0206 */
[----:B------:R1:W3:Y:S03]  /*12e0*/  @!P0 LDG.E R35, desc[UR16][R20.64] ;  /* 0x0000001014238981 */ /* 0x0002e6000c1e1900 */
[C---:B------:R-:W-:Y:S01]  /*12f0*/  @!P0 IMAD.WIDE R24, R17.reuse, 0x4, R8 ;  /* 0x0000000411188825 */ /* 0x040fe200078e0208 */
[----:B------:R4:W5:Y:S03]  /*1300*/  @!P0 LDG.E R37, desc[UR16][R22.64] ;  /* 0x0000001016258981 */ /* 0x000966000c1e1900 */
[C---:B------:R-:W-:Y:S01]  /*1310*/  @!P0 IMAD.WIDE R26, R17.reuse, 0x4, R10 ;  /* 0x00000004111a8825 */ /* 0x040fe200078e020a */
[----:B------:R4:W5:Y:S04]  /*1320*/  @!P0 LDG.E R39, desc[UR16][R24.64] ;  /* 0x0000001018278981 */ /* 0x000968000c1e1900 */
[----:B------:R4:W5:Y:S01]  /*1330*/  @!P0 LDG.E R41, desc[UR16][R26.64] ;  /* 0x000000101a298981 */ /* 0x000962000c1e1900 */
[----:B------:R-:W-:-:S05]  /*1340*/  VIADD R45, R17, 0x80 ;  /* 0x00000080112d7836 */ /* 0x000fca0000000000 */
[----:B------:R-:W-:Y:S01]  /*1350*/  ISETP.GE.AND P1, PT, R45, R14, PT ;  /* 0x0000000e2d00720c */ /* 0x000fe20003f26270 */
[----:B------:R-:W-:-:S12]  /*1360*/  @!P0 IMAD.WIDE R28, R17, 0x14, R12 ;  /* 0x00000014111c8825 */ /* 0x000fd800078e020c */
[----:B0-----:R-:W-:-:S04]  /*1370*/  @!P1 IMAD.WIDE R18, R45, 0x4, R2 ;  /* 0x000000042d129825 */ /* 0x001fc800078e0202 */
[----:B-1----:R-:W-:-:S04]  /*1380*/  @!P1 IMAD.WIDE R20, R45, 0x4, R4 ;  /* 0x000000042d149825 */ /* 0x002fc800078e0204 */
[----:B----4-:R-:W-:-:S04]  /*1390*/  @!P1 IMAD.WIDE R22, R45, 0x4, R6 ;  /* 0x000000042d169825 */ /* 0x010fc800078e0206 */
[----:B------:R-:W-:-:S04]  /*13a0*/  @!P1 IMAD.WIDE R24, R45, 0x4, R8 ;  /* 0x000000042d189825 */ /* 0x000fc800078e0208 */
[----:B------:R-:W-:Y:S01]  /*13b0*/  @!P1 IMAD.WIDE R26, R45, 0x4, R10 ;  /* 0x000000042d1a9825 */ /* 0x000fe200078e020a */
[----:B--2---:R0:W-:Y:S04]  /*13c0*/  @!P0 STG.E desc[UR16][R28.64], R33 ;  /* 0x000000211c008986 */ /* 0x0041e8000c101910 */
[----:B---3--:R1:W-:Y:S04]  /*13d0*/  @!P0 STG.E desc[UR16][R28.64+0x4], R35 ;  /* 0x000004231c008986 */ /* 0x0083e8000c101910 */
[----:B-----5:R2:W-:Y:S04]  /*13e0*/  @!P0 STG.E desc[UR16][R28.64+0x8], R37 ;  /* 0x000008251c008986 */ /* 0x0205e8000c101910 */
[----:B------:R3:W-:Y:S04]  /*13f0*/  @!P0 STG.E desc[UR16][R28.64+0xc], R39 ;  /* 0x00000c271c008986 */ /* 0x0007e8000c101910 */
[----:B------:R4:W-:Y:S04]  /*1400*/  @!P0 STG.E desc[UR16][R28.64+0x10], R41 ;  /* 0x000010291c008986 */ /* 0x0009e8000c101910 */
[----:B------:R5:W5:Y:S04]  /*1410*/  @!P1 LDG.E R43, desc[UR16][R18.64] ;  /* 0x00000010122b9981 */ /* 0x000b68000c1e1900 */
[----:B0-----:R0:W5:Y:S04]  /*1420*/  @!P1 LDG.E R33, desc[UR16][R20.64] ;  /* 0x0000001014219981 */ /* 0x001168000c1e1900 */
[----:B-1----:R1:W5:Y:S04]  /*1430*/  @!P1 LDG.E R35, desc[UR16][R22.64] ;  /* 0x0000001016239981 */ /* 0x002368000c1e1900 */
[----:B--2---:R2:W2:Y:S04]  /*1440*/  @!P1 LDG.E R37, desc[UR16][R24.64] ;  /* 0x0000001018259981 */ /* 0x0044a8000c1e1900 */
[----:B---3--:R3:W3:Y:S01]  /*1450*/  @!P1 LDG.E R39, desc[UR16][R26.64] ;  /* 0x000000101a279981 */ /* 0x0086e2000c1e1900 */
[----:B------:R-:W-:-:S04]  /*1460*/  IADD3 R30, PT, PT, R17, 0x100, RZ ;  /* 0x00000100111e7810 */ /* 0x000fc80007ffe0ff */
[----:B------:R-:W-:Y:S01]  /*1470*/  ISETP.GE.AND P0, PT, R30, R14, PT ;  /* 0x0000000e1e00720c */ /* 0x000fe20003f06270 */
[----:B----4-:R-:W-:-:S12]  /*1480*/  @!P1 IMAD.WIDE R28, R45, 0x14, R12 ;  /* 0x000000142d1c9825 */ /* 0x010fd800078e020c */
[----:B-----5:R-:W-:-:S04]  /*1490*/  @!P0 IMAD.WIDE R18, R30, 0x4, R2 ;  /* 0x000000041e128825 */ /* 0x020fc800078e0202 */
[----:B0-----:R-:W-:-:S04]  /*14a0*/  @!P0 IMAD.WIDE R20, R30, 0x4, R4 ;  /* 0x000000041e148825 */ /* 0x001fc800078e0204 */
[----:B-1----:R-:W-:-:S04]  /*14b0*/  @!P0 IMAD.WIDE R22, R30, 0x4, R6 ;  /* 0x000000041e168825 */ /* 0x002fc800078e0206 */
[----:B--2---:R-:W-:-:S04]  /*14c0*/  @!P0 IMAD.WIDE R24, R30, 0x4, R8 ;  /* 0x000000041e188825 */ /* 0x004fc800078e0208 */
[----:B---3--:R-:W-:Y:S01]  /*14d0*/  @!P0 IMAD.WIDE R26, R30, 0x4, R10 ;  /* 0x000000041e1a8825 */ /* 0x008fe200078e020a */
[----:B------:R0:W-:Y:S04]  /*14e0*/  @!P1 STG.E desc[UR16][R28.64], R43 ;  /* 0x0000002b1c009986 */ /* 0x0001e8000c101910 */
[----:B------:R1:W-:Y:S04]  /*14f0*/  @!P1 STG.E desc[UR16][R28.64+0x4], R33 ;  /* 0x000004211c009986 */ /* 0x0003e8000c101910 */
[----:B------:R2:W-:Y:S04]  /*1500*/  @!P1 STG.E desc[UR16][R28.64+0x8], R35 ;  /* 0x000008231c009986 */ /* 0x0005e8000c101910 */
        /* <DEDUP_REMOVED lines=14> */
[C---:B---3--:R-:W-:Y:S01]  /*15f0*/  @!P1 IMAD.WIDE R26, R17.reuse, 0x4, R10 ;  /* 0x00000004111a9825 */ /* 0x048fe200078e020a */
[----:B------:R-:W-:Y:S04]  /*1600*/  @!P0 STG.E desc[UR16][R28.64], R41 ;  /* 0x000000291c008986 */ /* 0x000fe8000c101910 */
[----:B------:R-:W-:Y:S04]  /*1610*/  @!P0 STG.E desc[UR16][R28.64+0x4], R43 ;  /* 0x0000042b1c008986 */ /* 0x000fe8000c101910 */
[----:B------:R-:W-:Y:S04]  /*1620*/  @!P0 STG.E desc[UR16][R28.64+0x8], R33 ;  /* 0x000008211c008986 */ /* 0x000fe8000c101910 */
[----:B------:R-:W-:Y:S04]  /*1630*/  @!P0 STG.E desc[UR16][R28.64+0xc], R35 ;  /* 0x00000c231c008986 */ /* 0x000fe8000c101910 */
[----:B------:R0:W-:Y:S04]  /*1640*/  @!P0 STG.E desc[UR16][R28.64+0x10], R37 ;  /* 0x000010251c008986 */ /* 0x0001e8000c101910 */
[----:B------:R-:W2:Y:S04]  /*1650*/  @!P1 LDG.E R19, desc[UR16][R18.64] ;  /* 0x0000001012139981 */ /* 0x000ea8000c1e1900 */
[----:B------:R-:W3:Y:S04]  /*1660*/  @!P1 LDG.E R21, desc[UR16][R20.64] ;  /* 0x0000001014159981 */ /* 0x000ee8000c1e1900 */
[----:B------:R-:W4:Y:S04]  /*1670*/  @!P1 LDG.E R23, desc[UR16][R22.64] ;  /* 0x0000001016179981 */ /* 0x000f28000c1e1900 */
[----:B------:R-:W5:Y:S04]  /*1680*/  @!P1 LDG.E R25, desc[UR16][R24.64] ;  /* 0x0000001018199981 */ /* 0x000f68000c1e1900 */
[----:B------:R-:W5:Y:S01]  /*1690*/  @!P1 LDG.E R27, desc[UR16][R26.64] ;  /* 0x000000101a1b9981 */ /* 0x000f62000c1e1900 */
[----:B0-----:R-:W-:-:S04]  /*16a0*/  @!P1 IMAD.WIDE R28, R17, 0x14, R12 ;  /* 0x00000014111c9825 */ /* 0x001fc800078e020c */
[----:B------:R-:W-:Y:S01]  /*16b0*/  VIADD R16, R16, 0x4 ;  /* 0x0000000410107836 */ /* 0x000fe20000000000 */
[----:B--2---:R0:W-:Y:S04]  /*16c0*/  @!P1 STG.E desc[UR16][R28.64], R19 ;  /* 0x000000131c009986 */ /* 0x0041e8000c101910 */
[----:B---3--:R0:W-:Y:S04]  /*16d0*/  @!P1 STG.E desc[UR16][R28.64+0x4], R21 ;  /* 0x000004151c009986 */ /* 0x0081e8000c101910 */
[----:B----4-:R0:W-:Y:S04]  /*16e0*/  @!P1 STG.E desc[UR16][R28.64+0x8], R23 ;  /* 0x000008171c009986 */ /* 0x0101e8000c101910 */
[----:B-----5:R0:W-:Y:S04]  /*16f0*/  @!P1 STG.E desc[UR16][R28.64+0xc], R25 ;  /* 0x00000c191c009986 */ /* 0x0201e8000c101910 */
[----:B------:R0:W-:Y:S02]  /*1700*/  @!P1 STG.E desc[UR16][R28.64+0x10], R27 ;  /* 0x0000101b1c009986 */ /* 0x0001e4000c101910 */
.L_x_689:
[----:B------:R-:W-:Y:S05]  /*1710*/  @!P2 EXIT ;  /* 0x000000000000a94d */ /* 0x000fea0003800000 */
[----:B------:R-:W-:Y:S02]  /*1720*/  ISETP.NE.AND P0, PT, R31, 0x1, PT ;  /* 0x000000011f00780c */ /* 0x000fe40003f05270 */
[----:B------:R-:W-:-:S04]  /*1730*/  LOP3.LUT R0, R0, 0x1, RZ, 0xc0, !PT ;  /* 0x0000000100007812 */ /* 0x000fc800078ec0ff */
[----:B------:R-:W-:-:S07]  /*1740*/  ISETP.NE.U32.AND P2, PT, R0, 0x1, PT ;  /* 0x000000010000780c */ /* 0x000fce0003f45070 */
[----:B------:R-:W-:Y:S06]  /*1750*/  @!P0 BRA `(.L_x_690) ;  /* 0x0000000000948947 */ /* 0x000fec0003800000 */
[----:B0--3--:R-:W-:-:S04]  /*1760*/  LEA R29, R16, R15, 0x7 ;  /* 0x0000000f101d7211 */ /* 0x009fc800078e38ff */
[----:B------:R-:W-:-:S13]  /*1770*/  ISETP.GE.AND P0, PT, R29, R14, PT ;  /* 0x0000000e1d00720c */ /* 0x000fda0003f06270 */
[----:B------:R-:W-:-:S04]  /*1780*/  @!P0 IMAD.WIDE R18, R29, 0x4, R2 ;  /* 0x000000041d128825 */ /* 0x000fc800078e0202 */
        /* <DEDUP_REMOVED lines=9> */
[----:B------:R-:W-:-:S04]  /*1820*/  IADD3 R39, PT, PT, R29, 0x80, RZ ;  /* 0x000000801d277810 */ /* 0x000fc80007ffe0ff */
[----:B------:R-:W-:Y:S01]  /*1830*/  ISETP.GE.AND P1, PT, R39, R14, PT ;  /* 0x0000000e2700720c */ /* 0x000fe20003f26270 */
[----:B------:R-:W-:-:S12]  /*1840*/  @!P0 IMAD.WIDE R28, R29, 0x14, R12 ;  /* 0x000000141d1c8825 */ /* 0x000fd800078e020c */
[----:B0-----:R-:W-:-:S04]  /*1850*/  @!P1 IMAD.WIDE R18, R39, 0x4, R2 ;  /* 0x0000000427129825 */ /* 0x001fc800078e0202 */
[----:B-1----:R-:W-:-:S04]  /*1860*/  @!P1 IMAD.WIDE R20, R39, 0x4, R4 ;  /* 0x0000000427149825 */ /* 0x002fc800078e0204 */
[----:B----4-:R-:W-:-:S04]  /*1870*/  @!P1 IMAD.WIDE R22, R39, 0x4, R6 ;  /* 0x0000000427169825 */ /* 0x010fc800078e0206 */
[----:B------:R-:W-:-:S04]  /*1880*/  @!P1 IMAD.WIDE R24, R39, 0x4, R8 ;  /* 0x0000000427189825 */ /* 0x000fc800078e0208 */
[C---:B------:R-:W-:Y:S01]  /*1890*/  @!P1 IMAD.WIDE R26, R39.reuse, 0x4, R10 ;  /* 0x00000004271a9825 */ /* 0x040fe200078e020a */
[----:B--2---:R-:W-:Y:S04]  /*18a0*/  @!P0 STG.E desc[UR16][R28.64], R17 ;  /* 0x000000111c008986 */ /* 0x004fe8000c101910 */
[----:B---3--:R-:W-:Y:S04]  /*18b0*/  @!P0 STG.E desc[UR16][R28.64+0x4], R31 ;  /* 0x0000041f1c008986 */ /* 0x008fe8000c101910 */
[----:B-----5:R-:W-:Y:S04]  /*18c0*/  @!P0 STG.E desc[UR16][R28.64+0x8], R33 ;  /* 0x000008211c008986 */ /* 0x020fe8000c101910 */
        /* <DEDUP_REMOVED lines=14> */
.L_x_690:
[----:B------:R-:W-:Y:S05]  /*19b0*/  @P2 EXIT ;  /* 0x000000000000294d */ /* 0x000fea0003800000 */
[----:B------:R-:W-:-:S04]  /*19c0*/  LEA R15, R16, R15, 0x7 ;  /* 0x0000000f100f7211 */ /* 0x000fc800078e38ff */
[----:B------:R-:W-:-:S13]  /*19d0*/  ISETP.GE.AND P0, PT, R15, R14, PT ;  /* 0x0000000e0f00720c */ /* 0x000fda0003f06270 */
[----:B------:R-:W-:Y:S05]  /*19e0*/  @P0 EXIT ;  /* 0x000000000000094d */ /* 0x000fea0003800000 */
[----:B------:R-:W-:-:S04]  /*19f0*/  IMAD.WIDE R2, R15, 0x4, R2 ;  /* 0x000000040f027825 */ /* 0x000fc800078e0202 */
[C---:B------:R-:W-:Y:S02]  /*1a00*/  IMAD.WIDE R4, R15.reuse, 0x4, R4 ;  /* 0x000000040f047825 */ /* 0x040fe400078e0204 */
[----:B------:R-:W2:Y:S02]  /*1a10*/  LDG.E R3, desc[UR16][R2.64] ;  /* 0x0000001002037981 */ /* 0x000ea4000c1e1900 */
[C---:B------:R-:W-:Y:S02]  /*1a20*/  IMAD.WIDE R6, R15.reuse, 0x4, R6 ;  /* 0x000000040f067825 */ /* 0x040fe400078e0206 */
[----:B------:R-:W4:Y:S02]  /*1a30*/  LDG.E R5, desc[UR16][R4.64] ;  /* 0x0000001004057981 */ /* 0x000f24000c1e1900 */
[C---:B------:R-:W-:Y:S02]  /*1a40*/  IMAD.WIDE R8, R15.reuse, 0x4, R8 ;  /* 0x000000040f087825 */ /* 0x040fe400078e0208 */
[----:B------:R-:W5:Y:S02]  /*1a50*/  LDG.E R7, desc[UR16][R6.64] ;  /* 0x0000001006077981 */ /* 0x000f64000c1e1900 */
[----:B------:R-:W-:-:S02]  /*1a60*/  IMAD.WIDE R10, R15, 0x4, R10 ;  /* 0x000000040f0a7825 */ /* 0x000fc400078e020a */
[----:B------:R-:W3:Y:S04]  /*1a70*/  LDG.E R9, desc[UR16][R8.64] ;  /* 0x0000001008097981 */ /* 0x000ee8000c1e1900 */
[----:B------:R-:W3:Y:S01]  /*1a80*/  LDG.E R11, desc[UR16][R10.64] ;  /* 0x000000100a0b7981 */ /* 0x000ee2000c1e1900 */
[----:B------:R-:W-:-:S05]  /*1a90*/  IMAD.WIDE R12, R15, 0x14, R12 ;  /* 0x000000140f0c7825 */ /* 0x000fca00078e020c */
[----:B--2---:R-:W-:Y:S04]  /*1aa0*/  STG.E desc[UR16][R12.64], R3 ;  /* 0x000000030c007986 */ /* 0x004fe8000c101910 */
[----:B----4-:R-:W-:Y:S04]  /*1ab0*/  STG.E desc[UR16][R12.64+0x4], R5 ;  /* 0x000004050c007986 */ /* 0x010fe8000c101910 */
[----:B-----5:R-:W-:Y:S04]  /*1ac0*/  STG.E desc[UR16][R12.64+0x8], R7 ;  /* 0x000008070c007986 */ /* 0x020fe8000c101910 */
[----:B---3--:R-:W-:Y:S04]  /*1ad0*/  STG.E desc[UR16][R12.64+0xc], R9 ;  /* 0x00000c090c007986 */ /* 0x008fe8000c101910 */
[----:B------:R-:W-:Y:S01]  /*1ae0*/  STG.E desc[UR16][R12.64+0x10], R11 ;  /* 0x0000100b0c007986 */ /* 0x000fe2000c101910 */
[----:B------:R-:W-:Y:S05]  /*1af0*/  EXIT ;  /* 0x000000000000794d */ /* 0x000fea0003800000 */
.L_x_672:
[----:B------:R-:W-:-:S13]  /*1b00*/  ISETP.GE.AND P0, PT, R0, 0x1, PT ;  /* 0x000000010000780c */ /* 0x000fda0003f06270 */
[----:B------:R-:W-:Y:S05]  /*1b10*/  @!P0 EXIT ;  /* 0x000000000000894d */ /* 0x000fea0003800000 */
[----:B------:R-:W0:Y:S01]  /*1b20*/  S2R R23, SR_TID.X ;  /* 0x0000000000177919 */ /* 0x000e220000002100 */
[----:B------:R-:W-:Y:S01]  /*1b30*/  ISETP.GE.U32.AND P0, PT, R0, 0x8, PT ;  /* 0x000000080000780c */ /* 0x000fe20003f06070 */
[----:B------:R-:W-:-:S12]  /*1b40*/  HFMA2 R22, -RZ, RZ, 0, 0 ;  /* 0x00000000ff167431 */ /* 0x000fd800000001ff */
[----:B------:R-:W-:Y:S05]  /*1b50*/  @!P0 BRA `(.L_x_691) ;  /* 0x0000000800488947 */ /* 0x000fea0003800000 */
[----:B------:R-:W1:Y:S01]  /*1b60*/  LDC.64 R20, c[0x0][0x3b8] ;  /* 0x0000ee00ff147b82 */ /* 0x000e620000000a00 */
[----:B------:R-:W-:Y:S01]  /*1b70*/  UIADD3 UR4, UP0, UPT, UR18, 0x600, URZ ;  /* 0x0000060012047890 */ /* 0x000fe2000ff1e0ff */
[C---:B0-----:R-:W-:Y:S01]  /*1b80*/  IMAD.WIDE.U32 R14, R23.reuse, 0x14, R12 ;  /* 0x00000014170e7825 */ /* 0x041fe200078e000c */
[----:B------:R-:W-:Y:S02]  /*1b90*/  LOP3.LUT R22, R0, 0x7ffffff8, RZ, 0xc0, !PT ;  /* 0x7ffffff800167812 */ /* 0x000fe400078ec0ff */
[----:B------:R-:W-:Y:S01]  /*1ba0*/  UIADD3 UR8, UP1, UPT, UR4, UR8, URZ ;  /* 0x0000000804087290 */ /* 0x000fe2000ff3e0ff */
[----:B------:R-:W-:Y:S01]  /*1bb0*/  IADD3 R25, PT, PT, R23, 0x80, RZ ;  /* 0x0000008017197810 */ /* 0x000fe20007ffe0ff */
[----:B------:R-:W-:Y:S01]  /*1bc0*/  UIADD3.X UR5, UPT, UPT, URZ, UR19, URZ, UP0, !UPT ;  /* 0x00000013ff057290 */ /* 0x000fe200087fe4ff */
[----:B------:R-:W0:Y:S01]  /*1bd0*/  LDC.64 R18, c[0x0][0x3a8] ;  /* 0x0000ea00ff127b82 */ /* 0x000e220000000a00 */
[----:B------:R-:W-:Y:S01]  /*1be0*/  UIADD3 UR10, UP0, UPT, UR4, UR10, URZ ;  /* 0x0000000a040a7290 */ /* 0x000fe2000ff1e0ff */
[----:B------:R-:W-:Y:S01]  /*1bf0*/  IADD3 R34, P0, PT, R14, 0x10, RZ ;  /* 0x000000100e227810 */ /* 0x000fe20007f1e0ff */
[----:B------:R-:W-:Y:S01]  /*1c00*/  UIADD3.X UR9, UPT, UPT, UR5, UR9, URZ, UP1, !UPT ;  /* 0x0000000905097290 */ /* 0x000fe20008ffe4ff */
[----:B------:R-:W-:Y:S01]  /*1c10*/  IADD3 R14, P1, PT, R16, 0x1e08, RZ ;  /* 0x00001e08100e7810 */ /* 0x000fe20007f3e0ff */
[----:B------:R-:W-:Y:S01]  /*1c20*/  UIADD3.X UR11, UPT, UPT, UR5, UR11, URZ, UP0, !UPT ;  /* 0x0000000b050b7290 */ /* 0x000fe200087fe4ff */
[----:B------:R-:W-:Y:S01]  /*1c30*/  IMAD.MOV R24, RZ, RZ, -R22 ;  /* 0x000000ffff187224 */ /* 0x000fe200078e0a16 */
[----:B------:R-:W-:Y:S01]  /*1c40*/  UIADD3 UR12, UP1, UPT, UR4, UR12, URZ ;  /* 0x0000000c040c7290 */ /* 0x000fe2000ff3e0ff */
[----:B------:R-:W2:Y:S01]  /*1c50*/  LDC.64 R26, c[0x0][0x3a0] ;  /* 0x0000e800ff1a7b82 */ /* 0x000ea20000000a00 */
[----:B------:R-:W-:Y:S01]  /*1c60*/  UIADD3 UR14, UP2, UPT, UR4, UR14, URZ ;  /* 0x0000000e040e7290 */ /* 0x000fe2000ff5e0ff */
[----:B------:R-:W-:Y:S01]  /*1c70*/  IMAD.X R35, RZ, RZ, R15, P0 ;  /* 0x000000ffff237224 */ /* 0x000fe200000e060f */
[----:B------:R-:W-:Y:S01]  /*1c80*/  UIADD3 UR4, UP0, UPT, UR4, UR6, URZ ;  /* 0x0000000604047290 */ /* 0x000fe2000ff1e0ff */
[----:B------:R-:W-:Y:S01]  /*1c90*/  IADD3.X R15, PT, PT, RZ, R13, RZ, P1, !PT ;  /* 0x0000000dff0f7210 */ /* 0x000fe20000ffe4ff */
[----:B------:R-:W-:-:S02]  /*1ca0*/  UIADD3.X UR13, UPT, UPT, UR5, UR13, URZ, UP1, !UPT ;  /* 0x0000000d050d7290 */ /* 0x000fc40008ffe4ff */
[----:B------:R-:W-:Y:S01]  /*1cb0*/  UIADD3.X UR15, UPT, UPT, UR5, UR15, URZ, UP2, !UPT ;  /* 0x0000000f050f7290 */ /* 0x000fe200097fe4ff */
[----:B-1----:R-:W-:Y:S01]  /*1cc0*/  IMAD.WIDE.U32 R20, R23, 0x4, R20 ;  /* 0x0000000417147825 */ /* 0x002fe200078e0014 */
[----:B------:R-:W-:-:S03]  /*1cd0*/  UIADD3.X UR5, UPT, UPT, UR5, UR7, URZ, UP0, !UPT ;  /* 0x0000000705057290 */ /* 0x000fc600087fe4ff */
[----:B0-----:R-:W-:-:S04]  /*1ce0*/  IMAD.WIDE.U32 R18, R23, 0x4, R18 ;  /* 0x0000000417127825 */ /* 0x001fc800078e0012 */
[----:B--2---:R-:W-:-:S07]  /*1cf0*/  IMAD.WIDE.U32 R16, R23, 0x4, R26 ;  /* 0x0000000417107825 */ /* 0x004fce00078e001a */
.L_x_692:
[----:B-1----:R-:W0:Y:S01]  /*1d00*/  LDC.64 R30, c[0x0][0x398] ;  /* 0x0000e600ff1e7b82 */ /* 0x002e220000000a00 */
[----:B------:R-:W-:Y:S02]  /*1d10*/  IADD3 R28, P0, PT, R16, UR18, RZ ;  /* 0x00000012101c7c10 */ /* 0x000fe4000ff1e0ff */
[----:B------:R-:W-:Y:S02]  /*1d20*/  IADD3 R26, P1, PT, R18, UR18, RZ ;  /* 0x00000012121a7c10 */ /* 0x000fe4000ff3e0ff */
[----:B------:R-:W-:Y:S02]  /*1d30*/  IADD3.X R29, PT, PT, R17, UR19, RZ, P0, !PT ;  /* 0x00000013111d7c10 */ /* 0x000fe400087fe4ff */
[----:B------:R-:W-:Y:S01]  /*1d40*/  IADD3.X R27, PT, PT, R19, UR19, RZ, P1, !PT ;  /* 0x00000013131b7c10 */ /* 0x000fe20008ffe4ff */
[----:B------:R-:W1:Y:S03]  /*1d50*/  LDC.64 R32, c[0x0][0x3b0] ;  /* 0x0000ec00ff207b82 */ /* 0x000e660000000a00 */
[----:B------:R-:W2:Y:S04]  /*1d60*/  LDG.E R29, desc[UR16][R28.64] ;  /* 0x000000101c1d7981 */ /* 0x000ea8000c1e1900 */
[----:B------:R3:W4:Y:S01]  /*1d70*/  LDG.E R43, desc[UR16][R26.64] ;  /* 0x000000101a2b7981 */ /* 0x000722000c1e1900 */
[----:B0-----:R-:W-:-:S03]  /*1d80*/  IMAD.WIDE.U32 R30, R23, 0x4, R30 ;  /* 0x00000004171e7825 */ /* 0x001fc600078e001e */
[----:B------:R-:W-:Y:S01]  /*1d90*/  IADD3 R30, P0, PT, R30, UR18, RZ ;  /* 0x000000121e1e7c10 */ /* 0x000fe2000ff1e0ff */
[----:B-1----:R-:W-:-:S03]  /*1da0*/  IMAD.WIDE.U32 R32, R23, 0x4, R32 ;  /* 0x0000000417207825 */ /* 0x002fc600078e0020 */
[----:B------:R-:W-:Y:S02]  /*1db0*/  IADD3.X R31, PT, PT, R31, UR19, RZ, P0, !PT ;  /* 0x000000131f1f7c10 */ /* 0x000fe400087fe4ff */
[----:B------:R-:W-:Y:S02]  /*1dc0*/  IADD3 R32, P1, PT, R32, UR18, RZ ;  /* 0x0000001220207c10 */ /* 0x000fe4000ff3e0ff */
[----:B------:R-:W-:Y:S02]  /*1dd0*/  IADD3 R36, P0, PT, R20, UR18, RZ ;  /* 0x0000001214247c10 */ /* 0x000fe4000ff1e0ff */
[----:B------:R-:W5:Y:S01]  /*1de0*/  LDG.E R31, desc[UR16][R30.64] ;  /* 0x000000101e1f7981 */ /* 0x000f62000c1e1900 */
[----:B------:R-:W-:Y:S02]  /*1df0*/  IADD3.X R33, PT, PT, R33, UR19, RZ, P1, !PT ;  /* 0x0000001321217c10 */ /* 0x000fe40008ffe4ff */
[----:B------:R-:W-:-:S04]  /*1e00*/  IADD3.X R37, PT, PT, R21, UR19, RZ, P0, !PT ;  /* 0x0000001315257c10 */ /* 0x000fc800087fe4ff */
[----:B------:R-:W5:Y:S04]  /*1e10*/  LDG.E R33, desc[UR16][R32.64] ;  /* 0x0000001020217981 */ /* 0x000f68000c1e1900 */
[----:B------:R0:W5:Y:S01]  /*1e20*/  LDG.E R45, desc[UR16][R36.64] ;  /* 0x00000010242d7981 */ /* 0x000162000c1e1900 */
[----:B---3--:R-:W-:Y:S02]  /*1e30*/  MOV R26, R34 ;  /* 0x00000022001a7202 */ /* 0x008fe40000000f00 */
[----:B------:R-:W-:Y:S01]  /*1e40*/  MOV R27, R35 ;  /* 0x00000023001b7202 */ /* 0x000fe20000000f00 */
[----:B------:R-:W-:Y:S01]  /*1e50*/  IMAD.U32 R38, RZ, RZ, UR4 ;  /* 0x00000004ff267e24 */ /* 0x000fe2000f8e00ff */
[----:B------:R-:W-:Y:S01]  /*1e60*/  MOV R39, UR5 ;  /* 0x0000000500277c02 */ /* 0x000fe20008000f00 */
[----:B------:R-:W-:Y:S01]  /*1e70*/  IMAD.U32 R41, RZ, RZ, UR9 ;  /* 0x00000009ff297e24 */ /* 0x000fe2000f8e00ff */
[----:B------:R-:W-:-:S02]  /*1e80*/  MOV R40, UR8 ;  /* 0x0000000800287c02 */ /* 0x000fc40008000f00 */
[----:B------:R-:W-:Y:S01]  /*1e90*/  MOV R34, UR10 ;  /* 0x0000000a00227c02 */ /* 0x000fe20008000f00 */
[----:B0-----:R-:W-:Y:S01]  /*1ea0*/  IMAD.U32 R36, RZ, RZ, UR12 ;  /* 0x0000000cff247e24 */ /* 0x001fe2000f8e00ff */
[----:B------:R-:W-:Y:S02]  /*1eb0*/  MOV R35, UR11 ;  /* 0x0000000b00237c02 */ /* 0x000fe40008000f00 */
[----:B------:R-:W-:Y:S02]  /*1ec0*/  MOV R37, UR13 ;  /* 0x0000000d00257c02 */ /* 0x000fe40008000f00 */
[----:B------:R-:W-:Y:S01]  /*1ed0*/  MOV R28, UR14 ;  /* 0x0000000e001c7c02 */ /* 0x000fe20008000f00 */
[----:B------:R-:W-:-:S04]  /*1ee0*/  IMAD.WIDE R34, R25, 0x4, R34 ;  /* 0x0000000419227825 */ /* 0x000fc800078e0222 */
[C---:B------:R-:W-:Y:S01]  /*1ef0*/  IMAD.WIDE R36, R25.reuse, 0x4, R36 ;  /* 0x0000000419247825 */ /* 0x040fe200078e0224 */
[----:B--2---:R0:W-:Y:S04]  /*1f00*/  STG.E desc[UR16][R26.64+-0xc], R29 ;  /* 0xfffff41d1a007986 */ /* 0x0041e8000c101910 */
[----:B----4-:R-:W-:Y:S01]  /*1f10*/  STG.E desc[UR16][R26.64+-0x8], R43 ;  /* 0xfffff82b1a007986 */ /* 0x010fe2000c101910 */
[----:B0-----:R-:W-:Y:S02]  /*1f20*/  IMAD.U32 R29, RZ, RZ, UR15 ;  /* 0x0000000fff1d7e24 */ /* 0x001fe4000f8e00ff */
[C---:B------:R-:W-:Y:S01]  /*1f30*/  IMAD.WIDE R28, R25.reuse, 0x4, R28 ;  /* 0x00000004191c7825 */ /* 0x040fe200078e021c */
[----:B-----5:R0:W-:Y:S04]  /*1f40*/  STG.E desc[UR16][R26.64+-0x10], R31 ;  /* 0xfffff01f1a007986 */ /* 0x0201e8000c101910 */
[----:B------:R1:W-:Y:S01]  /*1f50*/  STG.E desc[UR16][R26.64+-0x4], R33 ;  /* 0xfffffc211a007986 */ /* 0x0003e2000c101910 */
[----:B0-----:R-:W-:-:S03]  /*1f60*/  IMAD.WIDE R30, R25, 0x4, R38 ;  /* 0x00000004191e7825 */ /* 0x001fc600078e0226 */
[----:B------:R0:W-:Y:S04]  /*1f70*/  STG.E desc[UR16][R26.64], R45 ;  /* 0x0000002d1a007986 */ /* 0x0001e8000c101910 */
[----:B------:R-:W2:Y:S01]  /*1f80*/  LDG.E R42, desc[UR16][R28.64+-0x600] ;  /* 0xfffa00101c2a7981 */ /* 0x000ea2000c1e1900 */
[----:B-1----:R-:W-:-:S03]  /*1f90*/  IMAD.WIDE R32, R25, 0x4, R40 ;  /* 0x0000000419207825 */ /* 0x002fc600078e0228 */
[----:B------:R-:W3:Y:S04]  /*1fa0*/  LDG.E R41, desc[UR16][R30.64+-0x600] ;  /* 0xfffa00101e297981 */ /* 0x000ee8000c1e1900 */
[----:B------:R-:W4:Y:S04]  /*1fb0*/  LDG.E R43, desc[UR16][R32.64+-0x600] ;  /* 0xfffa0010202b7981 */ /* 0x000f28000c1e1900 */
[----:B0-----:R-:W5:Y:S04]  /*1fc0*/  LDG.E R45, desc[UR16][R34.64+-0x600] ;  /* 0xfffa0010222d7981 */ /* 0x001f68000c1e1900 */
[----:B------:R-:W5:Y:S01]  /*1fd0*/  LDG.E R40, desc[UR16][R36.64+-0x600] ;  /* 0xfffa001024287981 */ /* 0x000f62000c1e1900 */
[----:B------:R-:W-:-:S05]  /*1fe0*/  IMAD.WIDE R38, R25, 0x14, R14 ;  /* 0x0000001419267825 */ /* 0x000fca00078e020e */
[----:B--2---:R-:W-:Y:S04]  /*1ff0*/  STG.E desc[UR16][R38.64+-0x1df8], R42 ;  /* 0xffe2082a26007986 */ /* 0x004fe8000c101910 */
[----:B---3--:R0:W-:Y:S04]  /*2000*/  STG.E desc[UR16][R38.64+-0x1e08], R41 ;  /* 0xffe1f82926007986 */ /* 0x0081e8000c101910 */
[----:B----4-:R1:W-:Y:S04]  /*2010*/  STG.E desc[UR16][R38.64+-0x1e04], R43 ;  /* 0xffe1fc2b26007986 */ /* 0x0103e8000c101910 */
[----:B-----5:R2:W-:Y:S04]  /*2020*/  STG.E desc[UR16][R38.64+-0x1e00], R45 ;  /* 0xffe2002d26007986 */ /* 0x0205e8000c101910 */
[----:B------:R3:W-:Y:S04]  /*2030*/  STG.E desc[UR16][R38.64+-0x1dfc], R40 ;  /* 0xffe2042826007986 */ /* 0x0007e8000c101910 */
[----:B------:R-:W4:Y:S04]  /*2040*/  LDG.E R44, desc[UR16][R30.64+-0x400] ;  /* 0xfffc00101e2c7981 */ /* 0x000f28000c1e1900 */
[----:B0-----:R-:W5:Y:S04]  /*2050*/  LDG.E R41, desc[UR16][R32.64+-0x400] ;  /* 0xfffc001020297981 */ /* 0x001f68000c1e1900 */
[----:B-1----:R-:W5:Y:S04]  /*2060*/  LDG.E R43, desc[UR16][R34.64+-0x400] ;  /* 0xfffc0010222b7981 */ /* 0x002f68000c1e1900 */
[----:B--2---:R-:W2:Y:S04]  /*2070*/  LDG.E R45, desc[UR16][R36.64+-0x400] ;  /* 0xfffc0010242d7981 */ /* 0x004ea8000c1e1900 */
[----:B---3--:R-:W3:Y:S04]  /*2080*/  LDG.E R40, desc[UR16][R28.64+-0x400] ;  /* 0xfffc00101c287981 */ /* 0x008ee8000c1e1900 */
[----:B----4-:R-:W-:Y:S04]  /*2090*/  STG.E desc[UR16][R38.64+-0x1408], R44 ;  /* 0xffebf82c26007986 */ /* 0x010fe8000c101910 */
[----:B-----5:R0:W-:Y:S04]  /*20a0*/  STG.E desc[UR16][R38.64+-0x1404], R41 ;  /* 0xffebfc2926007986 */ /* 0x0201e8000c101910 */
[----:B------:R1:W-:Y:S04]  /*20b0*/  STG.E desc[UR16][R38.64+-0x1400], R43 ;  /* 0xffec002b26007986 */ /* 0x0003e8000c101910 */
[----:B--2---:R2:W-:Y:S04]  /*20c0*/  STG.E desc[UR16][R38.64+-0x13fc], R45 ;  /* 0xffec042d26007986 */ /* 0x0045e8000c101910 */
[----:B---3--:R3:W-:Y:S04]  /*20d0*/  STG.E desc[UR16][R38.64+-0x13f8], R40 ;  /* 0xffec082826007986 */ /* 0x0087e8000c101910 */
        /* <DEDUP_REMOVED lines=35> */
[----:B----4-:R1:W-:Y:S04]  /*2310*/  STG.E desc[UR16][R38.64+0x13f8], R44 ;  /* 0x0013f82c26007986 */ /* 0x0103e8000c101910 */
[----:B-----5:R1:W-:Y:S04]  /*2320*/  STG.E desc[UR16][R38.64+0x13fc], R41 ;  /* 0x0013fc2926007986 */ /* 0x0203e8000c101910 */
[----:B------:R1:W-:Y:S04]  /*2330*/  STG.E desc[UR16][R38.64+0x1400], R43 ;  /* 0x0014002b26007986 */ /* 0x0003e8000c101910 */
[----:B--2---:R1:W-:Y:S04]  /*2340*/  STG.E desc[UR16][R38.64+0x1404], R45 ;  /* 0x0014042d26007986 */ /* 0x0043e8000c101910 */
[----:B---3--:R1:W-:Y:S04]  /*2350*/  STG.E desc[UR16][R38.64+0x1408], R40 ;  /* 0x0014082826007986 */ /* 0x0083e8000c101910 */
[----:B------:R-:W2:Y:S04]  /*2360*/  LDG.E R42, desc[UR16][R30.64+0x600] ;  /* 0x000600101e2a7981 */ /* 0x000ea8000c1e1900 */
[----:B------:R-:W3:Y:S04]  /*2370*/  LDG.E R33, desc[UR16][R32.64+0x600] ;  /* 0x0006001020217981 */ /* 0x000ee8000c1e1900 */
[----:B------:R-:W4:Y:S04]  /*2380*/  LDG.E R37, desc[UR16][R36.64+0x600] ;  /* 0x0006001024257981 */ /* 0x000f28000c1e1900 */
[----:B------:R0:W5:Y:S04]  /*2390*/  LDG.E R31, desc[UR16][R34.64+0x600] ;  /* 0x00060010221f7981 */ /* 0x000168000c1e1900 */
[----:B------:R-:W5:Y:S01]  /*23a0*/  LDG.E R29, desc[UR16][R28.64+0x600] ;  /* 0x000600101c1d7981 */ /* 0x000f62000c1e1900 */
[----:B------:R-:W-:-:S04]  /*23b0*/  IADD3 R24, PT, PT, R24, 0x8, RZ ;  /* 0x0000000818187810 */ /* 0x000fc80007ffe0ff */
[----:B------:R-:W-:Y:S01]  /*23c0*/  ISETP.NE.AND P0, PT, R24, RZ, PT ;  /* 0x000000ff1800720c */ /* 0x000fe20003f05270 */
[----:B------:R-:W-:Y:S01]  /*23d0*/  UIADD3 UR18, UP0, UPT, UR18, 0x1000, URZ ;  /* 0x0000100012127890 */ /* 0x000fe2000ff1e0ff */
[----:B0-----:R-:W-:-:S03]  /*23e0*/  IADD3 R34, P1, PT, R26, 0x5000, RZ ;  /* 0x000050001a227810 */ /* 0x001fc60007f3e0ff */
[----:B------:R-:W-:Y:S01]  /*23f0*/  UIADD3.X UR19, UPT, UPT, URZ, UR19, URZ, UP0, !UPT ;  /* 0x00000013ff137290 */ /* 0x000fe200087fe4ff */
[----:B------:R-:W-:Y:S01]  /*2400*/  IADD3.X R35, PT, PT, RZ, R27, RZ, P1, !PT ;  /* 0x0000001bff237210 */ /* 0x000fe20000ffe4ff */
[----:B------:R-:W-:Y:S01]  /*2410*/  VIADD R25, R25, 0x400 ;  /* 0x0000040019197836 */ /* 0x000fe20000000000 */
[----:B--2---:R1:W-:Y:S04]  /*2420*/  STG.E desc[UR16][R38.64+0x1df8], R42 ;  /* 0x001df82a26007986 */ /* 0x0043e8000c101910 */
[----:B---3--:R1:W-:Y:S04]  /*2430*/  STG.E desc[UR16][R38.64+0x1dfc], R33 ;  /* 0x001dfc2126007986 */ /* 0x0083e8000c101910 */
[----:B----4-:R1:W-:Y:S04]  /*2440*/  STG.E desc[UR16][R38.64+0x1e04], R37 ;  /* 0x001e042526007986 */ /* 0x0103e8000c101910 */
[----:B-----5:R1:W-:Y:S04]  /*2450*/  STG.E desc[UR16][R38.64+0x1e00], R31 ;  /* 0x001e001f26007986 */ /* 0x0203e8000c101910 */
[----:B------:R1:W-:Y:S01]  /*2460*/  STG.E desc[UR16][R38.64+0x1e08], R29 ;  /* 0x001e081d26007986 */ /* 0x0003e2000c101910 */
[----:B------:R-:W-:Y:S05]  /*2470*/  @P0 BRA `(.L_x_692) ;  /* 0xfffffff800200947 */ /* 0x000fea000383ffff */
.L_x_691:
[----:B------:R-:W-:-:S04]  /*2480*/  LOP3.LUT R14, R0, 0x7, RZ, 0xc0, !PT ;  /* 0x00000007000e7812 */ /* 0x000fc800078ec0ff */
[----:B------:R-:W-:-:S13]  /*2490*/  ISETP.NE.AND P0, PT, R14, RZ, PT ;  /* 0x000000ff0e00720c */ /* 0x000fda0003f05270 */
[----:B------:R-:W-:Y:S05]  /*24a0*/  @!P0 EXIT ;  /* 0x000000000000894d */ /* 0x000fea0003800000 */
[----:B------:R-:W-:Y:S02]  /*24b0*/  ISETP.GE.U32.AND P0, PT, R14, 0x4, PT ;  /* 0x000000040e00780c */ /* 0x000fe40003f06070 */
[----:B------:R-:W-:-:S04]  /*24c0*/  LOP3.LUT R30, R0, 0x3, RZ, 0xc0, !PT ;  /* 0x00000003001e7812 */ /* 0x000fc800078ec0ff */
[----:B------:R-:W-:-:S07]  /*24d0*/  ISETP.NE.AND P1, PT, R30, RZ, PT ;  /* 0x000000ff1e00720c */ /* 0x000fce0003f25270 */
[----:B------:R-:W-:Y:S06]  /*24e0*/  @!P0 BRA `(.L_x_693) ;  /* 0x0000000000c08947 */ /* 0x000fec0003800000 */
[----:B0-----:R-:W-:-:S05]  /*24f0*/  LEA R27, R22, R23, 0x7 ;  /* 0x00000017161b7211 */ /* 0x001fca00078e38ff */
[----:B------:R-:W-:-:S04]  /*2500*/  IMAD.WIDE R24, R27, 0x4, R2 ;  /* 0x000000041b187825 */ /* 0x000fc800078e0202 */
[C---:B------:R-:W-:Y:S01]  /*2510*/  IMAD.WIDE R14, R27.reuse, 0x4, R4 ;  /* 0x000000041b0e7825 */ /* 0x040fe200078e0204 */
[----:B-1----:R-:W2:Y:S03]  /*2520*/  LDG.E R29, desc[UR16][R24.64] ;  /* 0x00000010181d7981 */ /* 0x002ea6000c1e1900 */
[C---:B------:R-:W-:Y:S01]  /*2530*/  IMAD.WIDE R20, R27.reuse, 0x4, R6 ;  /* 0x000000041b147825 */ /* 0x040fe200078e0206 */
[----:B------:R-:W3:Y:S03]  /*2540*/  LDG.E R31, desc[UR16][R14.64] ;  /* 0x000000100e1f7981 */ /* 0x000ee6000c1e1900 */
[C---:B------:R-:W-:Y:S01]  /*2550*/  IMAD.WIDE R18, R27.reuse, 0x4, R8 ;  /* 0x000000041b127825 */ /* 0x040fe200078e0208 */
[----:B------:R-:W4:Y:S03]  /*2560*/  LDG.E R33, desc[UR16][R20.64] ;  /* 0x0000001014217981 */ /* 0x000f26000c1e1900 */
[C---:B------:R-:W-:Y:S01]  /*2570*/  IMAD.WIDE R16, R27.reuse, 0x4, R10 ;  /* 0x000000041b107825 */ /* 0x040fe200078e020a */
[----:B------:R-:W5:Y:S04]  /*2580*/  LDG.E R35, desc[UR16][R18.64] ;  /* 0x0000001012237981 */ /* 0x000f68000c1e1900 */
[----:B------:R-:W5:Y:S01]  /*2590*/  LDG.E R37, desc[UR16][R16.64] ;  /* 0x0000001010257981 */ /* 0x000f62000c1e1900 */
[----:B------:R-:W-:-:S05]  /*25a0*/  IMAD.WIDE R26, R27, 0x14, R12 ;  /* 0x000000141b1a7825 */ /* 0x000fca00078e020c */
[----:B--2---:R0:W-:Y:S04]  /*25b0*/  STG.E desc[UR16][R26.64], R29 ;  /* 0x0000001d1a007986 */ /* 0x0041e8000c101910 */
[----:B---3--:R1:W-:Y:S04]  /*25c0*/  STG.E desc[UR16][R26.64+0x4], R31 ;  /* 0x0000041f1a007986 */ /* 0x0083e8000c101910 */
[----:B----4-:R2:W-:Y:S04]  /*25d0*/  STG.E desc[UR16][R26.64+0x8], R33 ;  /* 0x000008211a007986 */ /* 0x0105e8000c101910 */
[----:B-----5:R3:W-:Y:S04]  /*25e0*/  STG.E desc[UR16][R26.64+0xc], R35 ;  /* 0x00000c231a007986 */ /* 0x0207e8000c101910 */
[----:B------:R4:W-:Y:S04]  /*25f0*/  STG.E desc[UR16][R26.64+0x10], R37 ;  /* 0x000010251a007986 */ /* 0x0009e8000c101910 */
[----:B------:R-:W5:Y:S04]  /*2600*/  LDG.E R39, desc[UR16][R24.64+0x200] ;  /* 0x0002001018277981 */ /* 0x000f68000c1e1900 */
[----:B------:R-:W2:Y:S04]  /*2610*/  LDG.E R41, desc[UR16][R14.64+0x200] ;  /* 0x000200100e297981 */ /* 0x000ea8000c1e1900 */
[----:B------:R-:W3:Y:S04]  /*2620*/  LDG.E R43, desc[UR16][R20.64+0x200] ;  /* 0x00020010142b7981 */ /* 0x000ee8000c1e1900 */
[----:B------:R-:W4:Y:S04]  /*2630*/  LDG.E R45, desc[UR16][R18.64+0x200] ;  /* 0x00020010122d7981 */ /* 0x000f28000c1e1900 */
[----:B------:R-:W4:Y:S04]  /*2640*/  LDG.E R28, desc[UR16][R16.64+0x200] ;  /* 0x00020010101c7981 */ /* 0x000f28000c1e1900 */
[----:B-----5:R5:W-:Y:S04]  /*2650*/  STG.E desc[UR16][R26.64+0xa00], R39 ;  /* 0x000a00271a007986 */ /* 0x020be8000c101910 */
[----:B--2---:R2:W-:Y:S04]  /*2660*/  STG.E desc[UR16][R26.64+0xa04], R41 ;  /* 0x000a04291a007986 */ /* 0x0045e8000c101910 */
[----:B---3--:R3:W-:Y:S04]  /*2670*/  STG.E desc[UR16][R26.64+0xa08], R43 ;  /* 0x000a082b1a007986 */ /* 0x0087e8000c101910 */
[----:B----4-:R4:W-:Y:S04]  /*2680*/  STG.E desc[UR16][R26.64+0xa0c], R45 ;  /* 0x000a0c2d1a007986 */ /* 0x0109e8000c101910 */
[----:B------:R4:W-:Y:S04]  /*2690*/  STG.E desc[UR16][R26.64+0xa10], R28 ;  /* 0x000a101c1a007986 */ /* 0x0009e8000c101910 */
[----:B0-----:R-:W5:Y:S04]  /*26a0*/  LDG.E R29, desc[UR16][R24.64+0x400] ;  /* 0x00040010181d7981 */ /* 0x001f68000c1e1900 */
[----:B-1----:R-:W2:Y:S04]  /*26b0*/  LDG.E R31, desc[UR16][R14.64+0x400] ;  /* 0x000400100e1f7981 */ /* 0x002ea8000c1e1900 */
        /* <DEDUP_REMOVED lines=8> */
[----:B------:R-:W2:Y:S04]  /*2740*/  LDG.E R39, desc[UR16][R24.64+0x600] ;  /* 0x0006001018277981 */ /* 0x000ea8000c1e1900 */
[----:B------:R-:W3:Y:S04]  /*2750*/  LDG.E R41, desc[UR16][R14.64+0x600] ;  /* 0x000600100e297981 */ /* 0x000ee8000c1e1900 */
[----:B------:R-:W4:Y:S04]  /*2760*/  LDG.E R43, desc[UR16][R20.64+0x600] ;  /* 0x00060010142b7981 */ /* 0x000f28000c1e1900 */
[----:B------:R-:W5:Y:S04]  /*2770*/  LDG.E R45, desc[UR16][R18.64+0x600] ;  /* 0x00060010122d7981 */ /* 0x000f68000c1e1900 */
[----:B------:R-:W5:Y:S01]  /*2780*/  LDG.E R28, desc[UR16][R16.64+0x600] ;  /* 0x00060010101c7981 */ /* 0x000f62000c1e1900 */
[----:B------:R-:W-:-:S03]  /*2790*/  IADD3 R22, PT, PT, R22, 0x4, RZ ;  /* 0x0000000416167810 */ /* 0x000fc60007ffe0ff */
[----:B--2---:R0:W-:Y:S04]  /*27a0*/  STG.E desc[UR16][R26.64+0x1e00], R39 ;  /* 0x001e00271a007986 */ /* 0x0041e8000c101910 */
[----:B---3--:R0:W-:Y:S04]  /*27b0*/  STG.E desc[UR16][R26.64+0x1e04], R41 ;  /* 0x001e04291a007986 */ /* 0x0081e8000c101910 */
[----:B----4-:R0:W-:Y:S04]  /*27c0*/  STG.E desc[UR16][R26.64+0x1e08], R43 ;  /* 0x001e082b1a007986 */ /* 0x0101e8000c101910 */
[----:B-----5:R0:W-:Y:S04]  /*27d0*/  STG.E desc[UR16][R26.64+0x1e0c], R45 ;  /* 0x001e0c2d1a007986 */ /* 0x0201e8000c101910 */
[----:B------:R0:W-:Y:S02]  /*27e0*/  STG.E desc[UR16][R26.64+0x1e10], R28 ;  /* 0x001e101c1a007986 */ /* 0x0001e4000c101910 */
.L_x_693:
[----:B------:R-:W-:Y:S05]  /*27f0*/  @!P1 EXIT ;  /* 0x000000000000994d */ /* 0x000fea0003800000 */
[----:B------:R-:W-:Y:S02]  /*2800*/  ISETP.NE.AND P0, PT, R30, 0x1, PT ;  /* 0x000000011e00780c */ /* 0x000fe40003f05270 */
[----:B------:R-:W-:-:S04]  /*2810*/  LOP3.LUT R0, R0, 0x1, RZ, 0xc0, !PT ;  /* 0x0000000100007812 */ /* 0x000fc800078ec0ff */
[----:B------:R-:W-:-:S07]  /*2820*/  ISETP.NE.U32.AND P1, PT, R0, 0x1, PT ;  /* 0x000000010000780c */ /* 0x000fce0003f25070 */
[----:B------:R-:W-:Y:S06]  /*2830*/  @!P0 BRA `(.L_x_694) ;  /* 0x0000000000708947 */ /* 0x000fec0003800000 */
[----:B0-----:R-:W-:-:S04]  /*2840*/  IMAD R15, R22, 0x80, R23 ;  /* 0x00000080160f7824 */ /* 0x001fc800078e0217 */
        /* <DEDUP_REMOVED lines=16> */
[----:B------:R-:W3:Y:S04]  /*2950*/  LDG.E R21, desc[UR16][R20.64+0x200] ;  /* 0x0002001014157981 */ /* 0x000ee8000c1e1900 */
[----:B------:R-:W4:Y:S04]  /*2960*/  LDG.E R25, desc[UR16][R24.64+0x200] ;  /* 0x0002001018197981 */ /* 0x000f28000c1e1900 */
[----:B------:R-:W5:Y:S04]  /*2970*/  LDG.E R27, desc[UR16][R26.64+0x200] ;  /* 0x000200101a1b7981 */ /* 0x000f68000c1e1900 */
[----:B------:R-:W2:Y:S04]  /*2980*/  LDG.E R19, desc[UR16][R18.64+0x200] ;  /* 0x0002001012137981 */ /* 0x000ea8000c1e1900 */
[----:B------:R-:W2:Y:S01]  /*2990*/  LDG.E R17, desc[UR16][R16.64+0x200] ;  /* 0x0002001010117981 */ /* 0x000ea2000c1e1900 */
[----:B------:R-:W-:-:S03]  /*29a0*/  IADD3 R22, PT, PT, R22, 0x2, RZ ;  /* 0x0000000216167810 */ /* 0x000fc60007ffe0ff */
[----:B---3--:R3:W-:Y:S04]  /*29b0*/  STG.E desc[UR16][R14.64+0xa00], R21 ;  /* 0x000a00150e007986 */ /* 0x0087e8000c101910 */
[----:B----4-:R3:W-:Y:S04]  /*29c0*/  STG.E desc[UR16][R14.64+0xa04], R25 ;  /* 0x000a04190e007986 */ /* 0x0107e8000c101910 */
[----:B-----5:R3:W-:Y:S04]  /*29d0*/  STG.E desc[UR16][R14.64+0xa08], R27 ;  /* 0x000a081b0e007986 */ /* 0x0207e8000c101910 */
[----:B--2---:R3:W-:Y:S04]  /*29e0*/  STG.E desc[UR16][R14.64+0xa0c], R19 ;  /* 0x000a0c130e007986 */ /* 0x0047e8000c101910 */
[----:B------:R3:W-:Y:S02]  /*29f0*/  STG.E desc[UR16][R14.64+0xa10], R17 ;  /* 0x000a10110e007986 */ /* 0x0007e4000c101910 */
.L_x_694:
[----:B------:R-:W-:Y:S05]  /*2a00*/  @P1 EXIT ;  /* 0x000000000000194d */ /* 0x000fea0003800000 */
[----:B0-----:R-:W-:-:S05]  /*2a10*/  LEA R23, R22, R23, 0x7 ;  /* 0x0000001716177211 */ /* 0x001fca00078e38ff */
        /* <DEDUP_REMOVED lines=17> */
.L_x_695:
        /* <DEDUP_REMOVED lines=13> */
.L_x_1286:


//--------------------- .text._ZN3cub18CUB_300001_SM_10006detail9transform16transform_kernelINS2_10policy_hubILb1EN4cuda3std3__45tupleIJN6thrust24THRUST_300001_SM_1000_NS12zip_iteratorINS8_IJNSA_10device_ptrIiEESD_NSC_IfEESD_SD_EEEEEEEEE10policy1000EiNS7_10__identityENSA_7pointerINS8_IJiifiiEEENSA_8cuda_cub3tagENSA_11use_defaultESP_EEJSG_EEEvT0_iT1_T2_DpNS2_10kernel_argIT3_EE --------------------------
	.section	.text._ZN3cub18CUB_300001_SM_10006detail9transform16transform_kernelINS2_10policy_hubILb1EN4cuda3std3__45tupleIJN6thrust24THRUST_300001_SM_1000_NS12zip_iteratorINS8_IJNSA_10device_ptrIiEESD_NSC_IfEESD_SD_EEEEEEEEE10policy1000EiNS7_10__identityENSA_7pointerINS8_IJiifiiEEENSA_8cuda_cub3tagENSA_11use_defaultESP_EEJSG_EEEvT0_iT1_T2_DpNS2_10kernel_argIT3_EE,"ax",@progbits
	.align	128
        .global         _ZN3cub18CUB_300001_SM_10006detail9transform16transform_kernelINS2_10policy_hubILb1EN4cuda3std3__45tupleIJN6thrust24THRUST_300001_SM_1000_NS12zip_iteratorINS8_IJNSA_10device_ptrIiEESD_NSC_IfEESD_SD_EEEEEEEEE10policy1000EiNS7_10__identityENSA_7pointerINS8_IJiifiiEEENSA_8cuda_cub3tagENSA_11use_defaultESP_EEJSG_EEEvT0_iT1_T2_DpNS2_10kernel_argIT3_EE
        .type           _ZN3cub18CUB_300001_SM_10006detail9transform16transform_kernelINS2_10policy_hubILb1EN4cuda3std3__45tupleIJN6thrust24THRUST_300001_SM_1000_NS12zip_iteratorINS8_IJNSA_10device_ptrIiEESD_NSC_IfEESD_SD_EEEEEEEEE10policy1000EiNS7_10__identityENSA_7pointerINS8_IJiifiiEEENSA_8cuda_cub3tagENSA_11use_defaultESP_EEJSG_EEEvT0_iT1_T2_DpNS2_10kernel_argIT3_EE,@function
        .size           _ZN3cub18CUB_300001_SM_10006detail9transform16transform_kernelINS2_10policy_hubILb1EN4cuda3std3__45tupleIJN6thrust24THRUST_300001_SM_1000_NS12zip_iteratorINS8_IJNSA_10device_ptrIiEESD_NSC_IfEESD_SD_EEEEEEEEE10policy1000EiNS7_10__identityENSA_7pointerINS8_IJiifiiEEENSA_8cuda_cub3tagENSA_11use_defaultESP_EEJSG_EEEvT0_iT1_T2_DpNS2_10kernel_argIT3_EE,(.L_x_1287 - _ZN3cub18CUB_300001_SM_10006detail9transform16transform_kernelINS2_10policy_hubILb1EN4cuda3std3__45tupleIJN6thrust24THRUST_300001_SM_1000_NS12zip_iteratorINS8_IJNSA_10device_ptrIiEESD_NSC_IfEESD_SD_EEEEEEEEE10policy1000EiNS7_10__identityENSA_7pointerINS8_IJiifiiEEENSA_8cuda_cub3tagENSA_11use_defaultESP_EEJSG_EEEvT0_iT1_T2_DpNS2_10kernel_argIT3_EE)
        .other          _ZN3cub18CUB_300001_SM_10006detail9transform16transform_kernelINS2_10policy_hubILb1EN4cuda3std3__45tupleIJN6thrust24THRUST_300001_SM_1000_NS12zip_iteratorINS8_IJNSA_10device_ptrIiEESD_NSC_IfEESD_SD_EEEEEEEEE10policy1000EiNS7_10__identityENSA_7pointerINS8_IJiifiiEEENSA_8cuda_cub3tagENSA_11use_defaultESP_EEJSG_EEEvT0_iT1_T2_DpNS2_10kernel_argIT3_EE,@"STO_CUDA_ENTRY STV_DEFAULT"
_ZN3cub18CUB_300001_SM_10006detail9transform16transform_kernelINS2_10policy_hubILb1EN4cuda3std3__45tupleIJN6thrust24THRUST_300001_SM_1000_NS12zip_iteratorINS8_IJNSA_10device_ptrIiEESD_NSC_IfEESD_SD_EEEEEEEEE10policy1000EiNS7_10__identityENSA_7pointerINS8_IJiifiiEEENSA_8cuda_cub3tagENSA_11use_defaultESP_EEJSG_EEEvT0_iT1_T2_DpNS2_10kernel_argIT3_EE:
.text._ZN3cub18CUB_300001_SM_10006detail9transform16transform_kernelINS2_10policy_hubILb1EN4cuda3std3__45tupleIJN6thrust24THRUST_300001_SM_1000_NS12zip_iteratorINS8_IJNSA_10device_ptrIiEESD_NSC_IfEESD_SD_EEEEEEEEE10policy1000EiNS7_10__identityENSA_7pointerINS8_IJiifiiEEENSA_8cuda_cub3tagENSA_11use_defaultESP_EEJSG_EEEvT0_iT1_T2_DpNS2_10kernel_argIT3_EE:
[----:B------:R-:W-:Y:S08]  /*0000*/  LDC R1, c[0x0][0x37c] ;  /* 0x0000df00ff017b82 */ /* 0x000ff00000000800 */
[----:B------:R-:W0:Y:S01]  /*0010*/  S2UR UR21, SR_CTAID.X ;  /* 0x00000000001579c3 */ /* 0x000e220000002500 */
[----:B------:R-:W1:Y:S01]  /*0020*/  LDCU.64 UR4, c[0x0][0x380] ;  /* 0x00007000ff0477ac */ /* 0x000e620008000a00 */
[----:B------:R-:W2:Y:S01]  /*0030*/  LDCU.64 UR6, c[0x0][0x390] ;  /* 0x00007200ff0677ac */ /* 0x000ea20008000a00 */
[----:B------:R-:W3:Y:S01]  /*0040*/  LDCU.128 UR12, c[0x0][0x3a0] ;  /* 0x00007400ff0c77ac */ /* 0x000ee20008000c00 */
[----:B------:R-:W4:Y:S01]  /*0050*/  LDCU.128 UR8, c[0x0][0x3b0] ;  /* 0x00007600ff0877ac */ /* 0x000f220008000c00 */
[----:B------:R-:W5:Y:S01]  /*0060*/  LDCU.64 UR16, c[0x0][0x398] ;  /* 0x00007300ff1077ac */ /* 0x000f620008000a00 */
[----:B-1----:R-:W-:Y:S01]  /*0070*/  USHF.L.U32 UR20, UR5, 0x7, URZ ;  /* 0x0000000705147899 */ /* 0x002fe200080006ff */
[----:B------:R-:W1:Y:S03]  /*0080*/  LDCU.64 UR22, c[0x0][0x358] ;  /* 0x00006b00ff1677ac */ /* 0x000e660008000a00 */
[----:B0-----:R-:W-:-:S04]  /*0090*/  UIMAD UR21, UR20, UR21, URZ ;  /* 0x00000015141572a4 */ /* 0x001fc8000f8e02ff */
[----:B------:R-:W-:Y:S02]  /*00a0*/  UIADD3 UR4, UPT, UPT, -UR21, UR4, URZ ;  /* 0x0000000415047290 */ /* 0x000fe4000fffe1ff */
[----:B------:R-:W-:Y:S02]  /*00b0*/  UIMAD.WIDE UR18, UR21, 0x4, URZ ;  /* 0x00000004151278a5 */ /* 0x000fe4000f8e02ff */
[----:B--2---:R-:W-:Y:S02]  /*00c0*/  UIMAD.WIDE UR6, UR21, 0x14, UR6 ;  /* 0x00000014150678a5 */ /* 0x004fe4000f8e0206 */
[----:B------:R-:W-:Y:S02]  /*00d0*/  UISETP.LT.AND UP6, UPT, UR20, UR4, UPT ;  /* 0x000000041400728c */ /* 0x000fe4000bfc1270 */
[----:B------:R-:W-:Y:S02]  /*00e0*/  UISETP.GT.AND UP0, UPT, UR20, UR4, UPT ;  /* 0x000000041400728c */ /* 0x000fe4000bf04270 */
[----:B---3--:R-:W-:-:S02]  /*00f0*/  UIADD3 UR21, UP2, UPT, UR18, UR12, URZ ;  /* 0x0000000c12157290 */ /* 0x008fc4000ff5e0ff */
[----:B------:R-:W-:Y:S02]  /*0100*/  UIADD3 UR26, UP3, UPT, UR18, UR14, URZ ;  /* 0x0000000e121a7290 */ /* 0x000fe4000ff7e0ff */
[----:B----4-:R-:W-:Y:S02]  /*0110*/  UIADD3 UR28, UP4, UPT, UR18, UR8, URZ ;  /* 0x00000008121c7290 */ /* 0x010fe4000ff9e0ff */
[----:B------:R-:W-:Y:S01]  /*0120*/  UIADD3 UR30, UP5, UPT, UR18, UR10, URZ ;  /* 0x0000000a121e7290 */ /* 0x000fe2000ffbe0ff */
[----:B------:R-:W-:Y:S01]  /*0130*/  MOV R8, UR21 ;  /* 0x0000001500087c02 */ /* 0x000fe20008000f00 */
[----:B------:R-:W-:Y:S01]  /*0140*/  USEL UR4, UR20, UR4, UP6 ;  /* 0x0000000414047287 */ /* 0x000fe2000b000000 */
[----:B------:R-:W-:Y:S01]  /*0150*/  MOV R6, UR26 ;  /* 0x0000001a00067c02 */ /* 0x000fe20008000f00 */
[----:B------:R-:W-:Y:S01]  /*0160*/  UIADD3.X UR20, UPT, UPT, UR19, UR13, URZ, UP2, !UPT ;  /* 0x0000000d13147290 */ /* 0x000fe200097fe4ff */
[----:B------:R-:W-:Y:S01]  /*0170*/  MOV R4, UR28 ;  /* 0x0000001c00047c02 */ /* 0x000fe20008000f00 */
[----:B------:R-:W-:Y:S01]  /*0180*/  UIADD3.X UR27, UPT, UPT, UR19, UR15, URZ, UP3, !UPT ;  /* 0x0000000f131b7290 */ /* 0x000fe20009ffe4ff */
[----:B------:R-:W-:Y:S01]  /*0190*/  IMAD.U32 R2, RZ, RZ, UR30 ;  /* 0x0000001eff027e24 */ /* 0x000fe2000f8e00ff */
[----:B------:R-:W-:-:S02]  /*01a0*/  UIADD3.X UR29, UPT, UPT, UR19, UR9, URZ, UP4, !UPT ;  /* 0x00000009131d7290 */ /* 0x000fc4000a7fe4ff */
[----:B------:R-:W-:Y:S01]  /*01b0*/  UIADD3.X UR31, UPT, UPT, UR19, UR11, URZ, UP5, !UPT ;  /* 0x0000000b131f7290 */ /* 0x000fe2000affe4ff */
[----:B------:R-:W-:Y:S01]  /*01c0*/  MOV R9, UR20 ;  /* 0x0000001400097c02 */ /* 0x000fe20008000f00 */
[----:B-----5:R-:W-:Y:S01]  /*01d0*/  UIADD3 UR24, UP1, UPT, UR18, UR16, URZ ;  /* 0x0000001012187290 */ /* 0x020fe2000ff3e0ff */
[----:B------:R-:W-:Y:S02]  /*01e0*/  MOV R7, UR27 ;  /* 0x0000001b00077c02 */ /* 0x000fe40008000f00 */
[----:B------:R-:W-:Y:S01]  /*01f0*/  MOV R5, UR29 ;  /* 0x0000001d00057c02 */ /* 0x000fe20008000f00 */
[----:B------:R-:W-:Y:S01]  /*0200*/  IMAD.U32 R3, RZ, RZ, UR31 ;  /* 0x0000001fff037e24 */ /* 0x000fe2000f8e00ff */
[----:B------:R-:W-:Y:S01]  /*0210*/  UIADD3.X UR25, UPT, UPT, UR19, UR17, URZ, UP1, !UPT ;  /* 0x0000001113197290 */ /* 0x000fe20008ffe4ff */
[----:B-1----:R-:W-:Y:S11]  /*0220*/  BRA.U UP0, `(.L_x_696) ;  /* 0x00000011003c7547 */ /* 0x002ff6000b800000 */
[----:B------:R-:W-:-:S06]  /*0230*/  UISETP.GE.AND UP0, UPT, UR5, 0x1, UPT ;  /* 0x000000010500788c */ /* 0x000fcc000bf06270 */
[----:B------:R-:W-:-:S13]  /*0240*/  PLOP3.LUT P0, PT, PT, PT, UP0, 0x80, 0x8 ;  /* 0x000000000008781c */ /* 0x000fda0003f0f008 */
[----:B------:R-:W-:Y:S05]  /*0250*/  @!P0 EXIT ;  /* 0x000000000000894d */ /* 0x000fea0003800000 */
[----:B------:R-:W0:Y:S01]  /*0260*/  S2R R0, SR_TID.X ;  /* 0x0000000000007919 */ /* 0x000e220000002100 */
[----:B------:R-:W-:Y:S02]  /*0270*/  UISETP.GE.U32.AND UP0, UPT, UR5, 0x8, UPT ;  /* 0x000000080500788c */ /* 0x000fe4000bf06070 */
[----:B------:R-:W-:Y:S01]  /*0280*/  ULOP3.LUT UR21, UR5, 0x7, URZ, 0xc0, !UPT ;  /* 0x0000000705157892 */ /* 0x000fe2000f8ec0ff */
[----:B------:R-:W-:-:S06]  /*0290*/  UMOV UR4, URZ ;  /* 0x000000ff00047c82 */ /* 0x000fcc0008000000 */
[----:B------:R-:W-:Y:S05]  /*02a0*/  BRA.U !UP0, `(.L_x_697) ;  /* 0x00000009084c7547 */ /* 0x000fea000b800000 */
[----:B------:R-:W1:Y:S01]  /*02b0*/  LDC.64 R12, c[0x0][0x3b8] ;  /* 0x0000ee00ff0c7b82 */ /* 0x000e620000000a00 */
[----:B------:R-:W-:Y:S01]  /*02c0*/  HFMA2 R11, -RZ, RZ, 0, 1.1920928955078125e-06 ;  /* 0x00000014ff0b7431 */ /* 0x000fe200000001ff */
[----:B------:R-:W-:Y:S01]  /*02d0*/  UIADD3 UR4, UP0, UPT, UR18, 0x600, URZ ;  /* 0x0000060012047890 */ /* 0x000fe2000ff1e0ff */
[----:B0-----:R-:W-:-:S03]  /*02e0*/  IADD3 R16, PT, PT, R0, 0x80, RZ ;  /* 0x0000008000107810 */ /* 0x001fc60007ffe0ff */
[----:B------:R-:W-:Y:S02]  /*02f0*/  UIADD3 UR20, UP3, UPT, UR4, UR8, URZ ;  /* 0x0000000804147290 */ /* 0x000fe4000ff7e0ff */
[----:B------:R-:W0:Y:S01]  /*0300*/  LDC.64 R14, c[0x0][0x3a8] ;  /* 0x0000ea00ff0e7b82 */ /* 0x000e220000000a00 */
[----:B------:R-:W-:Y:S01]  /*0310*/  UIADD3.X UR8, UPT, UPT, URZ, UR19, URZ, UP0, !UPT ;  /* 0x00000013ff087290 */ /* 0x000fe200087fe4ff */
[----:B------:R-:W-:Y:S01]  /*0320*/  IMAD.WIDE.U32 R10, R0, R11, UR6 ;  /* 0x00000006000a7e25 */ /* 0x000fe2000f8e000b */
[----:B------:R-:W-:Y:S02]  /*0330*/  UIADD3 UR10, UP0, UPT, UR4, UR10, URZ ;  /* 0x0000000a040a7290 */ /* 0x000fe4000ff1e0ff */
[----:B------:R-:W-:-:S03]  /*0340*/  UIADD3 UR12, UP1, UPT, UR4, UR12, URZ ;  /* 0x0000000c040c7290 */ /* 0x000fc6000ff3e0ff */
[----:B------:R-:W2:Y:S01]  /*0350*/  LDC.64 R20, c[0x0][0x3a0] ;  /* 0x0000e800ff147b82 */ /* 0x000ea20000000a00 */
[----:B------:R-:W-:Y:S01]  /*0360*/  IADD3 R18, P0, PT, R10, 0x10, RZ ;  /* 0x000000100a127810 */ /* 0x000fe20007f1e0ff */
[----:B------:R-:W-:Y:S02]  /*0370*/  UIADD3 UR14, UP2, UPT, UR4, UR14, URZ ;  /* 0x0000000e040e7290 */ /* 0x000fe4000ff5e0ff */
[----:B------:R-:W-:Y:S01]  /*0380*/  UIADD3.X UR11, UPT, UPT, UR8, UR11, URZ, UP0, !UPT ;  /* 0x0000000b080b7290 */ /* 0x000fe200087fe4ff */
[----:B------:R-:W-:Y:S01]  /*0390*/  IADD3.X R19, PT, PT, RZ, R11, RZ, P0, !PT ;  /* 0x0000000bff137210 */ /* 0x000fe200007fe4ff */
[----:B------:R-:W-:Y:S02]  /*03a0*/  UIADD3.X UR13, UPT, UPT, UR8, UR13, URZ, UP1, !UPT ;  /* 0x0000000d080d7290 */ /* 0x000fe40008ffe4ff */
[----:B------:R-:W-:Y:S01]  /*03b0*/  UIADD3 UR16, UP0, UPT, UR4, UR16, URZ ;  /* 0x0000001004107290 */ /* 0x000fe2000ff1e0ff */
[----:B-1----:R-:W-:Y:S01]  /*03c0*/  IMAD.WIDE.U32 R12, R0, 0x4, R12 ;  /* 0x00000004000c7825 */ /* 0x002fe200078e000c */
[----:B------:R-:W-:-:S02]  /*03d0*/  ULOP3.LUT UR4, UR5, 0x7ffffff8, URZ, 0xc0, !UPT ;  /* 0x7ffffff805047892 */ /* 0x000fc4000f8ec0ff */
[----:B------:R-:W-:Y:S02]  /*03e0*/  UIADD3 UR26, UP1, UPT, UR6, 0x1e08, URZ ;  /* 0x00001e08061a7890 */ /* 0x000fe4000ff3e0ff */
[----:B------:R-:W-:Y:S01]  /*03f0*/  UIADD3.X UR15, UPT, UPT, UR8, UR15, URZ, UP2, !UPT ;  /* 0x0000000f080f7290 */ /* 0x000fe200097fe4ff */
[C---:B0-----:R-:W-:Y:S01]  /*0400*/  IMAD.WIDE.U32 R14, R0.reuse, 0x4, R14 ;  /* 0x00000004000e7825 */ /* 0x041fe200078e000e */
[----:B------:R-:W-:Y:S02]  /*0410*/  UIADD3.X UR9, UPT, UPT, UR8, UR9, URZ, UP3, !UPT ;  /* 0x0000000908097290 */ /* 0x000fe40009ffe4ff */
[----:B------:R-:W-:Y:S02]  /*0420*/  UIADD3.X UR8, UPT, UPT, UR8, UR17, URZ, UP0, !UPT ;  /* 0x0000001108087290 */ /* 0x000fe400087fe4ff */
[----:B------:R-:W-:Y:S02]  /*0430*/  UIADD3.X UR17, UPT, UPT, URZ, UR7, URZ, UP1, !UPT ;  /* 0x00000007ff117290 */ /* 0x000fe40008ffe4ff */
[----:B------:R-:W-:Y:S01]  /*0440*/  UIADD3 UR5, UPT, UPT, -UR4, URZ, URZ ;  /* 0x000000ff04057290 */ /* 0x000fe2000fffe1ff */
[----:B--2---:R-:W-:-:S11]  /*0450*/  IMAD.WIDE.U32 R10, R0, 0x4, R20 ;  /* 0x00000004000a7825 */ /* 0x004fd600078e0014 */
.L_x_698:
[----:B-1----:R-:W0:Y:S01]  /*0460*/  LDC.64 R24, c[0x0][0x398] ;  /* 0x0000e600ff187b82 */ /* 0x002e220000000a00 */
[----:B------:R-:W-:Y:S02]  /*0470*/  IADD3 R22, P0, PT, R10, UR18, RZ ;  /* 0x000000120a167c10 */ /* 0x000fe4000ff1e0ff */
[----:B------:R-:W-:Y:S02]  /*0480*/  IADD3 R20, P1, PT, R14, UR18, RZ ;  /* 0x000000120e147c10 */ /* 0x000fe4000ff3e0ff */
[----:B------:R-:W-:Y:S02]  /*0490*/  IADD3.X R23, PT, PT, R11, UR19, RZ, P0, !PT ;  /* 0x000000130b177c10 */ /* 0x000fe400087fe4ff */
[----:B------:R-:W-:Y:S01]  /*04a0*/  IADD3.X R21, PT, PT, R15, UR19, RZ, P1, !PT ;  /* 0x000000130f157c10 */ /* 0x000fe20008ffe4ff */
[----:B------:R-:W1:Y:S02]  /*04b0*/  LDC.64 R28, c[0x0][0x3b0] ;  /* 0x0000ec00ff1c7b82 */ /* 0x000e640000000a00 */
[----:B------:R-:W2:Y:S04]  /*04c0*/  LDG.E R31, desc[UR22][R22.64] ;  /* 0x00000016161f7981 */ /* 0x000ea8000c1e1900 */
[----:B------:R3:W4:Y:S01]  /*04d0*/  LDG.E R33, desc[UR22][R20.64] ;  /* 0x0000001614217981 */ /* 0x000722000c1e1900 */
[----:B0-----:R-:W-:-:S03]  /*04e0*/  IMAD.WIDE.U32 R24, R0, 0x4, R24 ;  /* 0x0000000400187825 */ /* 0x001fc600078e0018 */
[----:B------:R-:W-:Y:S01]  /*04f0*/  IADD3 R26, P0, PT, R24, UR18, RZ ;  /* 0x00000012181a7c10 */ /* 0x000fe2000ff1e0ff */
[----:B-1----:R-:W-:-:S03]  /*0500*/  IMAD.WIDE.U32 R28, R0, 0x4, R28 ;  /* 0x00000004001c7825 */ /* 0x002fc600078e001c */
[----:B------:R-:W-:Y:S02]  /*0510*/  IADD3.X R27, PT, PT, R25, UR19, RZ, P0, !PT ;  /* 0x00000013191b7c10 */ /* 0x000fe400087fe4ff */
[----:B------:R-:W-:-:S03]  /*0520*/  IADD3 R24, P1, PT, R28, UR18, RZ ;  /* 0x000000121c187c10 */ /* 0x000fc6000ff3e0ff */
[----:B------:R0:W5:Y:S01]  /*0530*/  LDG.E R17, desc[UR22][R26.64] ;  /* 0x000000161a117981 */ /* 0x000162000c1e1900 */
[----:B------:R-:W-:Y:S02]  /*0540*/  IADD3 R28, P0, PT, R12, UR18, RZ ;  /* 0x000000120c1c7c10 */ /* 0x000fe4000ff1e0ff */
[----:B------:R-:W-:Y:S02]  /*0550*/  IADD3.X R25, PT, PT, R29, UR19, RZ, P1, !PT ;  /* 0x000000131d197c10 */ /* 0x000fe40008ffe4ff */
[----:B------:R-:W-:-:S03]  /*0560*/  IADD3.X R29, PT, PT, R13, UR19, RZ, P0, !PT ;  /* 0x000000130d1d7c10 */ /* 0x000fc600087fe4ff */
[----:B------:R1:W5:Y:S04]  /*0570*/  LDG.E R35, desc[UR22][R24.64] ;  /* 0x0000001618237981 */ /* 0x000368000c1e1900 */
[----:B------:R1:W5:Y:S01]  /*0580*/  LDG.E R37, desc[UR22][R28.64] ;  /* 0x000000161c257981 */ /* 0x000362000c1e1900 */
[----:B---3--:R-:W-:Y:S01]  /*0590*/  MOV R21, UR8 ;  /* 0x0000000800157c02 */ /* 0x008fe20008000f00 */
[----:B------:R-:W-:Y:S01]  /*05a0*/  IMAD.U32 R20, RZ, RZ, UR16 ;  /* 0x00000010ff147e24 */ /* 0x000fe2000f8e00ff */
[----:B------:R-:W-:Y:S01]  /*05b0*/  MOV R22, UR12 ;  /* 0x0000000c00167c02 */ /* 0x000fe20008000f00 */
[----:B0-----:R-:W-:Y:S01]  /*05c0*/  IMAD.U32 R26, RZ, RZ, UR14 ;  /* 0x0000000eff1a7e24 */ /* 0x001fe2000f8e00ff */
[----:B------:R-:W-:Y:S01]  /*05d0*/  MOV R23, UR13 ;  /* 0x0000000d00177c02 */ /* 0x000fe20008000f00 */
[----:B-1----:R-:W-:Y:S01]  /*05e0*/  IMAD.U32 R24, RZ, RZ, UR10 ;  /* 0x0000000aff187e24 */ /* 0x002fe2000f8e00ff */
[----:B------:R-:W-:-:S02]  /*05f0*/  MOV R27, UR15 ;  /* 0x0000000f001b7c02 */ /* 0x000fc40008000f00 */
[----:B------:R-:W-:Y:S02]  /*0600*/  MOV R25, UR11 ;  /* 0x0000000b00197c02 */ /* 0x000fe40008000f00 */
[----:B------:R-:W-:Y:S02]  /*0610*/  MOV R28, UR20 ;  /* 0x00000014001c7c02 */ /* 0x000fe40008000f00 */
[----:B------:R-:W-:Y:S01]  /*0620*/  MOV R29, UR9 ;  /* 0x00000009001d7c02 */ /* 0x000fe20008000f00 */
[----:B------:R-:W-:-:S04]  /*0630*/  IMAD.WIDE R20, R16, 0x4, R20 ;  /* 0x0000000410147825 */ /* 0x000fc800078e0214 */
[----:B------:R-:W-:-:S04]  /*0640*/  IMAD.WIDE R22, R16, 0x4, R22 ;  /* 0x0000000410167825 */ /* 0x000fc800078e0216 */
[----:B------:R-:W-:-:S04]  /*0650*/  IMAD.WIDE R26, R16, 0x4, R26 ;  /* 0x00000004101a7825 */ /* 0x000fc800078e021a */
[----:B------:R-:W-:-:S04]  /*0660*/  IMAD.WIDE R28, R16, 0x4, R28 ;  /* 0x00000004101c7825 */ /* 0x000fc800078e021c */
[----:B------:R-:W-:Y:S01]  /*0670*/  IMAD.WIDE R24, R16, 0x4, R24 ;  /* 0x0000000410187825 */ /* 0x000fe200078e0218 */
[----:B--2---:R-:W-:Y:S04]  /*0680*/  STG.E desc[UR22][R18.64+-0xc], R31 ;  /* 0xfffff41f12007986 */ /* 0x004fe8000c101916 */
[----:B----4-:R-:W-:Y:S04]  /*0690*/  STG.E desc[UR22][R18.64+-0x8], R33 ;  /* 0xfffff82112007986 */ /* 0x010fe8000c101916 */
[----:B-----5:R0:W-:Y:S04]  /*06a0*/  STG.E desc[UR22][R18.64+-0x10], R17 ;  /* 0xfffff01112007986 */ /* 0x0201e8000c101916 */
[----:B------:R1:W-:Y:S04]  /*06b0*/  STG.E desc[UR22][R18.64+-0x4], R35 ;  /* 0xfffffc2312007986 */ /* 0x0003e8000c101916 */
[----:B------:R2:W-:Y:S04]  /*06c0*/  STG.E desc[UR22][R18.64], R37 ;  /* 0x0000002512007986 */ /* 0x0005e8000c101916 */
[----:B0-----:R-:W3:Y:S04]  /*06d0*/  LDG.E R17, desc[UR22][R20.64+-0x600] ;  /* 0xfffa001614117981 */ /* 0x001ee8000c1e1900 */
[----:B------:R-:W4:Y:S04]  /*06e0*/  LDG.E R33, desc[UR22][R22.64+-0x600] ;  /* 0xfffa001616217981 */ /* 0x000f28000c1e1900 */
[----:B-1----:R-:W5:Y:S04]  /*06f0*/  LDG.E R35, desc[UR22][R26.64+-0x600] ;  /* 0xfffa00161a237981 */ /* 0x002f68000c1e1900 */
[----:B--2---:R-:W2:Y:S04]  /*0700*/  LDG.E R37, desc[UR22][R28.64+-0x600] ;  /* 0xfffa00161c257981 */ /* 0x004ea8000c1e1900 */
[----:B------:R-:W2:Y:S01]  /*0710*/  LDG.E R32, desc[UR22][R24.64+-0x600] ;  /* 0xfffa001618207981 */ /* 0x000ea2000c1e1900 */
[----:B------:R-:W-:-:S02]  /*0720*/  MOV R30, UR26 ;  /* 0x0000001a001e7c02 */ /* 0x000fc40008000f00 */
[----:B------:R-:W-:-:S03]  /*0730*/  MOV R31, UR17 ;  /* 0x00000011001f7c02 */ /* 0x000fc60008000f00 */
[----:B------:R-:W-:-:S05]  /*0740*/  IMAD.WIDE R30, R16, 0x14, R30 ;  /* 0x00000014101e7825 */ /* 0x000fca00078e021e */
[----:B---3--:R0:W-:Y:S04]  /*0750*/  STG.E desc[UR22][R30.64+-0x1e08], R17 ;  /* 0xffe1f8111e007986 */ /* 0x0081e8000c101916 */
[----:B----4-:R1:W-:Y:S04]  /*0760*/  STG.E desc[UR22][R30.64+-0x1e04], R33 ;  /* 0xffe1fc211e007986 */ /* 0x0103e8000c101916 */
[----:B-----5:R3:W-:Y:S04]  /*0770*/  STG.E desc[UR22][R30.64+-0x1e00], R35 ;  /* 0xffe200231e007986 */ /* 0x0207e8000c101916 */
[----:B--2---:R2:W-:Y:S04]  /*0780*/  STG.E desc[UR22][R30.64+-0x1dfc], R37 ;  /* 0xffe204251e007986 */ /* 0x0045e8000c101916 */
[----:B------:R4:W-:Y:S04]  /*0790*/  STG.E desc[UR22][R30.64+-0x1df8], R32 ;  /* 0xffe208201e007986 */ /* 0x0009e8000c101916 */
[----:B------:R-:W5:Y:S04]  /*07a0*/  LDG.E R34, desc[UR22][R20.64+-0x400] ;  /* 0xfffc001614227981 */ /* 0x000f68000c1e1900 */
[----:B------:R-:W2:Y:S04]  /*07b0*/  LDG.E R36, desc[UR22][R22.64+-0x400] ;  /* 0xfffc001616247981 */ /* 0x000ea8000c1e1900 */
[----:B0-----:R-:W4:Y:S04]  /*07c0*/  LDG.E R17, desc[UR22][R26.64+-0x400] ;  /* 0xfffc00161a117981 */ /* 0x001f28000c1e1900 */
[----:B-1----:R-:W4:Y:S04]  /*07d0*/  LDG.E R33, desc[UR22][R28.64+-0x400] ;  /* 0xfffc00161c217981 */ /* 0x002f28000c1e1900 */
[----:B---3--:R-:W3:Y:S04]  /*07e0*/  LDG.E R35, desc[UR22][R24.64+-0x400] ;  /* 0xfffc001618237981 */ /* 0x008ee8000c1e1900 */
[----:B-----5:R-:W-:Y:S04]  /*07f0*/  STG.E desc[UR22][R30.64+-0x1408], R34 ;  /* 0xffebf8221e007986 */ /* 0x020fe8000c101916 */
[----:B--2---:R-:W-:Y:S04]  /*0800*/  STG.E desc[UR22][R30.64+-0x1404], R36 ;  /* 0xffebfc241e007986 */ /* 0x004fe8000c101916 */
[----:B----4-:R0:W-:Y:S04]  /*0810*/  STG.E desc[UR22][R30.64+-0x1400], R17 ;  /* 0xffec00111e007986 */ /* 0x0101e8000c101916 */
[----:B------:R1:W-:Y:S04]  /*0820*/  STG.E desc[UR22][R30.64+-0x13fc], R33 ;  /* 0xffec04211e007986 */ /* 0x0003e8000c101916 */
[----:B---3--:R2:W-:Y:S04]  /*0830*/  STG.E desc[UR22][R30.64+-0x13f8], R35 ;  /* 0xffec08231e007986 */ /* 0x0085e8000c101916 */
[----:B------:R-:W3:Y:S04]  /*0840*/  LDG.E R37, desc[UR22][R20.64+-0x200] ;  /* 0xfffe001614257981 */ /* 0x000ee8000c1e1900 */
[----:B------:R-:W4:Y:S04]  /*0850*/  LDG.E R32, desc[UR22][R22.64+-0x200] ;  /* 0xfffe001616207981 */ /* 0x000f28000c1e1900 */
[----:B0-----:R-:W5:Y:S04]  /*0860*/  LDG.E R17, desc[UR22][R26.64+-0x200] ;  /* 0xfffe00161a117981 */ /* 0x001f68000c1e1900 */
[----:B-1----:R-:W5:Y:S04]  /*0870*/  LDG.E R33, desc[UR22][R28.64+-0x200] ;  /* 0xfffe00161c217981 */ /* 0x002f68000c1e1900 */
[----:B--2---:R-:W2:Y:S04]  /*0880*/  LDG.E R35, desc[UR22][R24.64+-0x200] ;  /* 0xfffe001618237981 */ /* 0x004ea8000c1e1900 */
[----:B---3--:R-:W-:Y:S04]  /*0890*/  STG.E desc[UR22][R30.64+-0xa08], R37 ;  /* 0xfff5f8251e007986 */ /* 0x008fe8000c101916 */
[----:B----4-:R-:W-:Y:S04]  /*08a0*/  STG.E desc[UR22][R30.64+-0xa04], R32 ;  /* 0xfff5fc201e007986 */ /* 0x010fe8000c101916 */
[----:B-----5:R0:W-:Y:S04]  /*08b0*/  STG.E desc[UR22][R30.64+-0xa00], R17 ;  /* 0xfff600111e007986 */ /* 0x0201e8000c101916 */
[----:B------:R1:W-:Y:S04]  /*08c0*/  STG.E desc[UR22][R30.64+-0x9fc], R33 ;  /* 0xfff604211e007986 */ /* 0x0003e8000c101916 */
[----:B--2---:R2:W-:Y:S04]  /*08d0*/  STG.E desc[UR22][R30.64+-0x9f8], R35 ;  /* 0xfff608231e007986 */ /* 0x0045e8000c101916 */
        /* <DEDUP_REMOVED lines=25> */
[----:B---3--:R1:W-:Y:S04]  /*0a70*/  STG.E desc[UR22][R30.64+0x13f8], R34 ;  /* 0x0013f8221e007986 */ /* 0x0083e8000c101916 */
[----:B----4-:R1:W-:Y:S04]  /*0a80*/  STG.E desc[UR22][R30.64+0x13fc], R36 ;  /* 0x0013fc241e007986 */ /* 0x0103e8000c101916 */
[----:B-----5:R1:W-:Y:S04]  /*0a90*/  STG.E desc[UR22][R30.64+0x1400], R17 ;  /* 0x001400111e007986 */ /* 0x0203e8000c101916 */
[----:B------:R1:W-:Y:S04]  /*0aa0*/  STG.E desc[UR22][R30.64+0x1404], R33 ;  /* 0x001404211e007986 */ /* 0x0003e8000c101916 */
[----:B--2---:R1:W-:Y:S04]  /*0ab0*/  STG.E desc[UR22][R30.64+0x1408], R35 ;  /* 0x001408231e007986 */ /* 0x0043e8000c101916 */
[----:B------:R-:W2:Y:S04]  /*0ac0*/  LDG.E R37, desc[UR22][R20.64+0x600] ;  /* 0x0006001614257981 */ /* 0x000ea8000c1e1900 */
[----:B------:R-:W3:Y:S04]  /*0ad0*/  LDG.E R32, desc[UR22][R22.64+0x600] ;  /* 0x0006001616207981 */ /* 0x000ee8000c1e1900 */
[----:B------:R-:W4:Y:S04]  /*0ae0*/  LDG.E R27, desc[UR22][R26.64+0x600] ;  /* 0x000600161a1b7981 */ /* 0x000f28000c1e1900 */
[----:B------:R-:W5:Y:S04]  /*0af0*/  LDG.E R29, desc[UR22][R28.64+0x600] ;  /* 0x000600161c1d7981 */ /* 0x000f68000c1e1900 */
[----:B------:R-:W5:Y:S01]  /*0b00*/  LDG.E R25, desc[UR22][R24.64+0x600] ;  /* 0x0006001618197981 */ /* 0x000f62000c1e1900 */
[----:B------:R-:W-:-:S02]  /*0b10*/  UIADD3 UR18, UP0, UPT, UR18, 0x1000, URZ ;  /* 0x0000100012127890 */ /* 0x000fc4000ff1e0ff */
[----:B------:R-:W-:Y:S02]  /*0b20*/  UIADD3 UR5, UPT, UPT, UR5, 0x8, URZ ;  /* 0x0000000805057890 */ /* 0x000fe4000fffe0ff */
[----:B------:R-:W-:Y:S02]  /*0b30*/  UIADD3.X UR19, UPT, UPT, URZ, UR19, URZ, UP0, !UPT ;  /* 0x00000013ff137290 */ /* 0x000fe400087fe4ff */
[----:B------:R-:W-:Y:S01]  /*0b40*/  UISETP.NE.AND UP0, UPT, UR5, URZ, UPT ;  /* 0x000000ff0500728c */ /* 0x000fe2000bf05270 */
[----:B------:R-:W-:Y:S02]  /*0b50*/  IADD3 R18, P0, PT, R18, 0x5000, RZ ;  /* 0x0000500012127810 */ /* 0x000fe40007f1e0ff */
[----:B------:R-:W-:-:S03]  /*0b60*/  IADD3 R16, PT, PT, R16, 0x400, RZ ;  /* 0x0000040010107810 */ /* 0x000fc60007ffe0ff */
[----:B------:R-:W-:Y:S01]  /*0b70*/  IMAD.X R19, RZ, RZ, R19, P0 ;  /* 0x000000ffff137224 */ /* 0x000fe200000e0613 */
[----:B--2---:R1:W-:Y:S04]  /*0b80*/  STG.E desc[UR22][R30.64+0x1df8], R37 ;  /* 0x001df8251e007986 */ /* 0x0043e8000c101916 */
[----:B---3--:R1:W-:Y:S04]  /*0b90*/  STG.E desc[UR22][R30.64+0x1dfc], R32 ;  /* 0x001dfc201e007986 */ /* 0x0083e8000c101916 */
[----:B----4-:R1:W-:Y:S04]  /*0ba0*/  STG.E desc[UR22][R30.64+0x1e00], R27 ;  /* 0x001e001b1e007986 */ /* 0x0103e8000c101916 */
[----:B-----5:R1:W-:Y:S04]  /*0bb0*/  STG.E desc[UR22][R30.64+0x1e04], R29 ;  /* 0x001e041d1e007986 */ /* 0x0203e8000c101916 */
[----:B------:R1:W-:Y:S01]  /*0bc0*/  STG.E desc[UR22][R30.64+0x1e08], R25 ;  /* 0x001e08191e007986 */ /* 0x0003e2000c101916 */
[----:B------:R-:W-:Y:S05]  /*0bd0*/  BRA.U UP0, `(.L_x_698) ;  /* 0xfffffff900207547 */ /* 0x000fea000b83ffff */
.L_x_697:
[----:B------:R-:W-:-:S13]  /*0be0*/  ISETP.NE.AND P0, PT, RZ, UR21, PT ;  /* 0x00000015ff007c0c */ /* 0x000fda000bf05270 */
[----:B------:R-:W-:Y:S05]  /*0bf0*/  @!P0 EXIT ;  /* 0x000000000000894d */ /* 0x000fea0003800000 */
[----:B------:R-:W2:Y:S01]  /*0c00*/  LDC R22, c[0x0][0x384] ;  /* 0x0000e100ff167b82 */ /* 0x000ea20000000800 */
[----:B------:R-:W-:Y:S01]  /*0c10*/  UISETP.GE.U32.AND UP0, UPT, UR21, 0x4, UPT ;  /* 0x000000041500788c */ /* 0x000fe2000bf06070 */
[----:B--2---:R-:W-:-:S04]  /*0c20*/  LOP3.LUT R28, R22, 0x3, RZ, 0xc0, !PT ;  /* 0x00000003161c7812 */ /* 0x004fc800078ec0ff */
[----:B------:R-:W-:-:S04]  /*0c30*/  ISETP.NE.AND P0, PT, R28, RZ, PT ;  /* 0x000000ff1c00720c */ /* 0x000fc80003f05270 */
[----:B------:R-:W-:Y:S09]  /*0c40*/  BRA.U !UP0, `(.L_x_699) ;  /* 0x0000000108cc7547 */ /* 0x000ff2000b800000 */
[----:B------:R-:W-:Y:S02]  /*0c50*/  MOV R21, UR4 ;  /* 0x0000000400157c02 */ /* 0x000fe40008000f00 */
[----:B------:R-:W-:-:S03]  /*0c60*/  MOV R18, 0x4 ;  /* 0x0000000400127802 */ /* 0x000fc60000000f00 */
[----:B0-----:R-:W-:-:S04]  /*0c70*/  IMAD R21, R21, 0x80, R0 ;  /* 0x0000008015157824 */ /* 0x001fc800078e0200 */
[----:B------:R-:W-:-:S04]  /*0c80*/  IMAD.WIDE R18, R21, R18, UR24 ;  /* 0x0000001815127e25 */ /* 0x000fc8000f8e0212 */
[C---:B------:R-:W-:Y:S01]  /*0c90*/  IMAD.WIDE R10, R21.reuse, 0x4, R8 ;  /* 0x00000004150a7825 */ /* 0x040fe200078e0208 */
[----:B------:R-:W2:Y:S03]  /*0ca0*/  LDG.E R23, desc[UR22][R18.64] ;  /* 0x0000001612177981 */ /* 0x000ea6000c1e1900 */
[C---:B-1----:R-:W-:Y:S01]  /*0cb0*/  IMAD.WIDE R16, R21.reuse, 0x4, R6 ;  /* 0x0000000415107825 */ /* 0x042fe200078e0206 */
[----:B------:R-:W3:Y:S03]  /*0cc0*/  LDG.E R25, desc[UR22][R10.64] ;  /* 0x000000160a197981 */ /* 0x000ee6000c1e1900 */
[C---:B------:R-:W-:Y:S01]  /*0cd0*/  IMAD.WIDE R14, R21.reuse, 0x4, R4 ;  /* 0x00000004150e7825 */ /* 0x040fe200078e0204 */
[----:B------:R-:W4:Y:S03]  /*0ce0*/  LDG.E R27, desc[UR22][R16.64] ;  /* 0x00000016101b7981 */ /* 0x000f26000c1e1900 */
[----:B------:R-:W-:Y:S01]  /*0cf0*/  IMAD.WIDE R12, R21, 0x4, R2 ;  /* 0x00000004150c7825 */ /* 0x000fe200078e0202 */
[----:B------:R-:W5:Y:S04]  /*0d00*/  LDG.E R29, desc[UR22][R14.64] ;  /* 0x000000160e1d7981 */ /* 0x000f68000c1e1900 */
[----:B------:R-:W5:Y:S01]  /*0d10*/  LDG.E R31, desc[UR22][R12.64] ;  /* 0x000000160c1f7981 */ /* 0x000f62000c1e1900 */
[----:B------:R-:W-:-:S05]  /*0d20*/  HFMA2 R20, -RZ, RZ, 0, 1.1920928955078125e-06 ;  /* 0x00000014ff147431 */ /* 0x000fca00000001ff */
[----:B------:R-:W-:-:S05]  /*0d30*/  IMAD.WIDE R20, R21, R20, UR6 ;  /* 0x0000000615147e25 */ /* 0x000fca000f8e0214 */
        /* <DEDUP_REMOVED lines=30> */
[----:B------:R-:W-:-:S03]  /*0f20*/  UIADD3 UR4, UPT, UPT, UR4, 0x4, URZ ;  /* 0x0000000404047890 */ /* 0x000fc6000fffe0ff */
[----:B--2---:R0:W-:Y:S04]  /*0f30*/  STG.E desc[UR22][R20.64+0x1e00], R33 ;  /* 0x001e002114007986 */ /* 0x0041e8000c101916 */
[----:B---3--:R0:W-:Y:S04]  /*0f40*/  STG.E desc[UR22][R20.64+0x1e04], R35 ;  /* 0x001e042314007986 */ /* 0x0081e8000c101916 */
[----:B----4-:R0:W-:Y:S04]  /*0f50*/  STG.E desc[UR22][R20.64+0x1e08], R37 ;  /* 0x001e082514007986 */ /* 0x0101e8000c101916 */
[----:B-----5:R0:W-:Y:S04]  /*0f60*/  STG.E desc[UR22][R20.64+0x1e0c], R24 ;  /* 0x001e0c1814007986 */ /* 0x0201e8000c101916 */
[----:B------:R0:W-:Y:S02]  /*0f70*/  STG.E desc[UR22][R20.64+0x1e10], R26 ;  /* 0x001e101a14007986 */ /* 0x0001e4000c101916 */
.L_x_699:
[----:B------:R-:W-:Y:S05]  /*0f80*/  @!P0 EXIT ;  /* 0x000000000000894d */ /* 0x000fea0003800000 */
[----:B------:R-:W-:Y:S02]  /*0f90*/  ISETP.NE.AND P0, PT, R28, 0x1, PT ;  /* 0x000000011c00780c */ /* 0x000fe40003f05270 */
[----:B------:R-:W-:-:S04]  /*0fa0*/  LOP3.LUT R22, R22, 0x1, RZ, 0xc0, !PT ;  /* 0x0000000116167812 */ /* 0x000fc800078ec0ff */
[----:B------:R-:W-:-:S07]  /*0fb0*/  ISETP.NE.U32.AND P1, PT, R22, 0x1, PT ;  /* 0x000000011600780c */ /* 0x000fce0003f25070 */
[----:B------:R-:W-:Y:S06]  /*0fc0*/  @!P0 BRA `(.L_x_700) ;  /* 0x00000000007c8947 */ /* 0x000fec0003800000 */
[----:B------:R-:W-:Y:S02]  /*0fd0*/  MOV R11, UR4 ;  /* 0x00000004000b7c02 */ /* 0x000fe40008000f00 */
[----:B0-----:R-:W-:-:S03]  /*0fe0*/  MOV R20, 0x4 ;  /* 0x0000000400147802 */ /* 0x001fc60000000f00 */
[----:B------:R-:W-:-:S04]  /*0ff0*/  IMAD R11, R11, 0x80, R0 ;  /* 0x000000800b0b7824 */ /* 0x000fc800078e0200 */
        /* <DEDUP_REMOVED lines=22> */
[----:B------:R-:W-:-:S03]  /*1160*/  UIADD3 UR4, UPT, UPT, UR4, 0x2, URZ ;  /* 0x0000000204047890 */ /* 0x000fc6000fffe0ff */
[----:B---3--:R3:W-:Y:S04]  /*1170*/  STG.E desc[UR22][R10.64+0xa00], R21 ;  /* 0x000a00150a007986 */ /* 0x0087e8000c101916 */
[----:B----4-:R3:W-:Y:S04]  /*1180*/  STG.E desc[UR22][R10.64+0xa04], R19 ;  /* 0x000a04130a007986 */ /* 0x0107e8000c101916 */
[----:B-----5:R3:W-:Y:S04]  /*1190*/  STG.E desc[UR22][R10.64+0xa08], R17 ;  /* 0x000a08110a007986 */ /* 0x0207e8000c101916 */
[----:B--2---:R3:W-:Y:S04]  /*11a0*/  STG.E desc[UR22][R10.64+0xa0c], R15 ;  /* 0x000a0c0f0a007986 */ /* 0x0047e8000c101916 */
[----:B------:R3:W-:Y:S02]  /*11b0*/  STG.E desc[UR22][R10.64+0xa10], R13 ;  /* 0x000a100d0a007986 */ /* 0x0007e4000c101916 */
.L_x_700:
[----:B------:R-:W-:Y:S05]  /*11c0*/  @P1 EXIT ;  /* 0x000000000000194d */ /* 0x000fea0003800000 */
[----:B---3--:R-:W-:Y:S02]  /*11d0*/  MOV R13, UR4 ;  /* 0x00000004000d7c02 */ /* 0x008fe40008000f00 */
[----:B------:R-:W-:-:S03]  /*11e0*/  MOV R10, 0x4 ;  /* 0x00000004000a7802 */ /* 0x000fc60000000f00 */
[----:B0-----:R-:W-:-:S04]  /*11f0*/  IMAD R13, R13, 0x80, R0 ;  /* 0x000000800d0d7824 */ /* 0x001fc800078e0200 */
[----:B------:R-:W-:-:S04]  /*1200*/  IMAD.WIDE R10, R13, R10, UR24 ;  /* 0x000000180d0a7e25 */ /* 0x000fc8000f8e020a */
[C---:B------:R-:W-:Y:S02]  /*1210*/  IMAD.WIDE R8, R13.reuse, 0x4, R8 ;  /* 0x000000040d087825 */ /* 0x040fe400078e0208 */
[----:B------:R-:W2:Y:S02]  /*1220*/  LDG.E R11, desc[UR22][R10.64] ;  /* 0x000000160a0b7981 */ /* 0x000ea4000c1e1900 */
[C---:B------:R-:W-:Y:S02]  /*1230*/  IMAD.WIDE R6, R13.reuse, 0x4, R6 ;  /* 0x000000040d067825 */ /* 0x040fe400078e0206 */
[----:B------:R-:W3:Y:S02]  /*1240*/  LDG.E R9, desc[UR22][R8.64] ;  /* 0x0000001608097981 */ /* 0x000ee4000c1e1900 */
[C---:B------:R-:W-:Y:S02]  /*1250*/  IMAD.WIDE R4, R13.reuse, 0x4, R4 ;  /* 0x000000040d047825 */ /* 0x040fe400078e0204 */
[----:B------:R-:W4:Y:S02]  /*1260*/  LDG.E R7, desc[UR22][R6.64] ;  /* 0x0000001606077981 */ /* 0x000f24000c1e1900 */
[----:B------:R-:W-:-:S02]  /*1270*/  IMAD.WIDE R2, R13, 0x4, R2 ;  /* 0x000000040d027825 */ /* 0x000fc400078e0202 */
[----:B------:R-:W5:Y:S04]  /*1280*/  LDG.E R5, desc[UR22][R4.64] ;  /* 0x0000001604057981 */ /* 0x000f68000c1e1900 */
[----:B------:R-:W5:Y:S01]  /*1290*/  LDG.E R3, desc[UR22][R2.64] ;  /* 0x0000001602037981 */ /* 0x000f62000c1e1900 */
[----:B------:R-:W-:-:S05]  /*12a0*/  HFMA2 R12, -RZ, RZ, 0, 1.1920928955078125e-06 ;  /* 0x00000014ff0c7431 */ /* 0x000fca00000001ff */
[----:B------:R-:W-:-:S05]  /*12b0*/  IMAD.WIDE R12, R13, R12, UR6 ;  /* 0x000000060d0c7e25 */ /* 0x000fca000f8e020c */
[----:B--2---:R-:W-:Y:S04]  /*12c0*/  STG.E desc[UR22][R12.64], R11 ;  /* 0x0000000b0c007986 */ /* 0x004fe8000c101916 */
[----:B---3--:R-:W-:Y:S04]  /*12d0*/  STG.E desc[UR22][R12.64+0x4], R9 ;  /* 0x000004090c007986 */ /* 0x008fe8000c101916 */
[----:B----4-:R-:W-:Y:S04]  /*12e0*/  STG.E desc[UR22][R12.64+0x8], R7 ;  /* 0x000008070c007986 */ /* 0x010fe8000c101916 */
[----:B-----5:R-:W-:Y:S04]  /*12f0*/  STG.E desc[UR22][R12.64+0xc], R5 ;  /* 0x00000c050c007986 */ /* 0x020fe8000c101916 */
[----:B------:R-:W-:Y:S01]  /*1300*/  STG.E desc[UR22][R12.64+0x10], R3 ;  /* 0x000010030c007986 */ /* 0x000fe2000c101916 */
[----:B------:R-:W-:Y:S05]  /*1310*/  EXIT ;  /* 0x000000000000794d */ /* 0x000fea0003800000 */
.L_x_696:
[----:B------:R-:W-:-:S06]  /*1320*/  UISETP.GE.AND UP0, UPT, UR5, 0x1, UPT ;  /* 0x000000010500788c */ /* 0x000fcc000bf06270 */
[----:B------:R-:W-:-:S13]  /*1330*/  PLOP3.LUT P0, PT, PT, PT, UP0, 0x80, 0x8 ;  /* 0x000000000008781c */ /* 0x000fda0003f0f008 */
[----:B------:R-:W-:Y:S05]  /*1340*/  @!P0 EXIT ;  /* 0x000000000000894d */ /* 0x000fea0003800000 */
[----:B------:R-:W0:Y:S01]  /*1350*/  S2R R0, SR_TID.X ;  /* 0x0000000000007919 */ /* 0x000e220000002100 */
[----:B------:R-:W-:Y:S01]  /*1360*/  UISETP.GE.U32.AND UP0, UPT, UR5, 0x8, UPT ;  /* 0x000000080500788c */ /* 0x000fe2000bf06070 */
[----:B------:R-:W-:Y:S01]  /*1370*/  MOV R11, RZ ;  /* 0x000000ff000b7202 */ /* 0x000fe20000000f00 */
[----:B------:R-:W-:-:S07]  /*1380*/  ULOP3.LUT UR8, UR5, 0x7, URZ, 0xc0, !UPT ;  /* 0x0000000705087892 */ /* 0x000fce000f8ec0ff */
[----:B------:R-:W-:Y:S05]  /*1390*/  BRA.U !UP0, `(.L_x_701) ;  /* 0x0000000508e47547 */ /* 0x000fea000b800000 */
[----:B------:R-:W-:Y:S01]  /*13a0*/  ULOP3.LUT UR5, UR5, 0x7ffffff8, URZ, 0xc0, !UPT ;  /* 0x7ffffff805057892 */ /* 0x000fe2000f8ec0ff */
[----:B------:R-:W-:-:S05]  /*13b0*/  HFMA2 R10, -RZ, RZ, 0, 0 ;  /* 0x00000000ff0a7431 */ /* 0x000fca00000001ff */
[----:B------:R-:W-:-:S07]  /*13c0*/  IMAD.U32 R11, RZ, RZ, UR5 ;  /* 0x00000005ff0b7e24 */ /* 0x000fce000f8e00ff */
.L_x_704:
[----:B0-----:R-:W-:Y:S02]  /*13d0*/  LEA R13, R10, R0, 0x7 ;  /* 0x000000000a0d7211 */ /* 0x001fe400078e38ff */
[----:B------:R-:W-:Y:S02]  /*13e0*/  MOV R14, 0x4 ;  /* 0x00000004000e7802 */ /* 0x000fe40000000f00 */
[----:B------:R-:W-:-:S13]  /*13f0*/  ISETP.GE.AND P0, PT, R13, UR4, PT ;  /* 0x000000040d007c0c */ /* 0x000fda000bf06270 */
[----:B------:R-:W-:-:S04]  /*1400*/  @!P0 IMAD.WIDE.U32 R14, R13, R14, UR24 ;  /* 0x000000180d0e8e25 */ /* 0x000fc8000f8e000e */
[C---:B------:R-:W-:Y:S01]  /*1410*/  @!P0 IMAD.WIDE.U32 R16, R13.reuse, 0x4, R8 ;  /* 0x000000040d108825 */ /* 0x040fe200078e0008 */
[----:B------:R0:W2:Y:S03]  /*1420*/  @!P0 LDG.E R29, desc[UR22][R14.64] ;  /* 0x000000160e1d8981 */ /* 0x0000a6000c1e1900 */
[C---:B------:R-:W-:Y:S01]  /*1430*/  @!P0 IMAD.WIDE.U32 R18, R13.reuse, 0x4, R6 ;  /* 0x000000040d128825 */ /* 0x040fe200078e0006 */
[----:B------:R1:W3:Y:S03]  /*1440*/  @!P0 LDG.E R31, desc[UR22][R16.64] ;  /* 0x00000016101f8981 */ /* 0x0002e6000c1e1900 */
[C---:B------:R-:W-:Y:S01]  /*1450*/  @!P0 IMAD.WIDE.U32 R20, R13.reuse, 0x4, R4 ;  /* 0x000000040d148825 */ /* 0x040fe200078e0004 */
[----:B------:R4:W5:Y:S03]  /*1460*/  @!P0 LDG.E R33, desc[UR22][R18.64] ;  /* 0x0000001612218981 */ /* 0x000966000c1e1900 */
[C---:B------:R-:W-:Y:S01]  /*1470*/  @!P0 IMAD.WIDE.U32 R22, R13.reuse, 0x4, R2 ;  /* 0x000000040d168825 */ /* 0x040fe200078e0002 */
[----:B------:R4:W5:Y:S04]  /*1480*/  @!P0 LDG.E R35, desc[UR22][R20.64] ;  /* 0x0000001614238981 */ /* 0x000968000c1e1900 */
[----:B------:R4:W5:Y:S01]  /*1490*/  @!P0 LDG.E R37, desc[UR22][R22.64] ;  /* 0x0000001616258981 */ /* 0x000962000c1e1900 */
[----:B------:R-:W-:Y:S01]  /*14a0*/  VIADD R25, R13, 0x80 ;  /* 0x000000800d197836 */ /* 0x000fe20000000000 */
[----:B------:R-:W-:-:S04]  /*14b0*/  MOV R26, 0x14 ;  /* 0x00000014001a7802 */ /* 0x000fc80000000f00 */
[----:B------:R-:W-:Y:S02]  /*14c0*/  ISETP.GE.AND P1, PT, R25, UR4, PT ;  /* 0x0000000419007c0c */ /* 0x000fe4000bf26270 */
[----:B------:R-:W-:Y:S01]  /*14d0*/  MOV R12, 0x4 ;  /* 0x00000004000c7802 */ /* 0x000fe20000000f00 */
[----:B------:R-:W-:-:S04]  /*14e0*/  @!P0 IMAD.WIDE.U32 R26, R13, R26, UR6 ;  /* 0x000000060d1a8e25 */ /* 0x000fc8000f8e001a */
[----:B0-----:R-:W-:-:S04]  /*14f0*/  IMAD.WIDE R14, R25, R12, UR24 ;  /* 0x00000018190e7e25 */ /* 0x001fc8000f8e020c */
[----:B-1----:R-:W-:-:S04]  /*1500*/  IMAD.WIDE R16, R25, 0x4, R8 ;  /* 0x0000000419107825 */ /* 0x002fc800078e0208 */
[----:B----4-:R-:W-:-:S04]  /*1510*/  IMAD.WIDE R18, R25, 0x4, R6 ;  /* 0x0000000419127825 */ /* 0x010fc800078e0206 */
[----:B------:R-:W-:-:S04]  /*1520*/  IMAD.WIDE R20, R25, 0x4, R4 ;  /* 0x0000000419147825 */ /* 0x000fc800078e0204 */
[----:B------:R-:W-:Y:S01]  /*1530*/  IMAD.WIDE R22, R25, 0x4, R2 ;  /* 0x0000000419167825 */ /* 0x000fe200078e0202 */
[----:B--2---:R0:W-:Y:S04]  /*1540*/  @!P0 STG.E desc[UR22][R26.64], R29 ;  /* 0x0000001d1a008986 */ /* 0x0041e8000c101916 */
[----:B---3--:R1:W-:Y:S04]  /*1550*/  @!P0 STG.E desc[UR22][R26.64+0x4], R31 ;  /* 0x0000041f1a008986 */ /* 0x0083e8000c101916 */
[----:B-----5:R2:W-:Y:S04]  /*1560*/  @!P0 STG.E desc[UR22][R26.64+0x8], R33 ;  /* 0x000008211a008986 */ /* 0x0205e8000c101916 */
[----:B------:R3:W-:Y:S04]  /*1570*/  @!P0 STG.E desc[UR22][R26.64+0xc], R35 ;  /* 0x00000c231a008986 */ /* 0x0007e8000c101916 */
[----:B------:R4:W-:Y:S04]  /*1580*/  @!P0 STG.E desc[UR22][R26.64+0x10], R37 ;  /* 0x000010251a008986 */ /* 0x0009e8000c101916 */
[----:B------:R-:W5:Y:S04]  /*1590*/  @!P1 LDG.E R12, desc[UR22][R14.64] ;  /* 0x000000160e0c9981 */ /* 0x000f68000c1e1900 */
[----:B0-----:R-:W5:Y:S04]  /*15a0*/  @!P1 LDG.E R29, desc[UR22][R16.64] ;  /* 0x00000016101d9981 */ /* 0x001f68000c1e1900 */
[----:B-1----:R-:W5:Y:S04]  /*15b0*/  @!P1 LDG.E R31, desc[UR22][R18.64] ;  /* 0x00000016121f9981 */ /* 0x002f68000c1e1900 */
[----:B--2---:R-:W2:Y:S04]  /*15c0*/  @!P1 LDG.E R33, desc[UR22][R20.64] ;  /* 0x0000001614219981 */ /* 0x004ea8000c1e1900 */
[----:B---3--:R-:W3:Y:S01]  /*15d0*/  @!P1 LDG.E R35, desc[UR22][R22.64] ;  /* 0x0000001616239981 */ /* 0x008ee2000c1e1900 */
[----:B------:R-:W-:-:S02]  /*15e0*/  IADD3 R24, PT, PT, R13, 0x100, RZ ;  /* 0x000001000d187810 */ /* 0x000fc40007ffe0ff */
[----:B----4-:R-:W-:Y:S02]  /*15f0*/  MOV R26, 0x14 ;  /* 0x00000014001a7802 */ /* 0x010fe40000000f00 */
[----:B------:R-:W-:-:S03]  /*1600*/  ISETP.GE.AND P0, PT, R24, UR4, PT ;  /* 0x0000000418007c0c */ /* 0x000fc6000bf06270 */
[----:B------:R-:W-:-:S05]  /*1610*/  IMAD.WIDE R24, R25, R26, UR6 ;  /* 0x0000000619187e25 */ /* 0x000fca000f8e021a */
[----:B-----5:R-:W-:Y:S04]  /*1620*/  @!P1 STG.E desc[UR22][R24.64], R12 ;  /* 0x0000000c18009986 */ /* 0x020fe8000c101916 */
[----:B------:R0:W-:Y:S04]  /*1630*/  @!P1 STG.E desc[UR22][R24.64+0x4], R29 ;  /* 0x0000041d18009986 */ /* 0x0001e8000c101916 */
[----:B------:R1:W-:Y:S04]  /*1640*/  @!P1 STG.E desc[UR22][R24.64+0x8], R31 ;  /* 0x0000081f18009986 */ /* 0x0003e8000c101916 */
[----:B--2---:R2:W-:Y:S04]  /*1650*/  @!P1 STG.E desc[UR22][R24.64+0xc], R33 ;  /* 0x00000c2118009986 */ /* 0x0045e8000c101916 */
[----:B---3--:R3:W-:Y:S04]  /*1660*/  @!P1 STG.E desc[UR22][R24.64+0x10], R35 ;  /* 0x0000102318009986 */ /* 0x0087e8000c101916 */
[----:B------:R-:W4:Y:S04]  /*1670*/  @!P0 LDG.E R27, desc[UR22][R14.64+0x200] ;  /* 0x000200160e1b8981 */ /* 0x000f28000c1e1900 */
[----:B------:R-:W5:Y:S04]  /*1680*/  @!P0 LDG.E R37, desc[UR22][R16.64+0x200] ;  /* 0x0002001610258981 */ /* 0x000f68000c1e1900 */
[----:B------:R-:W2:Y:S04]  /*1690*/  @!P0 LDG.E R26, desc[UR22][R18.64+0x200] ;  /* 0x00020016121a8981 */ /* 0x000ea8000c1e1900 */
[----:B------:R-:W3:Y:S04]  /*16a0*/  @!P0 LDG.E R28, desc[UR22][R20.64+0x200] ;  /* 0x00020016141c8981 */ /* 0x000ee8000c1e1900 */
[----:B------:R-:W3:Y:S01]  /*16b0*/  @!P0 LDG.E R30, desc[UR22][R22.64+0x200] ;  /* 0x00020016161e8981 */ /* 0x000ee2000c1e1900 */
[----:B------:R-:W-:-:S05]  /*16c0*/  VIADD R32, R13, 0x180 ;  /* 0x000001800d207836 */ /* 0x000fca0000000000 */
[----:B------:R-:W-:Y:S01]  /*16d0*/  ISETP.GE.AND P1, PT, R32, UR4, PT ;  /* 0x0000000420007c0c */ /* 0x000fe2000bf26270 */
[----:B----4-:R4:W-:Y:S04]  /*16e0*/  @!P0 STG.E desc[UR22][R24.64+0xa00], R27 ;  /* 0x000a001b18008986 */ /* 0x0109e8000c101916 */
[----:B-----5:R5:W-:Y:S04]  /*16f0*/  @!P0 STG.E desc[UR22][R24.64+0xa04], R37 ;  /* 0x000a042518008986 */ /* 0x020be8000c101916 */
[----:B--2---:R2:W-:Y:S04]  /*1700*/  @!P0 STG.E desc[UR22][R24.64+0xa08], R26 ;  /* 0x000a081a18008986 */ /* 0x0045e8000c101916 */
[----:B---3--:R3:W-:Y:S04]  /*1710*/  @!P0 STG.E desc[UR22][R24.64+0xa0c], R28 ;  /* 0x000a0c1c18008986 */ /* 0x0087e8000c101916 */
[----:B------:R3:W-:Y:S04]  /*1720*/  @!P0 STG.E desc[UR22][R24.64+0xa10], R30 ;  /* 0x000a101e18008986 */ /* 0x0007e8000c101916 */
[----:B0-----:R-:W4:Y:S04]  /*1730*/  @!P1 LDG.E R29, desc[UR22][R14.64+0x400] ;  /* 0x000400160e1d9981 */ /* 0x001f28000c1e1900 */
[----:B-1----:R-:W5:Y:S04]  /*1740*/  @!P1 LDG.E R31, desc[UR22][R16.64+0x400] ;  /* 0x00040016101f9981 */ /* 0x002f68000c1e1900 */
[----:B------:R-:W2:Y:S04]  /*1750*/  @!P1 LDG.E R33, desc[UR22][R18.64+0x400] ;  /* 0x0004001612219981 */ /* 0x000ea8000c1e1900 */
[----:B------:R-:W3:Y:S04]  /*1760*/  @!P1 LDG.E R35, desc[UR22][R20.64+0x400] ;  /* 0x0004001614239981 */ /* 0x000ee8000c1e1900 */
[----:B------:R-:W3:Y:S01]  /*1770*/  @!P1 LDG.E R12, desc[UR22][R22.64+0x400] ;  /* 0x00040016160c9981 */ /* 0x000ee2000c1e1900 */
[----:B------:R-:W-:-:S04]  /*1780*/  IADD3 R32, PT, PT, R13, 0x200, RZ ;  /* 0x000002000d207810 */ /* 0x000fc80007ffe0ff */
[----:B------:R-:W-:Y:S01]  /*1790*/  ISETP.GE.AND P0, PT, R32, UR4, PT ;  /* 0x0000000420007c0c */ /* 0x000fe2000bf06270 */
[----:B----4-:R0:W-:Y:S04]  /*17a0*/  @!P1 STG.E desc[UR22][R24.64+0x1400], R29 ;  /* 0x0014001d18009986 */ /* 0x0101e8000c101916 */
[----:B-----5:R1:W-:Y:S04]  /*17b0*/  @!P1 STG.E desc[UR22][R24.64+0x1404], R31 ;  /* 0x0014041f18009986 */ /* 0x0203e8000c101916 */
[----:B--2---:R2:W-:Y:S04]  /*17c0*/  @!P1 STG.E desc[UR22][R24.64+0x1408], R33 ;  /* 0x0014082118009986 */ /* 0x0045e8000c101916 */
[----:B---3--:R3:W-:Y:S04]  /*17d0*/  @!P1 STG.E desc[UR22][R24.64+0x140c], R35 ;  /* 0x00140c2318009986 */ /* 0x0087e8000c101916 */
[----:B------:R4:W-:Y:S04]  /*17e0*/  @!P1 STG.E desc[UR22][R24.64+0x1410], R12 ;  /* 0x0014100c18009986 */ /* 0x0009e8000c101916 */
[----:B------:R-:W5:Y:S04]  /*17f0*/  @!P0 LDG.E R27, desc[UR22][R14.64+0x600] ;  /* 0x000600160e1b8981 */ /* 0x000f68000c1e1900 */
[----:B------:R-:W2:Y:S04]  /*1800*/  @!P0 LDG.E R37, desc[UR22][R16.64+0x600] ;  /* 0x0006001610258981 */ /* 0x000ea8000c1e1900 */
[----:B------:R-:W3:Y:S04]  /*1810*/  @!P0 LDG.E R26, desc[UR22][R18.64+0x600] ;  /* 0x00060016121a8981 */ /* 0x000ee8000c1e1900 */
[----:B------:R-:W4:Y:S04]  /*1820*/  @!P0 LDG.E R28, desc[UR22][R20.64+0x600] ;  /* 0x00060016141c8981 */ /* 0x000f28000c1e1900 */
[----:B------:R-:W4:Y:S01]  /*1830*/  @!P0 LDG.E R30, desc[UR22][R22.64+0x600] ;  /* 0x00060016161e8981 */ /* 0x000f22000c1e1900 */
[----:B------:R-:W-:-:S04]  /*1840*/  IADD3 R32, PT, PT, R13, 0x280, RZ ;  /* 0x000002800d207810 */ /* 0x000fc80007ffe0ff */
[----:B------:R-:W-:Y:S01]  /*1850*/  ISETP.GE.AND P1, PT, R32, UR4, PT ;  /* 0x0000000420007c0c */ /* 0x000fe2000bf26270 */
[----:B-----5:R5:W-:Y:S04]  /*1860*/  @!P0 STG.E desc[UR22][R24.64+0x1e00], R27 ;  /* 0x001e001b18008986 */ /* 0x020be8000c101916 */
[----:B--2---:R2:W-:Y:S04]  /*1870*/  @!P0 STG.E desc[UR22][R24.64+0x1e04], R37 ;  /* 0x001e042518008986 */ /* 0x0045e8000c101916 */
[----:B---3--:R3:W-:Y:S04]  /*1880*/  @!P0 STG.E desc[UR22][R24.64+0x1e08], R26 ;  /* 0x001e081a18008986 */ /* 0x0087e8000c101916 */
[----:B----4-:R4:W-:Y:S04]  /*1890*/  @!P0 STG.E desc[UR22][R24.64+0x1e0c], R28 ;  /* 0x001e0c1c18008986 */ /* 0x0109e8000c101916 */
[----:B------:R4:W-:Y:S04]  /*18a0*/  @!P0 STG.E desc[UR22][R24.64+0x1e10], R30 ;  /* 0x001e101e18008986 */ /* 0x0009e8000c101916 */
[----:B0-----:R-:W5:Y:S04]  /*18b0*/  @!P1 LDG.E R29, desc[UR22][R14.64+0x800] ;  /* 0x000800160e1d9981 */ /* 0x001f68000c1e1900 */
[----:B-1----:R-:W2:Y:S04]  /*18c0*/  @!P1 LDG.E R31, desc[UR22][R16.64+0x800] ;  /* 0x00080016101f9981 */ /* 0x002ea8000c1e1900 */
        /* <DEDUP_REMOVED lines=10> */
[----:B------:R-:W2:Y:S04]  /*1970*/  @!P0 LDG.E R27, desc[UR22][R14.64+0xa00] ;  /* 0x000a00160e1b8981 */ /* 0x000ea8000c1e1900 */
[----:B------:R-:W3:Y:S04]  /*1980*/  @!P0 LDG.E R37, desc[UR22][R16.64+0xa00] ;  /* 0x000a001610258981 */ /* 0x000ee8000c1e1900 */
        /* <DEDUP_REMOVED lines=12> */
[----:B------:R-:W-:-:S13]  /*1a50*/  ISETP.GE.AND P0, PT, R13, UR4, PT ;  /* 0x000000040d007c0c */ /* 0x000fda000bf06270 */
        /* <DEDUP_REMOVED lines=11> */
.L_x_703:
[----:B------:R-:W-:Y:S05]  /*1b10*/  BSYNC.RECONVERGENT B0 ;  /* 0x0000000000007941 */ /* 0x000fea0003800200 */
.L_x_702:
[----:B------:R-:W-:Y:S05]  /*1b20*/  @P1 BRA `(.L_x_704) ;  /* 0xfffffff800281947 */ /* 0x000fea000383ffff */
.L_x_701:
[----:B------:R-:W-:-:S13]  /*1b30*/  ISETP.NE.AND P0, PT, RZ, UR8, PT ;  /* 0x00000008ff007c0c */ /* 0x000fda000bf05270 */
[----:B------:R-:W-:Y:S05]  /*1b40*/  @!P0 EXIT ;  /* 0x000000000000894d */ /* 0x000fea0003800000 */
[----:B------:R-:W1:Y:S01]  /*1b50*/  LDC R10, c[0x0][0x384] ;  /* 0x0000e100ff0a7b82 */ /* 0x000e620000000800 */
[----:B------:R-:W-:Y:S01]  /*1b60*/  UISETP.GE.U32.AND UP0, UPT, UR8, 0x4, UPT ;  /* 0x000000040800788c */ /* 0x000fe2000bf06070 */
[----:B-1----:R-:W-:-:S04]  /*1b70*/  LOP3.LUT R12, R10, 0x3, RZ, 0xc0, !PT ;  /* 0x000000030a0c7812 */ /* 0x002fc800078ec0ff */
[----:B------:R-:W-:-:S04]  /*1b80*/  ISETP.NE.AND P0, PT, R12, RZ, PT ;  /* 0x000000ff0c00720c */ /* 0x000fc80003f05270 */
[----:B------:R-:W-:Y:S09]  /*1b90*/  BRA.U !UP0, `(.L_x_705) ;  /* 0x0000000508447547 */ /* 0x000ff2000b800000 */
[----:B0-----:R-:W-:Y:S02]  /*1ba0*/  LEA R13, R11, R0, 0x7 ;  /* 0x000000000b0d7211 */ /* 0x001fe400078e38ff */
[----:B------:R-:W-:Y:S02]  /*1bb0*/  MOV R14, 0x4 ;  /* 0x00000004000e7802 */ /* 0x000fe40000000f00 */
[----:B------:R-:W-:-:S13]  /*1bc0*/  ISETP.GE.AND P2, PT, R13, UR4, PT ;  /* 0x000000040d007c0c */ /* 0x000fda000bf46270 */
[----:B------:R-:W-:-:S04]  /*1bd0*/  @!P2 IMAD.WIDE R16, R13, 0x4, R8 ;  /* 0x000000040d10a825 */ /* 0x000fc800078e0208 */
[C---:B------:R-:W-:Y:S02]  /*1be0*/  @!P2 IMAD.WIDE R14, R13.reuse, R14, UR24 ;  /* 0x000000180d0eae25 */ /* 0x040fe4000f8e020e */
[----:B------:R-:W2:Y:S02]  /*1bf0*/  @!P2 LDG.E R17, desc[UR22][R16.64] ;  /* 0x000000161011a981 */ /* 0x000ea4000c1e1900 */
[C---:B------:R-:W-:Y:S02]  /*1c00*/  @!P2 IMAD.WIDE R20, R13.reuse, 0x4, R6 ;  /* 0x000000040d14a825 */ /* 0x040fe400078e0206 */
[----:B------:R-:W3:Y:S02]  /*1c10*/  @!P2 LDG.E R31, desc[UR22][R14.64] ;  /* 0x000000160e1fa981 */ /* 0x000ee4000c1e1900 */
[C---:B------:R-:W-:Y:S02]  /*1c20*/  @!P2 IMAD.WIDE R22, R13.reuse, 0x4, R4 ;  /* 0x000000040d16a825 */ /* 0x040fe400078e0204 */
[----:B------:R0:W4:Y:S02]  /*1c30*/  @!P2 LDG.E R33, desc[UR22][R20.64] ;  /* 0x000000161421a981 */ /* 0x000124000c1e1900 */
[----:B------:R-:W-:-:S02]  /*1c40*/  @!P2 IMAD.WIDE R24, R13, 0x4, R2 ;  /* 0x000000040d18a825 */ /* 0x000fc400078e0202 */
[----:B------:R1:W5:Y:S04]  /*1c50*/  @!P2 LDG.E R35, desc[UR22][R22.64] ;  /* 0x000000161623a981 */ /* 0x000368000c1e1900 */
[----:B------:R1:W5:Y:S01]  /*1c60*/  @!P2 LDG.E R37, desc[UR22][R24.64] ;  /* 0x000000161825a981 */ /* 0x000362000c1e1900 */
[----:B------:R-:W-:-:S04]  /*1c70*/  IADD3 R19, PT, PT, R13, 0x80, RZ ;  /* 0x000000800d137810 */ /* 0x000fc80007ffe0ff */
[----:B------:R-:W-:Y:S01]  /*1c80*/  ISETP.GE.AND P1, PT, R19, UR4, PT ;  /* 0x0000000413007c0c */ /* 0x000fe2000bf26270 */
[----:B------:R-:W-:Y:S02]  /*1c90*/  HFMA2 R18, -RZ, RZ, 0, 2.384185791015625e-07 ;  /* 0x00000004ff127431 */ /* 0x000fe400000001ff */
[----:B------:R-:W-:-:S04]  /*1ca0*/  IMAD.MOV.U32 R26, RZ, RZ, 0x14 ;  /* 0x00000014ff1a7424 */ /* 0x000fc800078e00ff */
[----:B------:R-:W-:-:S06]  /*1cb0*/  @!P2 IMAD.WIDE R26, R13, R26, UR6 ;  /* 0x000000060d1aae25 */ /* 0x000fcc000f8e021a */
[----:B------:R-:W-:-:S04]  /*1cc0*/  @!P1 IMAD.WIDE R28, R19, 0x4, R4 ;  /* 0x00000004131c9825 */ /* 0x000fc800078e0204 */
[----:B0-----:R-:W-:-:S04]  /*1cd0*/  @!P1 IMAD.WIDE R20, R19, R18, UR24 ;  /* 0x0000001813149e25 */ /* 0x001fc8000f8e0212 */
[----:B-1----:R-:W-:-:S04]  /*1ce0*/  @!P1 IMAD.WIDE R22, R19, 0x4, R8 ;  /* 0x0000000413169825 */ /* 0x002fc800078e0208 */
[----:B------:R-:W-:-:S04]  /*1cf0*/  @!P1 IMAD.WIDE R24, R19, 0x4, R6 ;  /* 0x0000000413189825 */ /* 0x000fc800078e0206 */
[----:B------:R-:W-:Y:S01]  /*1d00*/  @!P1 IMAD.WIDE R14, R19, 0x4, R2 ;  /* 0x00000004130e9825 */ /* 0x000fe200078e0202 */
[----:B--2---:R-:W-:Y:S04]  /*1d10*/  @!P2 STG.E desc[UR22][R26.64+0x4], R17 ;  /* 0x000004111a00a986 */ /* 0x004fe8000c101916 */
[----:B---3--:R0:W-:Y:S04]  /*1d20*/  @!P2 STG.E desc[UR22][R26.64], R31 ;  /* 0x0000001f1a00a986 */ /* 0x0081e8000c101916 */
[----:B----4-:R1:W-:Y:S04]  /*1d30*/  @!P2 STG.E desc[UR22][R26.64+0x8], R33 ;  /* 0x000008211a00a986 */ /* 0x0103e8000c101916 */
[----:B-----5:R-:W-:Y:S04]  /*1d40*/  @!P2 STG.E desc[UR22][R26.64+0xc], R35 ;  /* 0x00000c231a00a986 */ /* 0x020fe8000c101916 */
[----:B------:R2:W-:Y:S04]  /*1d50*/  @!P2 STG.E desc[UR22][R26.64+0x10], R37 ;  /* 0x000010251a00a986 */ /* 0x0005e8000c101916 */
[----:B------:R3:W4:Y:S04]  /*1d60*/  @!P1 LDG.E R16, desc[UR22][R20.64] ;  /* 0x0000001614109981 */ /* 0x000728000c1e1900 */
[----:B0-----:R0:W5:Y:S04]  /*1d70*/  @!P1 LDG.E R31, desc[UR22][R22.64] ;  /* 0x00000016161f9981 */ /* 0x001168000c1e1900 */
[----:B------:R0:W5:Y:S04]  /*1d80*/  @!P1 LDG.E R30, desc[UR22][R24.64] ;  /* 0x00000016181e9981 */ /* 0x000168000c1e1900 */
[----:B------:R-:W5:Y:S04]  /*1d90*/  @!P1 LDG.E R29, desc[UR22][R28.64] ;  /* 0x000000161c1d9981 */ /* 0x000f68000c1e1900 */
[----:B-1----:R1:W5:Y:S01]  /*1da0*/  @!P1 LDG.E R33, desc[UR22][R14.64] ;  /* 0x000000160e219981 */ /* 0x002362000c1e1900 */
[----:B------:R-:W-:Y:S01]  /*1db0*/  IADD3 R17, PT, PT, R13, 0x100, RZ ;  /* 0x000001000d117810 */ /* 0x000fe20007ffe0ff */
[----:B--2---:R-:W-:-:S03]  /*1dc0*/  HFMA2 R26, -RZ, RZ, 0, 2.384185791015625e-07 ;  /* 0x00000004ff1a7431 */ /* 0x004fc600000001ff */
[----:B------:R-:W-:Y:S02]  /*1dd0*/  ISETP.GE.AND P2, PT, R17, UR4, PT ;  /* 0x0000000411007c0c */ /* 0x000fe4000bf46270 */
[----:B------:R-:W-:-:S05]  /*1de0*/  MOV R18, 0x14 ;  /* 0x0000001400127802 */ /* 0x000fca0000000f00 */
[----:B------:R-:W-:-:S06]  /*1df0*/  @!P1 IMAD.WIDE R18, R19, R18, UR6 ;  /* 0x0000000613129e25 */ /* 0x000fcc000f8e0212 */
[----:B---3--:R-:W-:-:S04]  /*1e00*/  @!P2 IMAD.WIDE R20, R17, R26, UR24 ;  /* 0x000000181114ae25 */ /* 0x008fc8000f8e021a */
[----:B------:R-:W-:-:S04]  /*1e10*/  @!P2 IMAD.WIDE R26, R17, 0x4, R4 ;  /* 0x00000004111aa825 */ /* 0x000fc800078e0204 */
[----:B0-----:R-:W-:-:S04]  /*1e20*/  @!P2 IMAD.WIDE R22, R17, 0x4, R8 ;  /* 0x000000041116a825 */ /* 0x001fc800078e0208 */
[----:B------:R-:W-:-:S04]  /*1e30*/  @!P2 IMAD.WIDE R24, R17, 0x4, R6 ;  /* 0x000000041118a825 */ /* 0x000fc800078e0206 */
[----:B-1----:R-:W-:Y:S01]  /*1e40*/  @!P2 IMAD.WIDE R14, R17, 0x4, R2 ;  /* 0x00000004110ea825 */ /* 0x002fe200078e0202 */
[----:B----4-:R-:W-:Y:S04]  /*1e50*/  @!P1 STG.E desc[UR22][R18.64], R16 ;  /* 0x0000001012009986 */ /* 0x010fe8000c101916 */
[----:B-----5:R0:W-:Y:S04]  /*1e60*/  @!P1 STG.E desc[UR22][R18.64+0x4], R31 ;  /* 0x0000041f12009986 */ /* 0x0201e8000c101916 */
[----:B------:R-:W-:Y:S04]  /*1e70*/  @!P1 STG.E desc[UR22][R18.64+0x8], R30 ;  /* 0x0000081e12009986 */ /* 0x000fe8000c101916 */
[----:B------:R1:W-:Y:S04]  /*1e80*/  @!P1 STG.E desc[UR22][R18.64+0xc], R29 ;  /* 0x00000c1d12009986 */ /* 0x0003e8000c101916 */
[----:B------:R2:W-:Y:S04]  /*1e90*/  @!P1 STG.E desc[UR22][R18.64+0x10], R33 ;  /* 0x0000102112009986 */ /* 0x0005e8000c101916 */
[----:B------:R-:W3:Y:S04]  /*1ea0*/  @!P2 LDG.E R35, desc[UR22][R20.64] ;  /* 0x000000161423a981 */ /* 0x000ee8000c1e1900 */
[----:B------:R-:W4:Y:S04]  /*1eb0*/  @!P2 LDG.E R37, desc[UR22][R22.64] ;  /* 0x000000161625a981 */ /* 0x000f28000c1e1900 */
[----:B0-----:R-:W5:Y:S04]  /*1ec0*/  @!P2 LDG.E R31, desc[UR22][R24.64] ;  /* 0x00000016181fa981 */ /* 0x001f68000c1e1900 */
[----:B------:R-:W5:Y:S04]  /*1ed0*/  @!P2 LDG.E R27, desc[UR22][R26.64] ;  /* 0x000000161a1ba981 */ /* 0x000f68000c1e1900 */
[----:B-1----:R0:W5:Y:S01]  /*1ee0*/  @!P2 LDG.E R29, desc[UR22][R14.64] ;  /* 0x000000160e1da981 */ /* 0x002162000c1e1900 */
[----:B------:R-:W-:-:S02]  /*1ef0*/  VIADD R13, R13, 0x180 ;  /* 0x000001800d0d7836 */ /* 0x000fc40000000000 */
[----:B--2---:R-:W-:-:S03]  /*1f00*/  HFMA2 R18, -RZ, RZ, 0, 2.384185791015625e-07 ;  /* 0x00000004ff127431 */ /* 0x004fc600000001ff */
[----:B------:R-:W-:Y:S02]  /*1f10*/  ISETP.GE.AND P1, PT, R13, UR4, PT ;  /* 0x000000040d007c0c */ /* 0x000fe4000bf26270 */
[----:B------:R-:W-:-:S05]  /*1f20*/  MOV R16, 0x14 ;  /* 0x0000001400107802 */ /* 0x000fca0000000f00 */
[----:B------:R-:W-:-:S06]  /*1f30*/  @!P2 IMAD.WIDE R16, R17, R16, UR6 ;  /* 0x000000061110ae25 */ /* 0x000fcc000f8e0210 */
[----:B0-----:R-:W-:-:S04]  /*1f40*/  @!P1 IMAD.WIDE R14, R13, R18, UR24 ;  /* 0x000000180d0e9e25 */ /* 0x001fc8000f8e0212 */
[----:B------:R-:W-:-:S04]  /*1f50*/  @!P1 IMAD.WIDE R18, R13, 0x4, R8 ;  /* 0x000000040d129825 */ /* 0x000fc800078e0208 */
[----:B------:R-:W-:-:S04]  /*1f60*/  @!P1 IMAD.WIDE R20, R13, 0x4, R6 ;  /* 0x000000040d149825 */ /* 0x000fc800078e0206 */
[----:B------:R-:W-:-:S04]  /*1f70*/  @!P1 IMAD.WIDE R22, R13, 0x4, R4 ;  /* 0x000000040d169825 */ /* 0x000fc800078e0204 */
[----:B------:R-:W-:Y:S01]  /*1f80*/  @!P1 IMAD.WIDE R24, R13, 0x4, R2 ;  /* 0x000000040d189825 */ /* 0x000fe200078e0202 */
[----:B---3--:R-:W-:Y:S04]  /*1f90*/  @!P2 STG.E desc[UR22][R16.64], R35 ;  /* 0x000000231000a986 */ /* 0x008fe8000c101916 */
[----:B----4-:R-:W-:Y:S04]  /*1fa0*/  @!P2 STG.E desc[UR22][R16.64+0x4], R37 ;  /* 0x000004251000a986 */ /* 0x010fe8000c101916 */
        /* <DEDUP_REMOVED lines=8> */
[----:B0-----:R-:W-:-:S05]  /*2030*/  MOV R16, 0x14 ;  /* 0x0000001400107802 */ /* 0x001fca0000000f00 */
[----:B------:R-:W-:Y:S01]  /*2040*/  @!P1 IMAD.WIDE R16, R13, R16, UR6 ;  /* 0x000000060d109e25 */ /* 0x000fe2000f8e0210 */
[----:B------:R-:W-:-:S04]  /*2050*/  IADD3 R11, PT, PT, R11, 0x4, RZ ;  /* 0x000000040b0b7810 */ /* 0x000fc80007ffe0ff */
[----:B--2---:R1:W-:Y:S04]  /*2060*/  @!P1 STG.E desc[UR22][R16.64], R15 ;  /* 0x0000000f10009986 */ /* 0x0043e8000c101916 */
[----:B---3--:R1:W-:Y:S04]  /*2070*/  @!P1 STG.E desc[UR22][R16.64+0x4], R19 ;  /* 0x0000041310009986 */ /* 0x0083e8000c101916 */
[----:B----4-:R1:W-:Y:S04]  /*2080*/  @!P1 STG.E desc[UR22][R16.64+0x8], R21 ;  /* 0x0000081510009986 */ /* 0x0103e8000c101916 */
[----:B-----5:R1:W-:Y:S04]  /*2090*/  @!P1 STG.E desc[UR22][R16.64+0xc], R23 ;  /* 0x00000c1710009986 */ /* 0x0203e8000c101916 */
[----:B------:R1:W-:Y:S02]  /*20a0*/  @!P1 STG.E desc[UR22][R16.64+0x10], R25 ;  /* 0x0000101910009986 */ /* 0x0003e4000c101916 */
.L_x_705:
[----:B------:R-:W-:Y:S05]  /*20b0*/  @!P0 EXIT ;  /* 0x000000000000894d */ /* 0x000fea0003800000 */
[----:B------:R-:W-:Y:S02]  /*20c0*/  ISETP.NE.AND P1, PT, R12, 0x1, PT ;  /* 0x000000010c00780c */ /* 0x000fe40003f25270 */
[----:B------:R-:W-:-:S04]  /*20d0*/  LOP3.LUT R10, R10, 0x1, RZ, 0xc0, !PT ;  /* 0x000000010a0a7812 */ /* 0x000fc800078ec0ff */
[----:B------:R-:W-:-:S07]  /*20e0*/  ISETP.NE.U32.AND P0, PT, R10, 0x1, PT ;  /* 0x000000010a00780c */ /* 0x000fce0003f05070 */
[----:B------:R-:W-:Y:S06]  /*20f0*/  @!P1 BRA `(.L_x_706) ;  /* 0x0000000000a49947 */ /* 0x000fec0003800000 */
[----:B01----:R-:W-:Y:S02]  /*2100*/  IMAD R23, R11, 0x80, R0 ;  /* 0x000000800b177824 */ /* 0x003fe400078e0200 */
[----:B------:R-:W-:-:S03]  /*2110*/  HFMA2 R12, -RZ, RZ, 0, 2.384185791015625e-07 ;  /* 0x00000004ff0c7431 */ /* 0x000fc600000001ff */
[----:B------:R-:W-:-:S13]  /*2120*/  ISETP.GE.AND P1, PT, R23, UR4, PT ;  /* 0x0000000417007c0c */ /* 0x000fda000bf26270 */
[----:B------:R-:W-:-:S04]  /*2130*/  @!P1 IMAD.WIDE R12, R23, R12, UR24 ;  /* 0x00000018170c9e25 */ /* 0x000fc8000f8e020c */
        /* <DEDUP_REMOVED lines=9> */
[----:B------:R-:W-:Y:S01]  /*21d0*/  IADD3 R35, PT, PT, R23, 0x80, RZ ;  /* 0x0000008017237810 */ /* 0x000fe20007ffe0ff */
[----:B------:R-:W-:-:S03]  /*21e0*/  HFMA2 R10, -RZ, RZ, 0, 2.384185791015625e-07 ;  /* 0x00000004ff0a7431 */ /* 0x000fc600000001ff */
[----:B------:R-:W-:Y:S02]  /*21f0*/  ISETP.GE.AND P2, PT, R35, UR4, PT ;  /* 0x0000000423007c0c */ /* 0x000fe4000bf46270 */
[----:B------:R-:W-:-:S05]  /*2200*/  MOV R22, 0x14 ;  /* 0x0000001400167802 */ /* 0x000fca0000000f00 */
[----:B------:R-:W-:-:S06]  /*2210*/  @!P1 IMAD.WIDE R22, R23, R22, UR6 ;  /* 0x0000000617169e25 */ /* 0x000fcc000f8e0216 */
[----:B0-----:R-:W-:-:S04]  /*2220*/  @!P2 IMAD.WIDE R12, R35, R10, UR24 ;  /* 0x00000018230cae25 */ /* 0x001fc8000f8e020a */
[----:B-1----:R-:W-:-:S04]  /*2230*/  @!P2 IMAD.WIDE R14, R35, 0x4, R8 ;  /* 0x00000004230ea825 */ /* 0x002fc800078e0208 */
[----:B----4-:R-:W-:-:S04]  /*2240*/  @!P2 IMAD.WIDE R16, R35, 0x4, R6 ;  /* 0x000000042310a825 */ /* 0x010fc800078e0206 */
[----:B------:R-:W-:-:S04]  /*2250*/  @!P2 IMAD.WIDE R18, R35, 0x4, R4 ;  /* 0x000000042312a825 */ /* 0x000fc800078e0204 */
[----:B------:R-:W-:Y:S01]  /*2260*/  @!P2 IMAD.WIDE R20, R35, 0x4, R2 ;  /* 0x000000042314a825 */ /* 0x000fe200078e0202 */
        /* <DEDUP_REMOVED lines=10> */
[----:B0-----:R-:W-:-:S04]  /*2310*/  IMAD.MOV.U32 R22, RZ, RZ, 0x14 ;  /* 0x00000014ff167424 */ /* 0x001fc800078e00ff */
[----:B------:R-:W-:Y:S01]  /*2320*/  @!P2 IMAD.WIDE R22, R35, R22, UR6 ;  /* 0x000000062316ae25 */ /* 0x000fe2000f8e0216 */
[----:B------:R-:W-:-:S04]  /*2330*/  IADD3 R11, PT, PT, R11, 0x2, RZ ;  /* 0x000000020b0b7810 */ /* 0x000fc80007ffe0ff */
[----:B--2---:R2:W-:Y:S04]  /*2340*/  @!P2 STG.E desc[UR22][R22.64], R13 ;  /* 0x0000000d1600a986 */ /* 0x0045e8000c101916 */
[----:B---3--:R2:W-:Y:S04]  /*2350*/  @!P2 STG.E desc[UR22][R22.64+0x4], R15 ;  /* 0x0000040f1600a986 */ /* 0x0085e8000c101916 */
[----:B----4-:R2:W-:Y:S04]  /*2360*/  @!P2 STG.E desc[UR22][R22.64+0x8], R17 ;  /* 0x000008111600a986 */ /* 0x0105e8000c101916 */
[----:B-----5:R2:W-:Y:S04]  /*2370*/  @!P2 STG.E desc[UR22][R22.64+0xc], R19 ;  /* 0x00000c131600a986 */ /* 0x0205e8000c101916 */
[----:B------:R2:W-:Y:S02]  /*2380*/  @!P2 STG.E desc[UR22][R22.64+0x10], R21 ;  /* 0x000010151600a986 */ /* 0x0005e4000c101916 */
.L_x_706:
[----:B------:R-:W-:Y:S05]  /*2390*/  @P0 EXIT ;  /* 0x000000000000094d */ /* 0x000fea0003800000 */
[----:B0-2---:R-:W-:-:S04]  /*23a0*/  LEA R13, R11, R0, 0x7 ;  /* 0x000000000b0d7211 */ /* 0x005fc800078e38ff */
[----:B------:R-:W-:-:S13]  /*23b0*/  ISETP.GE.AND P0, PT, R13, UR4, PT ;  /* 0x000000040d007c0c */ /* 0x000fda000bf06270 */
[----:B------:R-:W-:Y:S05]  /*23c0*/  @P0 EXIT ;  /* 0x000000000000094d */ /* 0x000fea0003800000 */
[----:B------:R-:W-:Y:S01]  /*23d0*/  MOV R10, 0x4 ;  /* 0x00000004000a7802 */ /* 0x000fe20000000f00 */
[----:B------:R-:W-:-:S04]  /*23e0*/  IMAD.WIDE R8, R13, 0x4, R8 ;  /* 0x000000040d087825 */ /* 0x000fc800078e0208 */
[C---:B------:R-:W-:Y:S02]  /*23f0*/  IMAD.WIDE R10, R13.reuse, R10, UR24 ;  /* 0x000000180d0a7e25 */ /* 0x040fe4000f8e020a */
        /* <DEDUP_REMOVED lines=16> */
.L_x_707:
        /* <DEDUP_REMOVED lines=16> */
.L_x_1287:


//--------------------- .text._ZN3cub18CUB_300001_SM_10006detail8for_each13static_kernelINS2_12policy_hub_t12policy_500_tEmN6thrust24THRUST_300001_SM_1000_NS8cuda_cub20__uninitialized_fill7functorINS7_10device_ptrIiEEiEEEEvT0_T1_ --------------------------
	.section	.text._ZN3cub18CUB_300001_SM_10006detail8for_each13static_kernelINS2_12policy_hub_t12policy_500_tEmN6thrust24THRUST_300001_SM_1000_NS8cuda_cub20__uninitialized_fill7functorINS7_10device_ptrIiEEiEEEEvT0_T1_,"ax",@progbits
	.align	128
        .global         _ZN3cub18CUB_300001_SM_10006detail8for_each13static_kernelINS2_12policy_hub_t12policy_500_tEmN6thrust24THRUST_300001_SM_1000_NS8cuda_cub20__uninitialized_fill7functorINS7_10device_ptrIiEEiEEEEvT0_T1_
        .type           _ZN3cub18CUB_300001_SM_10006detail8for_each13static_kernelINS2_12policy_hub_t12policy_500_tEmN6thrust24THRUST_300001_SM_1000_NS8cuda_cub20__uninitialized_fill7functorINS7_10device_ptrIiEEiEEEEvT0_T1_,@function
        .size           _ZN3cub18CUB_300001_SM_10006detail8for_each13static_kernelINS2_12policy_hub_t12policy_500_tEmN6thrust24THRUST_300001_SM_1000_NS8cuda_cub20__uninitialized_fill7functorINS7_10device_ptrIiEEiEEEEvT0_T1_,(.L_x_1288 - _ZN3cub18CUB_300001_SM_10006detail8for_each13static_kernelINS2_12policy_hub_t12policy_500_tEmN6thrust24THRUST_300001_SM_1000_NS8cuda_cub20__uninitialized_fill7functorINS7_10device_ptrIiEEiEEEEvT0_T1_)
        .other          _ZN3cub18CUB_300001_SM_10006detail8for_each13static_kernelINS2_12policy_hub_t12policy_500_tEmN6thrust24THRUST_300001_SM_1000_NS8cuda_cub20__uninitialized_fill7functorINS7_10device_ptrIiEEiEEEEvT0_T1_,@"STO_CUDA_ENTRY STV_DEFAULT"
_ZN3cub18CUB_300001_SM_10006detail8for_each13static_kernelINS2_12policy_hub_t12policy_500_tEmN6thrust24THRUST_300001_SM_1000_NS8cuda_cub20__uninitialized_fill7functorINS7_10device_ptrIiEEiEEEEvT0_T1_:
.text._ZN3cub18CUB_300001_SM_10006detail8for_each13static_kernelINS2_12policy_hub_t12policy_500_tEmN6thrust24THRUST_300001_SM_1000_NS8cuda_cub20__uninitialized_fill7functorINS7_10device_ptrIiEEiEEEEvT0_T1_:
[----:B------:R-:W-:Y:S08]  /*0000*/  LDC R1, c[0x0][0x37c] ;  /* 0x0000df00ff017b82 */ /* 0x000ff00000000800 */
[----:B------:R-:W0:Y:S01]  /*0010*/  S2UR UR4, SR_CTAID.X ;  /* 0x00000000000479c3 */ /* 0x000e220000002500 */
[----:B------:R-:W1:Y:S01]  /*0020*/  LDCU.64 UR6, c[0x0][0x380] ;  /* 0x00007000ff0677ac */ /* 0x000e620008000a00 */
[----:B------:R-:W2:Y:S01]  /*0030*/  LDCU.64 UR8, c[0x0][0x358] ;  /* 0x00006b00ff0877ac */ /* 0x000ea20008000a00 */
[----:B0-----:R-:W-:-:S04]  /*0040*/  UIMAD.WIDE.U32 UR4, UR4, 0x200, URZ ;  /* 0x00000200040478a5 */ /* 0x001fc8000f8e00ff */
[----:B-1----:R-:W-:-:S04]  /*0050*/  UIADD3 UR6, UP0, UPT, -UR4, UR6, URZ ;  /* 0x0000000604067290 */ /* 0x002fc8000ff1e1ff */
[----:B------:R-:W-:Y:S02]  /*0060*/  UIADD3.X UR7, UPT, UPT, ~UR5, UR7, URZ, UP0, !UPT ;  /* 0x0000000705077290 */ /* 0x000fe400087fe5ff */
[----:B------:R-:W-:-:S04]  /*0070*/  UISETP.GE.U32.AND UP0, UPT, UR6, 0x200, UPT ;  /* 0x000002000600788c */ /* 0x000fc8000bf06070 */
[----:B------:R-:W-:-:S09]  /*0080*/  UISETP.GE.U32.AND.EX UP0, UPT, UR7, URZ, UPT, UP0 ;  /* 0x000000ff0700728c */ /* 0x000fd2000bf06100 */
[----:B--2---:R-:W-:Y:S05]  /*0090*/  BRA.U !UP0, `(.L_x_708) ;  /* 0x0000000108287547 */ /* 0x004fea000b800000 */
[----:B------:R-:W0:Y:S01]  /*00a0*/  S2R R0, SR_TID.X ;  /* 0x0000000000007919 */ /* 0x000e220000002100 */
[----:B------:R-:W1:Y:S01]  /*00b0*/  LDCU.64 UR6, c[0x0][0x388] ;  /* 0x00007100ff0677ac */ /* 0x000e620008000a00 */
[----:B------:R-:W2:Y:S01]  /*00c0*/  LDC R5, c[0x0][0x390] ;  /* 0x0000e400ff057b82 */ /* 0x000ea20000000800 */
[----:B0-----:R-:W-:-:S05]  /*00d0*/  IADD3 R0, P0, PT, R0, UR4, RZ ;  /* 0x0000000400007c10 */ /* 0x001fca000ff1e0ff */
[----:B------:R-:W-:Y:S01]  /*00e0*/  IMAD.X R3, RZ, RZ, UR5, P0 ;  /* 0x00000005ff037e24 */ /* 0x000fe200080e06ff */
[----:B-1----:R-:W-:-:S04]  /*00f0*/  LEA R2, P0, R0, UR6, 0x2 ;  /* 0x0000000600027c11 */ /* 0x002fc8000f8010ff */
[----:B------:R-:W-:-:S05]  /*0100*/  LEA.HI.X R3, R0, UR7, R3, 0x2, P0 ;  /* 0x0000000700037c11 */ /* 0x000fca00080f1403 */
[----:B--2---:R-:W-:Y:S04]  /*0110*/  STG.E desc[UR8][R2.64], R5 ;  /* 0x0000000502007986 */ /* 0x004fe8000c101908 */
[----:B------:R-:W-:Y:S01]  /*0120*/  STG.E desc[UR8][R2.64+0x400], R5 ;  /* 0x0004000502007986 */ /* 0x000fe2000c101908 */
[----:B------:R-:W-:Y:S05]  /*0130*/  EXIT ;  /* 0x000000000000794d */ /* 0x000fea0003800000 */
.L_x_708:
[----:B------:R-:W0:Y:S01]  /*0140*/  S2R R0, SR_TID.X ;  /* 0x0000000000007919 */ /* 0x000e220000002100 */
[----:B------:R-:W-:Y:S01]  /*0150*/  IMAD.U32 R2, RZ, RZ, UR7 ;  /* 0x00000007ff027e24 */ /* 0x000fe2000f8e00ff */
[----:B------:R-:W1:Y:S01]  /*0160*/  LDCU.64 UR10, c[0x0][0x388] ;  /* 0x00007100ff0a77ac */ /* 0x000e620008000a00 */
[----:B------:R-:W-:Y:S01]  /*0170*/  IMAD.U32 R4, RZ, RZ, UR7 ;  /* 0x00000007ff047e24 */ /* 0x000fe2000f8e00ff */
[----:B0-----:R-:W-:-:S04]  /*0180*/  ISETP.LT.U32.AND P0, PT, R0, UR6, PT ;  /* 0x0000000600007c0c */ /* 0x001fc8000bf01070 */
[----:B------:R-:W-:Y:S01]  /*0190*/  ISETP.GT.U32.AND.EX P0, PT, R2, RZ, PT, P0 ;  /* 0x000000ff0200720c */ /* 0x000fe20003f04100 */
[C---:B------:R-:W-:Y:S01]  /*01a0*/  VIADD R2, R0.reuse, 0x100 ;  /* 0x0000010000027836 */ /* 0x040fe20000000000 */
[----:B------:R-:W-:-:S04]  /*01b0*/  IADD3 R0, P2, PT, R0, UR4, RZ ;  /* 0x0000000400007c10 */ /* 0x000fc8000ff5e0ff */
[----:B------:R-:W-:Y:S01]  /*01c0*/  ISETP.LT.U32.AND P1, PT, R2, UR6, PT ;  /* 0x0000000602007c0c */ /* 0x000fe2000bf21070 */
[----:B------:R-:W-:Y:S01]  /*01d0*/  IMAD.X R3, RZ, RZ, UR5, P2 ;  /* 0x00000005ff037e24 */ /* 0x000fe200090e06ff */
[----:B-1----:R-:W-:Y:S02]  /*01e0*/  LEA R2, P2, R0, UR10, 0x2 ;  /* 0x0000000a00027c11 */ /* 0x002fe4000f8410ff */
[----:B------:R-:W-:Y:S02]  /*01f0*/  ISETP.GT.U32.AND.EX P1, PT, R4, RZ, PT, P1 ;  /* 0x000000ff0400720c */ /* 0x000fe40003f24110 */
[----:B------:R-:W-:Y:S01]  /*0200*/  LEA.HI.X R3, R0, UR11, R3, 0x2, P2 ;  /* 0x0000000b00037c11 */ /* 0x000fe200090f1403 */
[----:B------:R-:W0:Y:S04]  /*0210*/  @P0 LDC R5, c[0x0][0x390] ;  /* 0x0000e400ff050b82 */ /* 0x000e280000000800 */
[----:B0-----:R0:W-:Y:S06]  /*0220*/  @P0 STG.E desc[UR8][R2.64], R5 ;  /* 0x0000000502000986 */ /* 0x0011ec000c101908 */
[----:B------:R-:W-:Y:S05]  /*0230*/  @!P1 EXIT ;  /* 0x000000000000994d */ /* 0x000fea0003800000 */
[----:B0-----:R-:W0:Y:S02]  /*0240*/  LDC R5, c[0x0][0x390] ;  /* 0x0000e400ff057b82 */ /* 0x001e240000000800 */
[----:B0-----:R-:W-:Y:S01]  /*0250*/  STG.E desc[UR8][R2.64+0x400], R5 ;  /* 0x0004000502007986 */ /* 0x001fe2000c101908 */
[----:B------:R-:W-:Y:S05]  /*0260*/  EXIT ;  /* 0x000000000000794d */ /* 0x000fea0003800000 */
.L_x_709:
        /* <DEDUP_REMOVED lines=9> */
.L_x_1288:


//--------------------- .text._ZN3cub18CUB_300001_SM_10006detail11EmptyKernelIvEEvv --------------------------
	.section	.text._ZN3cub18CUB_300001_SM_10006detail11EmptyKernelIvEEvv,"ax",@progbits
	.align	128
        .global         _ZN3cub18CUB_300001_SM_10006detail11EmptyKernelIvEEvv
        .type           _ZN3cub18CUB_300001_SM_10006detail11EmptyKernelIvEEvv,@function
        .size           _ZN3cub18CUB_300001_SM_10006detail11EmptyKernelIvEEvv,(.L_x_1289 - _ZN3cub18CUB_300001_SM_10006detail11EmptyKernelIvEEvv)
        .other          _ZN3cub18CUB_300001_SM_10006detail11EmptyKernelIvEEvv,@"STO_CUDA_ENTRY STV_DEFAULT"
_ZN3cub18CUB_300001_SM_10006detail11EmptyKernelIvEEvv:
.text._ZN3cub18CUB_300001_SM_10006detail11EmptyKernelIvEEvv:
[----:B------:R-:W-:Y:S01]  /*0000*/  LDC R1, c[0x0][0x37c] ;  /* 0x0000df00ff017b82 */ /* 0x000fe20000000800 */
[----:B------:R-:W-:Y:S05]  /*0010*/  EXIT ;  /* 0x000000000000794d */ /* 0x000fea0003800000 */
.L_x_710:
        /* <DEDUP_REMOVED lines=14> */
.L_x_1289:


//--------------------- .text._ZN6thrust24THRUST_300001_SM_1000_NS8cuda_cub4core6detail13_kernel_agentINS1_15__reduce_by_key16ReduceByKeyAgentINS0_10device_ptrIiEENS0_17constant_iteratorIiNS0_11use_defaultESA_EENS0_6detail15normal_iteratorIS8_EESE_N4cuda3std3__48equal_toIiEENSH_4plusIiEEPllEEJS8_SB_SE_SE_SM_N3cub18CUB_300001_SM_100024ReduceByKeyScanTileStateIilLb1EEESJ_SL_llEEEvDpT0_ --------------------------
	.section	.text._ZN6thrust24THRUST_300001_SM_1000_NS8cuda_cub4core6detail13_kernel_agentINS1_15__reduce_by_key16ReduceByKeyAgentINS0_10device_ptrIiEENS0_17constant_iteratorIiNS0_11use_defaultESA_EENS0_6detail15normal_iteratorIS8_EESE_N4cuda3std3__48equal_toIiEENSH_4plusIiEEPllEEJS8_SB_SE_SE_SM_N3cub18CUB_300001_SM_100024ReduceByKeyScanTileStateIilLb1EEESJ_SL_llEEEvDpT0_,"ax",@progbits
	.align	128
        .global         _ZN6thrust24THRUST_300001_SM_1000_NS8cuda_cub4core6detail13_kernel_agentINS1_15__reduce_by_key16ReduceByKeyAgentINS0_10device_ptrIiEENS0_17constant_iteratorIiNS0_11use_defaultESA_EENS0_6detail15normal_iteratorIS8_EESE_N4cuda3std3__48equal_toIiEENSH_4plusIiEEPllEEJS8_SB_SE_SE_SM_N3cub18CUB_300001_SM_100024ReduceByKeyScanTileStateIilLb1EEESJ_SL_llEEEvDpT0_
        .type           _ZN6thrust24THRUST_300001_SM_1000_NS8cuda_cub4core6detail13_kernel_agentINS1_15__reduce_by_key16ReduceByKeyAgentINS0_10device_ptrIiEENS0_17constant_iteratorIiNS0_11use_defaultESA_EENS0_6detail15normal_iteratorIS8_EESE_N4cuda3std3__48equal_toIiEENSH_4plusIiEEPllEEJS8_SB_SE_SE_SM_N3cub18CUB_300001_SM_100024ReduceByKeyScanTileStateIilLb1EEESJ_SL_llEEEvDpT0_,@function
        .size           _ZN6thrust24THRUST_300001_SM_1000_NS8cuda_cub4core6detail13_kernel_agentINS1_15__reduce_by_key16ReduceByKeyAgentINS0_10device_ptrIiEENS0_17constant_iteratorIiNS0_11use_defaultESA_EENS0_6detail15normal_iteratorIS8_EESE_N4cuda3std3__48equal_toIiEENSH_4plusIiEEPllEEJS8_SB_SE_SE_SM_N3cub18CUB_300001_SM_100024ReduceByKeyScanTileStateIilLb1EEESJ_SL_llEEEvDpT0_,(.L_x_1290 - _ZN6thrust24THRUST_300001_SM_1000_NS8cuda_cub4core6detail13_kernel_agentINS1_15__reduce_by_key16ReduceByKeyAgentINS0_10device_ptrIiEENS0_17constant_iteratorIiNS0_11use_defaultESA_EENS0_6detail15normal_iteratorIS8_EESE_N4cuda3std3__48equal_toIiEENSH_4plusIiEEPllEEJS8_SB_SE_SE_SM_N3cub18CUB_300001_SM_100024ReduceByKeyScanTileStateIilLb1EEESJ_SL_llEEEvDpT0_)
        .other          _ZN6thrust24THRUST_300001_SM_1000_NS8cuda_cub4core6detail13_kernel_agentINS1_15__reduce_by_key16ReduceByKeyAgentINS0_10device_ptrIiEENS0_17constant_iteratorIiNS0_11use_defaultESA_EENS0_6detail15normal_iteratorIS8_EESE_N4cuda3std3__48equal_toIiEENSH_4plusIiEEPllEEJS8_SB_SE_SE_SM_N3cub18CUB_300001_SM_100024ReduceByKeyScanTileStateIilLb1EEESJ_SL_llEEEvDpT0_,@"STO_CUDA_ENTRY STV_DEFAULT"
_ZN6thrust24THRUST_300001_SM_1000_NS8cuda_cub4core6detail13_kernel_agentINS1_15__reduce_by_key16ReduceByKeyAgentINS0_10device_ptrIiEENS0_17constant_iteratorIiNS0_11use_defaultESA_EENS0_6detail15normal_iteratorIS8_EESE_N4cuda3std3__48equal_toIiEENSH_4plusIiEEPllEEJS8_SB_SE_SE_SM_N3cub18CUB_300001_SM_100024ReduceByKeyScanTileStateIilLb1EEESJ_SL_llEEEvDpT0_:
.text._ZN6thrust24THRUST_300001_SM_1000_NS8cuda_cub4core6detail13_kernel_agentINS1_15__reduce_by_key16ReduceByKeyAgentINS0_10device_ptrIiEENS0_17constant_iteratorIiNS0_11use_defaultESA_EENS0_6detail15normal_iteratorIS8_EESE_N4cuda3std3__48equal_toIiEENSH_4plusIiEEPllEEJS8_SB_SE_SE_SM_N3cub18CUB_300001_SM_100024ReduceByKeyScanTileStateIilLb1EEESJ_SL_llEEEvDpT0_:
[----:B------:R-:W-:Y:S01]  /*0000*/  LDC R1, c[0x0][0x37c] ;  /* 0x0000df00ff017b82 */ /* 0x000fe20000000800 */
[----:B------:R-:W0:Y:S01]  /*0010*/  S2R R39, SR_CTAID.X ;  /* 0x0000000000277919 */ /* 0x000e220000002500 */
[----:B------:R-:W1:Y:S01]  /*0020*/  LDCU.64 UR4, c[0x0][0x3c0] ;  /* 0x00007800ff0477ac */ /* 0x000e620008000a00 */
[----:B------:R-:W2:Y:S01]  /*0030*/  LDCU.64 UR8, c[0x0][0x358] ;  /* 0x00006b00ff0877ac */ /* 0x000ea20008000a00 */
[----:B0-----:R-:W-:-:S03]  /*0040*/  IMAD.WIDE.U32 R2, R39, 0x900, RZ ;  /* 0x0000090027027825 */ /* 0x001fc600078e00ff */
[----:B-1----:R-:W-:-:S04]  /*0050*/  IADD3 R26, P1, PT, -R2, UR4, RZ ;  /* 0x00000004021a7c10 */ /* 0x002fc8000ff3e1ff */
[----:B------:R-:W-:Y:S02]  /*0060*/  ISETP.GE.U32.AND P0, PT, R26, 0x901, PT ;  /* 0x000009011a00780c */ /* 0x000fe40003f06070 */
[----:B------:R-:W-:-:S04]  /*0070*/  IADD3.X R30, PT, PT, ~R3, UR5, RZ, P1, !PT ;  /* 0x00000005031e7c10 */ /* 0x000fc80008ffe5ff */
[----:B------:R-:W-:-:S13]  /*0080*/  ISETP.GE.AND.EX P0, PT, R30, RZ, PT, P0 ;  /* 0x000000ff1e00720c */ /* 0x000fda0003f06300 */
[----:B--2---:R-:W-:Y:S05]  /*0090*/  @!P0 BRA `(.L_x_711) ;  /* 0x0000005c00288947 */ /* 0x004fea0003800000 */
[----:B------:R-:W-:-:S13]  /*00a0*/  ISETP.NE.AND P0, PT, R39, RZ, PT ;  /* 0x000000ff2700720c */ /* 0x000fda0003f05270 */
[----:B------:R-:W-:Y:S05]  /*00b0*/  @P0 BRA `(.L_x_712) ;  /* 0x0000002400000947 */ /* 0x000fea0003800000 */
[----:B------:R-:W0:Y:S01]  /*00c0*/  S2R R0, SR_TID.X ;  /* 0x0000000000007919 */ /* 0x000e220000002100 */
[----:B------:R-:W1:Y:S01]  /*00d0*/  LDCU.64 UR4, c[0x0][0x380] ;  /* 0x00007000ff0477ac */ /* 0x000e620008000a00 */
[----:B------:R-:W2:Y:S01]  /*00e0*/  LDC R21, c[0x0][0x390] ;  /* 0x0000e400ff157b82 */ /* 0x000ea20000000800 */
[C---:B0-----:R-:W-:Y:S02]  /*00f0*/  LOP3.LUT R4, R0.reuse, 0x1f, RZ, 0xc0, !PT ;  /* 0x0000001f00047812 */ /* 0x041fe400078ec0ff */
[----:B------:R-:W-:-:S05]  /*0100*/  LOP3.LUT R5, R0, 0x3e0, RZ, 0xc0, !PT ;  /* 0x000003e000057812 */ /* 0x000fca00078ec0ff */
[----:B------:R-:W-:-:S05]  /*0110*/  IMAD R5, R5, 0x9, R4 ;  /* 0x0000000905057824 */ /* 0x000fca00078e0204 */
[----:B------:R-:W-:-:S05]  /*0120*/  IADD3 R5, P0, PT, R2, R5, RZ ;  /* 0x0000000502057210 */ /* 0x000fca0007f1e0ff */
[----:B------:R-:W-:Y:S01]  /*0130*/  IMAD.X R2, RZ, RZ, R3, P0 ;  /* 0x000000ffff027224 */ /* 0x000fe200000e0603 */
[----:B-1----:R-:W-:-:S04]  /*0140*/  LEA R4, P0, R5, UR4, 0x2 ;  /* 0x0000000405047c11 */ /* 0x002fc8000f8010ff */
[----:B------:R-:W-:-:S05]  /*0150*/  LEA.HI.X R5, R5, UR5, R2, 0x2, P0 ;  /* 0x0000000505057c11 */ /* 0x000fca00080f1402 */
[----:B------:R-:W3:Y:S04]  /*0160*/  LDG.E.CONSTANT R2, desc[UR8][R4.64] ;  /* 0x0000000804027981 */ /* 0x000ee8000c1e9900 */
[----:B------:R-:W4:Y:S04]  /*0170*/  LDG.E.CONSTANT R6, desc[UR8][R4.64+0x80] ;  /* 0x0000800804067981 */ /* 0x000f28000c1e9900 */
[----:B------:R-:W5:Y:S04]  /*0180*/  LDG.E.CONSTANT R7, desc[UR8][R4.64+0x100] ;  /* 0x0001000804077981 */ /* 0x000f68000c1e9900 */
[----:B------:R-:W2:Y:S04]  /*0190*/  LDG.E.CONSTANT R8, desc[UR8][R4.64+0x180] ;  /* 0x0001800804087981 */ /* 0x000ea8000c1e9900 */
[----:B------:R-:W2:Y:S04]  /*01a0*/  LDG.E.CONSTANT R9, desc[UR8][R4.64+0x200] ;  /* 0x0002000804097981 */ /* 0x000ea8000c1e9900 */
[----:B------:R-:W2:Y:S04]  /*01b0*/  LDG.E.CONSTANT R11, desc[UR8][R4.64+0x280] ;  /* 0x00028008040b7981 */ /* 0x000ea8000c1e9900 */
[----:B------:R-:W2:Y:S04]  /*01c0*/  LDG.E.CONSTANT R13, desc[UR8][R4.64+0x300] ;  /* 0x00030008040d7981 */ /* 0x000ea8000c1e9900 */
[----:B------:R-:W2:Y:S04]  /*01d0*/  LDG.E.CONSTANT R15, desc[UR8][R4.64+0x380] ;  /* 0x00038008040f7981 */ /* 0x000ea8000c1e9900 */
[----:B------:R0:W2:Y:S01]  /*01e0*/  LDG.E.CONSTANT R17, desc[UR8][R4.64+0x400] ;  /* 0x0004000804117981 */ /* 0x0000a2000c1e9900 */
[----:B------:R-:W1:Y:S01]  /*01f0*/  S2UR UR5, SR_CgaCtaId ;  /* 0x00000000000579c3 */ /* 0x000e620000008800 */
[----:B------:R-:W-:Y:S01]  /*0200*/  SHF.R.U32.HI R40, RZ, 0x5, R0 ;  /* 0x00000005ff287819 */ /* 0x000fe20000011600 */
[----:B------:R-:W-:Y:S01]  /*0210*/  UMOV UR4, 0x400 ;  /* 0x0000040000047882 */ /* 0x000fe20000000000 */
[----:B------:R-:W0:Y:S01]  /*0220*/  S2R R3, SR_LANEID ;  /* 0x0000000000037919 */ /* 0x000e220000000000 */
[----:B------:R-:W-:Y:S01]  /*0230*/  ISETP.NE.AND P1, PT, R0, RZ, PT ;  /* 0x000000ff0000720c */ /* 0x000fe20003f25270 */
[----:B------:R-:W-:Y:S01]  /*0240*/  IMAD.MOV.U32 R31, RZ, RZ, RZ ;  /* 0x000000ffff1f7224 */ /* 0x000fe200078e00ff */
[----:B-1----:R-:W-:-:S03]  /*0250*/  ULEA UR5, UR5, UR4, 0x18 ;  /* 0x0000000405057291 */ /* 0x002fc6000f8ec0ff */
[----:B------:R-:W-:Y:S01]  /*0260*/  UMOV UR4, URZ ;  /* 0x000000ff00047c82 */ /* 0x000fe20008000000 */
[----:B0-----:R-:W-:-:S05]  /*0270*/  IMAD R10, R40, 0x120, R3 ;  /* 0x00000120280a7824 */ /* 0x001fca00078e0203 */
[----:B------:R-:W-:-:S05]  /*0280*/  LEA R24, R10, UR5, 0x2 ;  /* 0x000000050a187c11 */ /* 0x000fca000f8e10ff */
[----:B------:R-:W-:Y:S01]  /*0290*/  IMAD R5, R3, 0x20, R24 ;  /* 0x0000002003057824 */ /* 0x000fe200078e0218 */
[----:B---3--:R-:W-:Y:S04]  /*02a0*/  STS [R24], R2 ;  /* 0x0000000218007388 */ /* 0x008fe80000000800 */
[----:B----4-:R0:W-:Y:S04]  /*02b0*/  STS [R24+0x80], R6 ;  /* 0x0000800618007388 */ /* 0x0101e80000000800 */
[----:B-----5:R-:W-:Y:S04]  /*02c0*/  STS [R24+0x100], R7 ;  /* 0x0001000718007388 */ /* 0x020fe80000000800 */
[----:B--2---:R-:W-:Y:S01]  /*02d0*/  STS [R24+0x180], R8 ;  /* 0x0001800818007388 */ /* 0x004fe20000000800 */
[----:B0-----:R-:W-:-:S03]  /*02e0*/  LEA R6, R0, UR5, 0x2 ;  /* 0x0000000500067c11 */ /* 0x001fc6000f8e10ff */
[----:B------:R-:W-:Y:S04]  /*02f0*/  STS [R24+0x200], R9 ;  /* 0x0002000918007388 */ /* 0x000fe80000000800 */
[----:B------:R-:W-:Y:S04]  /*0300*/  STS [R24+0x280], R11 ;  /* 0x0002800b18007388 */ /* 0x000fe80000000800 */
[----:B------:R-:W-:Y:S04]  /*0310*/  STS [R24+0x300], R13 ;  /* 0x0003000d18007388 */ /* 0x000fe80000000800 */
[----:B------:R-:W-:Y:S04]  /*0320*/  STS [R24+0x380], R15 ;  /* 0x0003800f18007388 */ /* 0x000fe80000000800 */
[----:B------:R-:W-:Y:S01]  /*0330*/  STS [R24+0x400], R17 ;  /* 0x0004001118007388 */ /* 0x000fe20000000800 */
[----:B------:R-:W-:-:S03]  /*0340*/  NOP ;  /* 0x0000000000007918 */ /* 0x000fc60000000000 */
[----:B------:R-:W-:Y:S04]  /*0350*/  LDS R27, [R5+0x20] ;  /* 0x00002000051b7984 */ /* 0x000fe80000000800 */
[----:B------:R-:W-:Y:S04]  /*0360*/  LDS R2, [R5] ;  /* 0x0000000005027984 */ /* 0x000fe80000000800 */
[----:B------:R-:W0:Y:S04]  /*0370*/  LDS R8, [R5+0x4] ;  /* 0x0000040005087984 */ /* 0x000e280000000800 */
[----:B------:R-:W1:Y:S04]  /*0380*/  LDS R10, [R5+0x8] ;  /* 0x00000800050a7984 */ /* 0x000e680000000800 */
[----:B------:R-:W2:Y:S04]  /*0390*/  LDS R12, [R5+0xc] ;  /* 0x00000c00050c7984 */ /* 0x000ea80000000800 */
[----:B------:R-:W3:Y:S04]  /*03a0*/  LDS R14, [R5+0x10] ;  /* 0x00001000050e7984 */ /* 0x000ee80000000800 */
[----:B------:R-:W-:Y:S04]  /*03b0*/  LDS R16, [R5+0x14] ;  /* 0x0000140005107984 */ /* 0x000fe80000000800 */
[----:B------:R-:W-:Y:S04]  /*03c0*/  LDS R18, [R5+0x18] ;  /* 0x0000180005127984 */ /* 0x000fe80000000800 */
[----:B------:R-:W-:Y:S01]  /*03d0*/  LDS R20, [R5+0x1c] ;  /* 0x00001c0005147984 */ /* 0x000fe20000000800 */
[----:B------:R-:W-:Y:S01]  /*03e0*/  BAR.SYNC.DEFER_BLOCKING 0x0 ;  /* 0x0000000000007b1d */ /* 0x000fe20000010000 */
[----:B0-----:R-:W-:-:S02]  /*03f0*/  ISETP.NE.AND P4, PT, R2, R8, PT ;  /* 0x000000080200720c */ /* 0x001fc40003f85270 */
[----:B-1----:R-:W-:-:S04]  /*0400*/  ISETP.NE.AND P2, PT, R8, R10, PT ;  /* 0x0000000a0800720c */ /* 0x002fc80003f45270 */
[----:B------:R-:W-:Y:S02]  /*0410*/  SEL R32, RZ, 0x1, !P2 ;  /* 0x00000001ff207807 */ /* 0x000fe40005000000 */
[----:B--2---:R-:W-:Y:S01]  /*0420*/  ISETP.NE.AND P5, PT, R10, R12, PT ;  /* 0x0000000c0a00720c */ /* 0x004fe20003fa5270 */
[----:B------:R-:W-:Y:S01]  /*0430*/  STS [R24], R21 ;  /* 0x0000001518007388 */ /* 0x000fe20000000800 */
[----:B---3--:R-:W-:Y:S02]  /*0440*/  ISETP.NE.AND P2, PT, R12, R14, PT ;  /* 0x0000000e0c00720c */ /* 0x008fe40003f45270 */
[----:B------:R-:W-:Y:S01]  /*0450*/  SEL R33, RZ, 0x1, !P5 ;  /* 0x00000001ff217807 */ /* 0x000fe20006800000 */
[----:B------:R-:W-:Y:S01]  /*0460*/  STS [R24+0x80], R21 ;  /* 0x0000801518007388 */ /* 0x000fe20000000800 */
[----:B------:R-:W-:-:S03]  /*0470*/  P2R R44, PR, RZ, 0x20 ;  /* 0x00000020ff2c7803 */ /* 0x000fc60000000000 */
        /* <DEDUP_REMOVED lines=8> */
[----:B------:R-:W-:Y:S01]  /*0500*/  LDS R42, [R5] ;  /* 0x00000000052a7984 */ /* 0x000fe20000000800 */
[----:B0-----:R-:W-:-:S03]  /*0510*/  SEL R24, RZ, 0x1, !P4 ;  /* 0x00000001ff187807 */ /* 0x001fc60006000000 */
        /* <DEDUP_REMOVED lines=9> */
[----:B------:R-:W-:Y:S02]  /*05b0*/  STS [R6+0x4d8], R27 ;  /* 0x0004d81b06007388 */ /* 0x000fe40000000800 */
[----:B------:R-:W-:Y:S06]  /*05c0*/  BAR.SYNC.DEFER_BLOCKING 0x0 ;  /* 0x0000000000007b1d */ /* 0x000fec0000010000 */
[----:B------:R0:W1:Y:S02]  /*05d0*/  @P1 LDS R22, [R6+0x4d4] ;  /* 0x0004d40006161984 */ /* 0x0000640000000800 */
[----:B0-----:R-:W-:-:S02]  /*05e0*/  SEL R6, RZ, 0x1, !P2 ;  /* 0x00000001ff067807 */ /* 0x001fc40005000000 */
[----:B-1----:R-:W-:-:S04]  /*05f0*/  @P1 ISETP.NE.AND P0, PT, R22, R2, PT ;  /* 0x000000021600120c */ /* 0x002fc80003f05270 */
[----:B------:R-:W-:-:S04]  /*0600*/  @P1 SEL R31, RZ, 0x1, !P0 ;  /* 0x00000001ff1f1807 */ /* 0x000fc80004000000 */
[----:B------:R-:W-:-:S04]  /*0610*/  IADD3 R5, P0, PT, R31, R24, RZ ;  /* 0x000000181f057210 */ /* 0x000fc80007f1e0ff */
[----:B------:R-:W-:Y:S01]  /*0620*/  IADD3 R32, P3, PT, R5, R32, RZ ;  /* 0x0000002005207210 */ /* 0x000fe20007f7e0ff */
[----:B------:R-:W-:-:S03]  /*0630*/  IMAD.X R34, RZ, RZ, UR4, P0 ;  /* 0x00000004ff227e24 */ /* 0x000fc600080e06ff */
[----:B------:R-:W-:Y:S01]  /*0640*/  IADD3 R33, P1, PT, R32, R33, RZ ;  /* 0x0000002120217210 */ /* 0x000fe20007f3e0ff */
[----:B------:R-:W-:Y:S01]  /*0650*/  IMAD.X R34, RZ, RZ, R34, P3 ;  /* 0x000000ffff227224 */ /* 0x000fe200018e0622 */
[----:B------:R-:W-:Y:S02]  /*0660*/  ISETP.NE.AND P3, PT, R14, R16, PT ;  /* 0x000000100e00720c */ /* 0x000fe40003f65270 */
[----:B------:R-:W-:Y:S01]  /*0670*/  IADD3 R35, P0, PT, R33, R6, RZ ;  /* 0x0000000621237210 */ /* 0x000fe20007f1e0ff */
[----:B------:R-:W-:Y:S01]  /*0680*/  IMAD.X R36, RZ, RZ, R34, P1 ;  /* 0x000000ffff247224 */ /* 0x000fe200008e0622 */
[----:B------:R-:W-:Y:S02]  /*0690*/  SEL R6, RZ, 0x1, !P3 ;  /* 0x00000001ff067807 */ /* 0x000fe40005800000 */
[----:B------:R-:W-:Y:S01]  /*06a0*/  ISETP.NE.AND P1, PT, R16, R18, PT ;  /* 0x000000121000720c */ /* 0x000fe20003f25270 */
[----:B------:R-:W-:Y:S01]  /*06b0*/  IMAD.X R26, RZ, RZ, R36, P0 ;  /* 0x000000ffff1a7224 */ /* 0x000fe200000e0624 */
[----:B------:R-:W-:-:S02]  /*06c0*/  IADD3 R37, P0, PT, R35, R6, RZ ;  /* 0x0000000623257210 */ /* 0x000fc40007f1e0ff */
[----:B------:R-:W-:Y:S02]  /*06d0*/  SEL R38, RZ, 0x1, !P1 ;  /* 0x00000001ff267807 */ /* 0x000fe40004800000 */
[----:B------:R-:W-:Y:S01]  /*06e0*/  SEL R6, R42, RZ, !P4 ;  /* 0x000000ff2a067207 */ /* 0x000fe20006000000 */
[----:B------:R-:W-:Y:S01]  /*06f0*/  IMAD.X R28, RZ, RZ, R26, P0 ;  /* 0x000000ffff1c7224 */ /* 0x000fe200000e061a */
[----:B------:R-:W-:-:S03]  /*0700*/  IADD3 R38, P0, PT, R37, R38, RZ ;  /* 0x0000002625267210 */ /* 0x000fc60007f1e0ff */
[----:B------:R-:W-:Y:S02]  /*0710*/  IMAD.IADD R6, R9, 0x1, R6 ;  /* 0x0000000109067824 */ /* 0x000fe400078e0206 */
[----:B------:R-:W-:Y:S01]  /*0720*/  IMAD.X R29, RZ, RZ, R28, P0 ;  /* 0x000000ffff1d7224 */ /* 0x000fe200000e061c */
[----:B------:R-:W-:-:S04]  /*0730*/  ISETP.NE.AND P0, PT, R18, R20, PT ;  /* 0x000000141200720c */ /* 0x000fc80003f05270 */
[----:B------:R-:W-:-:S04]  /*0740*/  SEL R39, RZ, 0x1, !P0 ;  /* 0x00000001ff277807 */ /* 0x000fc80004000000 */
[----:B------:R-:W-:-:S05]  /*0750*/  IADD3 R39, P6, PT, R38, R39, RZ ;  /* 0x0000002726277210 */ /* 0x000fca0007fde0ff */
[----:B------:R-:W-:Y:S01]  /*0760*/  IMAD.X R30, RZ, RZ, R29, P6 ;  /* 0x000000ffff1e7224 */ /* 0x000fe200030e061d */
[----:B------:R-:W-:-:S04]  /*0770*/  ISETP.NE.AND P6, PT, R8, R10, PT ;  /* 0x0000000a0800720c */ /* 0x000fc80003fc5270 */
[----:B------:R-:W-:Y:S02]  /*0780*/  SEL R6, R6, RZ, !P6 ;  /* 0x000000ff06067207 */ /* 0x000fe40007000000 */
[----:B------:R-:W-:-:S03]  /*0790*/  ISETP.NE.AND P6, PT, R20, R27, PT ;  /* 0x0000001b1400720c */ /* 0x000fc60003fc5270 */
[----:B------:R-:W-:Y:S01]  /*07a0*/  IMAD.IADD R6, R11, 0x1, R6 ;  /* 0x000000010b067824 */ /* 0x000fe200078e0206 */
[----:B------:R-:W-:-:S04]  /*07b0*/  SEL R24, RZ, 0x1, !P6 ;  /* 0x00000001ff187807 */ /* 0x000fc80007000000 */
[----:B------:R-:W-:Y:S02]  /*07c0*/  SEL R6, R6, RZ, !P5 ;  /* 0x000000ff06067207 */ /* 0x000fe40006800000 */
[----:B------:R-:W-:-:S03]  /*07d0*/  ISETP.GE.AND P5, PT, R3, 0x10, PT ;  /* 0x000000100300780c */ /* 0x000fc60003fa6270 */
[----:B------:R-:W-:-:S05]  /*07e0*/  IMAD.IADD R6, R13, 0x1, R6 ;  /* 0x000000010d067824 */ /* 0x000fca00078e0206 */
[----:B------:R-:W-:-:S05]  /*07f0*/  SEL R6, R6, RZ, !P2 ;  /* 0x000000ff06067207 */ /* 0x000fca0005000000 */
[----:B------:R-:W-:-:S05]  /*0800*/  IMAD.IADD R6, R15, 0x1, R6 ;  /* 0x000000010f067824 */ /* 0x000fca00078e0206 */
[----:B------:R-:W-:-:S05]  /*0810*/  SEL R6, R6, RZ, !P3 ;  /* 0x000000ff06067207 */ /* 0x000fca0005800000 */
[----:B------:R-:W-:-:S05]  /*0820*/  IMAD.IADD R6, R17, 0x1, R6 ;  /* 0x0000000111067824 */ /* 0x000fca00078e0206 */
[----:B------:R-:W-:-:S05]  /*0830*/  SEL R6, R6, RZ, !P1 ;  /* 0x000000ff06067207 */ /* 0x000fca0004800000 */
[----:B------:R-:W-:-:S05]  /*0840*/  IMAD.IADD R6, R19, 0x1, R6 ;  /* 0x0000000113067824 */ /* 0x000fca00078e0206 */
[----:B------:R-:W-:-:S05]  /*0850*/  SEL R6, R6, RZ, !P0 ;  /* 0x000000ff06067207 */ /* 0x000fca0004000000 */
[----:B------:R-:W-:-:S05]  /*0860*/  IMAD.IADD R6, R21, 0x1, R6 ;  /* 0x0000000115067824 */ /* 0x000fca00078e0206 */
[----:B------:R-:W-:Y:S02]  /*0870*/  SEL R5, R6, RZ, !P6 ;  /* 0x000000ff06057207 */ /* 0x000fe40007000000 */
[----:B------:R-:W-:-:S03]  /*0880*/  IADD3 R24, P6, PT, R39, R24, RZ ;  /* 0x0000001827187210 */ /* 0x000fc60007fde0ff */
[----:B------:R-:W-:Y:S02]  /*0890*/  IMAD.IADD R4, R4, 0x1, R5 ;  /* 0x0000000104047824 */ /* 0x000fe400078e0205 */
[----:B------:R-:W-:Y:S01]  /*08a0*/  IMAD.X R25, RZ, RZ, R30, P6 ;  /* 0x000000ffff197224 */ /* 0x000fe200030e061e */
[----:B------:R-:W-:Y:S02]  /*08b0*/  ISETP.NE.U32.AND P6, PT, R24, RZ, PT ;  /* 0x000000ff1800720c */ /* 0x000fe40003fc5070 */
[----:B------:R-:W0:Y:S02]  /*08c0*/  SHFL.UP PT, R5, R4, 0x1, RZ ;  /* 0x0420000004057989 */ /* 0x000e2400000e00ff */
[----:B------:R-:W-:Y:S02]  /*08d0*/  ISETP.NE.AND.EX P6, PT, R25, RZ, PT, P6 ;  /* 0x000000ff1900720c */ /* 0x000fe40003fc5360 */
[----:B------:R-:W1:Y:S02]  /*08e0*/  SHFL.UP PT, R6, R25, 0x1, RZ ;  /* 0x0420000019067989 */ /* 0x000e6400000e00ff */
[----:B0-----:R-:W-:-:S02]  /*08f0*/  SEL R7, R5, RZ, !P6 ;  /* 0x000000ff05077207 */ /* 0x001fc40007000000 */
[----:B------:R-:W0:Y:S01]  /*0900*/  SHFL.UP PT, R5, R24, 0x1, RZ ;  /* 0x0420000018057989 */ /* 0x000e2200000e00ff */
[----:B------:R-:W-:-:S04]  /*0910*/  ISETP.GE.AND P6, PT, R3, 0x1, PT ;  /* 0x000000010300780c */ /* 0x000fc80003fc6270 */
[----:B------:R-:W-:Y:S02]  /*0920*/  SEL R7, R7, RZ, P6 ;  /* 0x000000ff07077207 */ /* 0x000fe40003000000 */
[----:B-1----:R-:W-:-:S03]  /*0930*/  SEL R6, R6, RZ, P6 ;  /* 0x000000ff06067207 */ /* 0x002fc60003000000 */
[----:B------:R-:W-:-:S05]  /*0940*/  IMAD.IADD R7, R4, 0x1, R7 ;  /* 0x0000000104077824 */ /* 0x000fca00078e0207 */
[----:B------:R-:W1:Y:S01]  /*0950*/  SHFL.UP PT, R4, R7, 0x2, RZ ;  /* 0x0440000007047989 */ /* 0x000e6200000e00ff */
[----:B0-----:R-:W-:-:S04]  /*0960*/  SEL R5, R5, RZ, P6 ;  /* 0x000000ff05057207 */ /* 0x001fc80003000000 */
[----:B------:R-:W-:-:S05]  /*0970*/  IADD3 R23, P6, PT, R5, R24, RZ ;  /* 0x0000001805177210 */ /* 0x000fca0007fde0ff */
[----:B------:R-:W-:Y:S01]  /*0980*/  IMAD.X R46, R6, 0x1, R25, P6 ;  /* 0x00000001062e7824 */ /* 0x000fe200030e0619 */
[----:B------:R-:W-:-:S04]  /*0990*/  ISETP.NE.U32.AND P6, PT, R23, RZ, PT ;  /* 0x000000ff1700720c */ /* 0x000fc80003fc5070 */
[----:B------:R-:W-:Y:S01]  /*09a0*/  ISETP.NE.AND.EX P6, PT, R46, RZ, PT, P6 ;  /* 0x000000ff2e00720c */ /* 0x000fe20003fc5360 */
[----:B------:R-:W0:Y:S03]  /*09b0*/  SHFL.UP PT, R5, R46, 0x2, RZ ;  /* 0x044000002e057989 */ /* 0x000e2600000e00ff */
[----:B-1----:R-:W-:Y:S02]  /*09c0*/  SEL R6, R4, RZ, !P6 ;  /* 0x000000ff04067207 */ /* 0x002fe40007000000 */
[----:B------:R-:W1:Y:S01]  /*09d0*/  SHFL.UP PT, R4, R23, 0x2, RZ ;  /* 0x0440000017047989 */ /* 0x000e6200000e00ff */
[----:B------:R-:W-:-:S04]  /*09e0*/  ISETP.GE.AND P6, PT, R3, 0x2, PT ;  /* 0x000000020300780c */ /* 0x000fc80003fc6270 */
[----:B------:R-:W-:-:S05]  /*09f0*/  SEL R6, R6, RZ, P6 ;  /* 0x000000ff06067207 */ /* 0x000fca0003000000 */
[----:B------:R-:W-:Y:S01]  /*0a00*/  IMAD.IADD R6, R7, 0x1, R6 ;  /* 0x0000000107067824 */ /* 0x000fe200078e0206 */
[----:B0-----:R-:W-:Y:S02]  /*0a10*/  SEL R5, R5, RZ, P6 ;  /* 0x000000ff05057207 */ /* 0x001fe40003000000 */
[----:B-1----:R-:W-:-:S04]  /*0a20*/  SEL R4, R4, RZ, P6 ;  /* 0x000000ff04047207 */ /* 0x002fc80003000000 */
[----:B------:R-:W-:Y:S02]  /*0a30*/  IADD3 R25, P6, PT, R4, R23, RZ ;  /* 0x0000001704197210 */ /* 0x000fe40007fde0ff */
[----:B------:R-:W0:Y:S03]  /*0a40*/  SHFL.UP PT, R4, R6, 0x4, RZ ;  /* 0x0480000006047989 */ /* 0x000e2600000e00ff */
[----:B------:R-:W-:Y:S01]  /*0a50*/  IMAD.X R24, R5, 0x1, R46, P6 ;  /* 0x0000000105187824 */ /* 0x000fe200030e062e */
[----:B------:R-:W-:-:S04]  /*0a60*/  ISETP.NE.U32.AND P6, PT, R25, RZ, PT ;  /* 0x000000ff1900720c */ /* 0x000fc80003fc5070 */
[----:B------:R-:W-:Y:S01]  /*0a70*/  ISETP.NE.AND.EX P6, PT, R24, RZ, PT, P6 ;  /* 0x000000ff1800720c */ /* 0x000fe20003fc5360 */
[----:B------:R-:W1:Y:S03]  /*0a80*/  SHFL.UP PT, R5, R24, 0x4, RZ ;  /* 0x0480000018057989 */ /* 0x000e6600000e00ff */
[----:B0-----:R-:W-:Y:S02]  /*0a90*/  SEL R7, R4, RZ, !P6 ;  /* 0x000000ff04077207 */ /* 0x001fe40007000000 */
[----:B------:R-:W0:Y:S01]  /*0aa0*/  SHFL.UP PT, R4, R25, 0x4, RZ ;  /* 0x0480000019047989 */ /* 0x000e2200000e00ff */
[----:B------:R-:W-:-:S04]  /*0ab0*/  ISETP.GE.AND P6, PT, R3, 0x4, PT ;  /* 0x000000040300780c */ /* 0x000fc80003fc6270 */
[----:B------:R-:W-:Y:S02]  /*0ac0*/  SEL R7, R7, RZ, P6 ;  /* 0x000000ff07077207 */ /* 0x000fe40003000000 */
[----:B-1----:R-:W-:-:S03]  /*0ad0*/  SEL R5, R5, RZ, P6 ;  /* 0x000000ff05057207 */ /* 0x002fc60003000000 */
[----:B------:R-:W-:Y:S01]  /*0ae0*/  IMAD.IADD R7, R6, 0x1, R7 ;  /* 0x0000000106077824 */ /* 0x000fe200078e0207 */
[----:B0-----:R-:W-:-:S04]  /*0af0*/  SEL R4, R4, RZ, P6 ;  /* 0x000000ff04047207 */ /* 0x001fc80003000000 */
        /* <DEDUP_REMOVED lines=20> */
[----:B------:R-:W0:Y:S02]  /*0c40*/  SHFL.UP PT, R4, R25, 0x10, RZ ;  /* 0x0600000019047989 */ /* 0x000e2400000e00ff */
[----:B------:R-:W-:Y:S02]  /*0c50*/  SEL R7, R7, RZ, P5 ;  /* 0x000000ff07077207 */ /* 0x000fe40002800000 */
[----:B-1----:R-:W-:-:S03]  /*0c60*/  SEL R5, R5, RZ, P5 ;  /* 0x000000ff05057207 */ /* 0x002fc60002800000 */
[----:B------:R-:W-:Y:S01]  /*0c70*/  IMAD.IADD R43, R6, 0x1, R7 ;  /* 0x00000001062b7824 */ /* 0x000fe200078e0207 */
[----:B0-----:R-:W-:Y:S02]  /*0c80*/  SEL R4, R4, RZ, P5 ;  /* 0x000000ff04047207 */ /* 0x001fe40002800000 */
[----:B------:R-:W-:Y:S02]  /*0c90*/  ISETP.NE.AND P5, PT, R3, RZ, PT ;  /* 0x000000ff0300720c */ /* 0x000fe40003fa5270 */
[----:B------:R-:W-:-:S05]  /*0ca0*/  IADD3 R4, P6, PT, R4, R25, RZ ;  /* 0x0000001904047210 */ /* 0x000fca0007fde0ff */
[----:B------:R-:W-:Y:S01]  /*0cb0*/  IMAD.X R5, R5, 0x1, R24, P6 ;  /* 0x0000000105057824 */ /* 0x000fe200030e0618 */
[----:B------:R-:W-:-:S13]  /*0cc0*/  ISETP.NE.AND P6, PT, R3, 0x1f, PT ;  /* 0x0000001f0300780c */ /* 0x000fda0003fc5270 */
[----:B------:R-:W-:-:S05]  /*0cd0*/  @!P6 LEA R23, R40, UR5, 0x4 ;  /* 0x000000052817ec11 */ /* 0x000fca000f8e20ff */
[----:B------:R-:W-:Y:S04]  /*0ce0*/  @!P6 STS.64 [R23], R4 ;  /* 0x000000041700e388 */ /* 0x000fe80000000a00 */
[----:B------:R-:W-:Y:S01]  /*0cf0*/  @!P6 STS [R23+0x8], R43 ;  /* 0x0000082b1700e388 */ /* 0x000fe20000000800 */
[----:B------:R-:W-:Y:S06]  /*0d00*/  BAR.SYNC.DEFER_BLOCKING 0x0 ;  /* 0x0000000000007b1d */ /* 0x000fec0000010000 */
[----:B------:R-:W-:Y:S04]  /*0d10*/  SHFL.UP PT, R4, R4, 0x1, RZ ;  /* 0x0420000004047989 */ /* 0x000fe800000e00ff */
[----:B------:R-:W-:Y:S04]  /*0d20*/  SHFL.UP PT, R5, R5, 0x1, RZ ;  /* 0x0420000005057989 */ /* 0x000fe800000e00ff */
[----:B------:R-:W-:Y:S04]  /*0d30*/  LDS.64 R24, [UR5+0x10] ;  /* 0x00001005ff187984 */ /* 0x000fe80008000a00 */
[----:B------:R-:W0:Y:S04]  /*0d40*/  LDS.64 R6, [UR5] ;  /* 0x00000005ff067984 */ /* 0x000e280008000a00 */
[----:B------:R-:W1:Y:S04]  /*0d50*/  LDS R41, [UR5+0x8] ;  /* 0x00000805ff297984 */ /* 0x000e680008000800 */
[----:B------:R-:W2:Y:S01]  /*0d60*/  LDS R23, [UR5+0x18] ;  /* 0x00001805ff177984 */ /* 0x000ea20008000800 */
[----:B0-----:R-:W-:-:S05]  /*0d70*/  IADD3 R49, P6, PT, R6, R24, RZ ;  /* 0x0000001806317210 */ /* 0x001fca0007fde0ff */
[----:B------:R-:W-:Y:S01]  /*0d80*/  IMAD.X R51, R7, 0x1, R25, P6 ;  /* 0x0000000107337824 */ /* 0x000fe200030e0619 */
[----:B------:R-:W-:-:S04]  /*0d90*/  ISETP.NE.U32.AND P6, PT, R24, RZ, PT ;  /* 0x000000ff1800720c */ /* 0x000fc80003fc5070 */
[----:B------:R-:W-:Y:S02]  /*0da0*/  ISETP.NE.AND.EX P6, PT, R25, RZ, PT, P6 ;  /* 0x000000ff1900720c */ /* 0x000fe40003fc5360 */
[----:B------:R-:W0:Y:S02]  /*0db0*/  LDS.64 R24, [UR5+0x20] ;  /* 0x00002005ff187984 */ /* 0x000e240008000a00 */
[----:B-1----:R-:W-:-:S05]  /*0dc0*/  SEL R46, R41, RZ, !P6 ;  /* 0x000000ff292e7207 */ /* 0x002fca0007000000 */
[----:B--2---:R-:W-:Y:S02]  /*0dd0*/  IMAD.IADD R46, R23, 0x1, R46 ;  /* 0x00000001172e7824 */ /* 0x004fe400078e022e */
[----:B------:R-:W1:Y:S01]  /*0de0*/  LDS R23, [UR5+0x28] ;  /* 0x00002805ff177984 */ /* 0x000e620008000800 */
[----:B0-----:R-:W-:-:S05]  /*0df0*/  IADD3 R45, P6, PT, R24, R49, RZ ;  /* 0x00000031182d7210 */ /* 0x001fca0007fde0ff */
[----:B------:R-:W-:Y:S01]  /*0e00*/  IMAD.X R47, R25, 0x1, R51, P6 ;  /* 0x00000001192f7824 */ /* 0x000fe200030e0633 */
[----:B------:R-:W-:-:S04]  /*0e10*/  ISETP.NE.AND P6, PT, R40, 0x2, PT ;  /* 0x000000022800780c */ /* 0x000fc80003fc5270 */
[----:B------:R-:W-:Y:S02]  /*0e20*/  SEL R48, R49, R6, !P6 ;  /* 0x0000000631307207 */ /* 0x000fe40007000000 */
[----:B------:R-:W-:Y:S02]  /*0e30*/  SEL R50, R51, R7, !P6 ;  /* 0x0000000733327207 */ /* 0x000fe40007000000 */
[----:B------:R-:W0:Y:S01]  /*0e40*/  LDS.64 R6, [UR5+0x30] ;  /* 0x00003005ff067984 */ /* 0x000e220008000a00 */
[----:B------:R-:W-:Y:S02]  /*0e50*/  SEL R41, R46, R41, !P6 ;  /* 0x000000292e297207 */ /* 0x000fe40007000000 */
[----:B------:R-:W-:-:S04]  /*0e60*/  ISETP.NE.U32.AND P6, PT, R24, RZ, PT ;  /* 0x000000ff1800720c */ /* 0x000fc80003fc5070 */
[----:B------:R-:W-:-:S04]  /*0e70*/  ISETP.NE.AND.EX P6, PT, R25, RZ, PT, P6 ;  /* 0x000000ff1900720c */ /* 0x000fc80003fc5360 */
[----:B------:R-:W-:-:S05]  /*0e80*/  SEL R46, R46, RZ, !P6 ;  /* 0x000000ff2e2e7207 */ /* 0x000fca0007000000 */
[----:B-1----:R-:W-:Y:S02]  /*0e90*/  IMAD.IADD R46, R23, 0x1, R46 ;  /* 0x00000001172e7824 */ /* 0x002fe400078e022e */
[----:B------:R-:W1:Y:S01]  /*0ea0*/  LDS R23, [UR5+0x38] ;  /* 0x00003805ff177984 */ /* 0x000e620008000800 */
[----:B0-----:R-:W-:-:S05]  /*0eb0*/  IADD3 R25, P6, PT, R6, R45, RZ ;  /* 0x0000002d06197210 */ /* 0x001fca0007fde0ff */
[----:B------:R-:W-:Y:S01]  /*0ec0*/  IMAD.X R49, R7, 0x1, R47, P6 ;  /* 0x0000000107317824 */ /* 0x000fe200030e062f */
[----:B------:R-:W-:-:S04]  /*0ed0*/  ISETP.NE.AND P6, PT, R40, 0x3, PT ;  /* 0x000000032800780c */ /* 0x000fc80003fc5270 */
[----:B------:R-:W-:Y:S02]  /*0ee0*/  SEL R48, R45, R48, !P6 ;  /* 0x000000302d307207 */ /* 0x000fe40007000000 */
[----:B------:R-:W-:Y:S02]  /*0ef0*/  SEL R50, R47, R50, !P6 ;  /* 0x000000322f327207 */ /* 0x000fe40007000000 */
[----:B------:R-:W-:Y:S02]  /*0f00*/  SEL R41, R46, R41, !P6 ;  /* 0x000000292e297207 */ /* 0x000fe40007000000 */
[----:B------:R-:W-:-:S04]  /*0f10*/  ISETP.NE.U32.AND P6, PT, R6, RZ, PT ;  /* 0x000000ff0600720c */ /* 0x000fc80003fc5070 */
[----:B------:R-:W-:Y:S02]  /*0f20*/  ISETP.NE.AND.EX P6, PT, R7, RZ, PT, P6 ;  /* 0x000000ff0700720c */ /* 0x000fe40003fc5360 */
[----:B------:R-:W0:Y:S02]  /*0f30*/  LDS.64 R6, [UR5+0x40] ;  /* 0x00004005ff067984 */ /* 0x000e240008000a00 */
        /* <DEDUP_REMOVED lines=25> */
[----:B-1----:R-:W-:Y:S01]  /*10d0*/  IMAD.IADD R46, R23, 0x1, R46 ;  /* 0x00000001172e7824 */ /* 0x002fe200078e022e */
[----:B0-----:R-:W-:-:S05]  /*10e0*/  IADD3 R47, P6, PT, R6, R25, RZ ;  /* 0x00000019062f7210 */ /* 0x001fca0007fde0ff */
[----:B------:R-:W-:Y:S01]  /*10f0*/  IMAD.X R45, R7, 0x1, R49, P6 ;  /* 0x00000001072d7824 */ /* 0x000fe200030e0631 */
[----:B------:R-:W-:-:S04]  /*1100*/  ISETP.NE.AND P6, PT, R40, 0x6, PT ;  /* 0x000000062800780c */ /* 0x000fc80003fc5270 */
[----:B------:R-:W-:Y:S02]  /*1110*/  SEL R48, R25, R48, !P6 ;  /* 0x0000003019307207 */ /* 0x000fe40007000000 */
[----:B------:R-:W-:Y:S02]  /*1120*/  SEL R50, R49, R50, !P6 ;  /* 0x0000003231327207 */ /* 0x000fe40007000000 */
[----:B------:R-:W-:Y:S02]  /*1130*/  SEL R24, R46, R41, !P6 ;  /* 0x000000292e187207 */ /* 0x000fe40007000000 */
[----:B------:R-:W-:Y:S02]  /*1140*/  ISETP.NE.U32.AND P6, PT, R6, RZ, PT ;  /* 0x000000ff0600720c */ /* 0x000fe40003fc5070 */
[----:B------:R-:W-:Y:S02]  /*1150*/  SEL R41, R5, RZ, P5 ;  /* 0x000000ff05297207 */ /* 0x000fe40002800000 */
[----:B------:R-:W-:-:S02]  /*1160*/  ISETP.NE.AND.EX P6, PT, R7, RZ, PT, P6 ;  /* 0x000000ff0700720c */ /* 0x000fc40003fc5360 */
[----:B------:R-:W0:Y:S02]  /*1170*/  LDS R7, [UR5+0x68] ;  /* 0x00006805ff077984 */ /* 0x000e240008000800 */
[----:B------:R-:W-:Y:S02]  /*1180*/  SEL R46, R46, RZ, !P6 ;  /* 0x000000ff2e2e7207 */ /* 0x000fe40007000000 */
[----:B------:R-:W-:Y:S02]  /*1190*/  ISETP.NE.AND P6, PT, R40, 0x7, PT ;  /* 0x000000072800780c */ /* 0x000fe40003fc5270 */
[----:B------:R-:W-:Y:S02]  /*11a0*/  SEL R40, R4, RZ, P5 ;  /* 0x000000ff04287207 */ /* 0x000fe40002800000 */
[----:B------:R-:W-:Y:S02]  /*11b0*/  SEL R6, R47, R48, !P6 ;  /* 0x000000302f067207 */ /* 0x000fe40007000000 */
[----:B------:R-:W-:Y:S01]  /*11c0*/  SEL R23, R45, R50, !P6 ;  /* 0x000000322d177207 */ /* 0x000fe20007000000 */
[----:B0-----:R-:W-:Y:S01]  /*11d0*/  IMAD.IADD R7, R7, 0x1, R46 ;  /* 0x0000000107077824 */ /* 0x001fe200078e022e */
[----:B------:R-:W-:-:S04]  /*11e0*/  SEL R46, RZ, 0x1, !P4 ;  /* 0x00000001ff2e7807 */ /* 0x000fc80006000000 */
[----:B------:R-:W-:Y:S02]  /*11f0*/  SEL R24, R7, R24, !P6 ;  /* 0x0000001807187207 */ /* 0x000fe40007000000 */
[----:B------:R-:W-:-:S04]  /*1200*/  ISETP.GE.U32.AND P6, PT, R0, 0x20, PT ;  /* 0x000000200000780c */ /* 0x000fc80003fc6070 */
[----:B------:R-:W-:Y:S02]  /*1210*/  SEL R3, R6, RZ, P6 ;  /* 0x000000ff06037207 */ /* 0x000fe40003000000 */
[----:B------:R-:W-:Y:S02]  /*1220*/  SEL R6, R23, RZ, P6 ;  /* 0x000000ff17067207 */ /* 0x000fe40003000000 */
[----:B------:R-:W-:-:S05]  /*1230*/  IADD3 R40, P6, PT, R40, R3, RZ ;  /* 0x0000000328287210 */ /* 0x000fca0007fde0ff */
[----:B------:R-:W-:Y:S01]  /*1240*/  IMAD.X R41, R41, 0x1, R6, P6 ;  /* 0x0000000129297824 */ /* 0x000fe200030e0606 */
[----:B------:R-:W-:-:S04]  /*1250*/  ISETP.GE.U32.AND P6, PT, R0, 0x20, PT ;  /* 0x000000200000780c */ /* 0x000fc80003fc6070 */
[----:B------:R-:W-:Y:S02]  /*1260*/  SEL R23, R24, RZ, P6 ;  /* 0x000000ff18177207 */ /* 0x000fe40003000000 */
[----:B------:R-:W-:Y:S02]  /*1270*/  ISETP.NE.U32.AND P6, PT, R4, RZ, PT ;  /* 0x000000ff0400720c */ /* 0x000fe40003fc5070 */
[----:B------:R-:W0:Y:S02]  /*1280*/  SHFL.UP PT, R4, R43, 0x1, RZ ;  /* 0x042000002b047989 */ /* 0x000e2400000e00ff */
[----:B------:R-:W-:-:S04]  /*1290*/  ISETP.NE.AND.EX P6, PT, R5, RZ, PT, P6 ;  /* 0x000000ff0500720c */ /* 0x000fc80003fc5360 */
[----:B------:R-:W-:Y:S02]  /*12a0*/  SEL R3, R23, RZ, !P6 ;  /* 0x000000ff17037207 */ /* 0x000fe40007000000 */
[----:B------:R-:W-:-:S04]  /*12b0*/  ISETP.NE.U32.AND P6, PT, R31, RZ, PT ;  /* 0x000000ff1f00720c */ /* 0x000fc80003fc5070 */
[----:B------:R-:W-:Y:S01]  /*12c0*/  ISETP.NE.AND.EX P6, PT, RZ, UR4, PT, P6 ;  /* 0x00000004ff007c0c */ /* 0x000fe2000bfc5360 */
[----:B0-----:R-:W-:Y:S01]  /*12d0*/  @P5 IMAD.IADD R23, R4, 0x1, R3 ;  /* 0x0000000104175824 */ /* 0x001fe200078e0203 */
[----:B------:R-:W-:-:S04]  /*12e0*/  ISETP.NE.AND P5, PT, R8, R10, PT ;  /* 0x0000000a0800720c */ /* 0x000fc80003fa5270 */
[----:B------:R-:W-:-:S05]  /*12f0*/  SEL R3, R23, RZ, !P6 ;  /* 0x000000ff17037207 */ /* 0x000fca0007000000 */
[----:B------:R-:W-:Y:S02]  /*1300*/  IMAD.IADD R3, R42, 0x1, R3 ;  /* 0x000000012a037824 */ /* 0x000fe400078e0203 */
[----:B------:R-:W-:Y:S03]  /*1310*/  LDS R42, [UR5+0x78] ;  /* 0x00007805ff2a7984 */ /* 0x000fe60008000800 */
[----:B------:R-:W-:Y:S02]  /*1320*/  SEL R4, R3, RZ, !P4 ;  /* 0x000000ff03047207 */ /* 0x000fe40006000000 */
[----:B------:R-:W-:-:S03]  /*1330*/  IADD3 R32, P4, PT, R40, R32, RZ ;  /* 0x0000002028207210 */ /* 0x000fc60007f9e0ff */
[----:B------:R-:W-:Y:S02]  /*1340*/  IMAD.IADD R9, R9, 0x1, R4 ;  /* 0x0000000109097824 */ /* 0x000fe400078e0204 */
[----:B------:R-:W0:Y:S03]  /*1350*/  LDS.64 R4, [UR5+0x70] ;  /* 0x00007005ff047984 */ /* 0x000e260008000a00 */
[----:B------:R-:W-:Y:S02]  /*1360*/  SEL R6, R9, RZ, !P5 ;  /* 0x000000ff09067207 */ /* 0x000fe40006800000 */
[----:B------:R-:W-:-:S03]  /*1370*/  ISETP.NE.AND P5, PT, R44, RZ, PT ;  /* 0x000000ff2c00720c */ /* 0x000fc60003fa5270 */
[----:B------:R-:W-:-:S05]  /*1380*/  IMAD.IADD R11, R11, 0x1, R6 ;  /* 0x000000010b0b7824 */ /* 0x000fca00078e0206 */
[----:B------:R-:W-:Y:S02]  /*1390*/  SEL R6, R11, RZ, !P5 ;  /* 0x000000ff0b067207 */ /* 0x000fe40006800000 */
[----:B------:R-:W-:-:S03]  /*13a0*/  ISETP.NE.AND P5, PT, R0, RZ, PT ;  /* 0x000000ff0000720c */ /* 0x000fc60003fa5270 */
[----:B------:R-:W-:-:S05]  /*13b0*/  IMAD.IADD R13, R13, 0x1, R6 ;  /* 0x000000010d0d7824 */ /* 0x000fca00078e0206 */
[----:B------:R-:W-:-:S05]  /*13c0*/  SEL R6, R13, RZ, !P2 ;  /* 0x000000ff0d067207 */ /* 0x000fca0005000000 */
[----:B------:R-:W1:Y:S01]  /*13d0*/  @!P5 LDC.64 R24, c[0x0][0x3b0] ;  /* 0x0000ec00ff18db82 */ /* 0x000e620000000a00 */
[----:B------:R-:W-:-:S05]  /*13e0*/  IMAD.IADD R15, R15, 0x1, R6 ;  /* 0x000000010f0f7824 */ /* 0x000fca00078e0206 */
[----:B------:R-:W-:-:S05]  /*13f0*/  SEL R44, R15, RZ, !P3 ;  /* 0x000000ff0f2c7207 */ /* 0x000fca0005800000 */
[----:B------:R-:W-:Y:S01]  /*1400*/  IMAD.IADD R17, R17, 0x1, R44 ;  /* 0x0000000111117824 */ /* 0x000fe200078e022c */
[C---:B0-----:R-:W-:Y:S02]  /*1410*/  ISETP.NE.U32.AND P2, PT, R4.reuse, RZ, PT ;  /* 0x000000ff0400720c */ /* 0x041fe40003f45070 */
[----:B------:R-:W-:Y:S02]  /*1420*/  IADD3 R6, P3, PT, R4, R47, RZ ;  /* 0x0000002f04067210 */ /* 0x000fe40007f7e0ff */
[----:B------:R-:W-:-:S04]  /*1430*/  ISETP.NE.AND.EX P2, PT, R5, RZ, PT, P2 ;  /* 0x000000ff0500720c */ /* 0x000fc80003f45320 */
[----:B------:R-:W-:Y:S01]  /*1440*/  SEL R43, R7, RZ, !P2 ;  /* 0x000000ff072b7207 */ /* 0x000fe20005000000 */
[----:B------:R-:W-:Y:S01]  /*1450*/  IMAD.X R7, R5, 0x1, R45, P3 ;  /* 0x0000000105077824 */ /* 0x000fe200018e062d */
[----:B------:R-:W-:Y:S01]  /*1460*/  ISETP.GE.U32.AND P2, PT, R6, 0x101, PT ;  /* 0x000001010600780c */ /* 0x000fe20003f46070 */
[----:B------:R-:W-:Y:S01]  /*1470*/  @!P5 IMAD.MOV.U32 R5, RZ, RZ, 0x65 ;  /* 0x00000065ff05d424 */ /* 0x000fe200078e00ff */
[----:B------:R-:W-:Y:S01]  /*1480*/  IADD3 R45, P3, PT, R31, R46, RZ ;  /* 0x0000002e1f2d7210 */ /* 0x000fe20007f7e0ff */
[----:B------:R-:W-:Y:S01]  /*1490*/  IMAD.IADD R4, R42, 0x1, R43 ;  /* 0x000000012a047824 */ /* 0x000fe200078e022b */
[----:B------:R-:W-:Y:S02]  /*14a0*/  SEL R42, R17, RZ, !P1 ;  /* 0x000000ff112a7207 */ /* 0x000fe40004800000 */
[----:B------:R-:W-:Y:S02]  /*14b0*/  ISETP.GE.AND.EX P1, PT, R7, RZ, PT, P2 ;  /* 0x000000ff0700720c */ /* 0x000fe40003f26320 */
[----:B-1----:R0:W-:Y:S01]  /*14c0*/  @!P5 ST.E.128.STRONG.GPU desc[UR8][R24.64+0x200], R4 ;  /* 0x000200041800d985 */ /* 0x0021e2000c10fd08 */
[----:B------:R-:W-:Y:S01]  /*14d0*/  IMAD.IADD R19, R19, 0x1, R42 ;  /* 0x0000000113137824 */ /* 0x000fe200078e022a */
[----:B------:R-:W-:Y:S01]  /*14e0*/  IADD3 R43, P2, PT, R31, R40, RZ ;  /* 0x000000281f2b7210 */ /* 0x000fe20007f5e0ff */
[----:B------:R-:W-:Y:S01]  /*14f0*/  IMAD.X R42, RZ, RZ, UR4, P3 ;  /* 0x00000004ff2a7e24 */ /* 0x000fe200098e06ff */
[----:B------:R-:W-:-:S02]  /*1500*/  IADD3 R31, P3, PT, R40, R45, RZ ;  /* 0x0000002d281f7210 */ /* 0x000fc40007f7e0ff */
[C---:B------:R-:W-:Y:S02]  /*1510*/  IADD3 R33, P5, PT, R40.reuse, R33, RZ ;  /* 0x0000002128217210 */ /* 0x040fe40007fbe0ff */
[----:B------:R-:W-:Y:S01]  /*1520*/  SEL R44, R19, RZ, !P0 ;  /* 0x000000ff132c7207 */ /* 0x000fe20004000000 */
[C---:B------:R-:W-:Y:S01]  /*1530*/  IMAD.X R42, R41.reuse, 0x1, R42, P3 ;  /* 0x00000001292a7824 */ /* 0x040fe200018e062a */
[C---:B------:R-:W-:Y:S01]  /*1540*/  IADD3 R35, P0, PT, R40.reuse, R35, RZ ;  /* 0x0000002328237210 */ /* 0x040fe20007f1e0ff */
[----:B------:R-:W-:Y:S01]  /*1550*/  IMAD.X R36, R41, 0x1, R36, P5 ;  /* 0x0000000129247824 */ /* 0x000fe200028e0624 */
[C---:B------:R-:W-:Y:S01]  /*1560*/  IADD3 R37, P3, PT, R40.reuse, R37, RZ ;  /* 0x0000002528257210 */ /* 0x040fe20007f7e0ff */
[----:B------:R-:W-:Y:S01]  /*1570*/  IMAD.IADD R21, R21, 0x1, R44 ;  /* 0x0000000115157824 */ /* 0x000fe200078e022c */
[C---:B------:R-:W-:Y:S01]  /*1580*/  IADD3 R39, P5, PT, R40.reuse, R39, RZ ;  /* 0x0000002728277210 */ /* 0x040fe20007fbe0ff */
[C---:B------:R-:W-:Y:S02]  /*1590*/  IMAD.X R26, R41.reuse, 0x1, R26, P0 ;  /* 0x00000001291a7824 */ /* 0x040fe400000e061a */
[C---:B------:R-:W-:Y:S01]  /*15a0*/  IMAD.X R28, R41.reuse, 0x1, R28, P3 ;  /* 0x00000001291c7824 */ /* 0x040fe200018e061c */
[C---:B0-----:R-:W-:Y:S01]  /*15b0*/  IADD3.X R4, PT, PT, R41.reuse, UR4, RZ, P2, !PT ;  /* 0x0000000429047c10 */ /* 0x041fe200097fe4ff */
[C---:B------:R-:W-:Y:S01]  /*15c0*/  IMAD.X R5, R41.reuse, 0x1, R34, P4 ;  /* 0x0000000129057824 */ /* 0x040fe200020e0622 */
[----:B------:R-:W-:Y:S01]  /*15d0*/  IADD3 R38, P4, PT, R40, R38, RZ ;  /* 0x0000002628267210 */ /* 0x000fe20007f9e0ff */
[----:B------:R-:W-:-:S04]  /*15e0*/  IMAD.X R30, R41, 0x1, R30, P5 ;  /* 0x00000001291e7824 */ /* 0x000fc800028e061e */
[----:B------:R-:W-:Y:S01]  /*15f0*/  IMAD.X R29, R41, 0x1, R29, P4 ;  /* 0x00000001291d7824 */ /* 0x000fe200020e061d */
[----:B------:R-:W-:Y:S07]  /*1600*/  @!P1 BRA `(.L_x_713) ;  /* 0x0000000400bc9947 */ /* 0x000fee0003800000 */
[----:B------:R-:W-:Y:S01]  /*1610*/  BAR.SYNC.DEFER_BLOCKING 0x0 ;  /* 0x0000000000007b1d */ /* 0x000fe20000010000 */
[----:B------:R-:W-:Y:S02]  /*1620*/  ISETP.NE.AND P2, PT, R2, R8, PT ;  /* 0x000000080200720c */ /* 0x000fe40003f45270 */
[----:B------:R-:W-:Y:S02]  /*1630*/  @P6 LEA R40, R40, UR5, 0x3 ;  /* 0x0000000528286c11 */ /* 0x000fe4000f8e18ff */
[----:B------:R-:W-:Y:S02]  /*1640*/  ISETP.NE.AND P0, PT, R8, R10, PT ;  /* 0x0000000a0800720c */ /* 0x000fe40003f05270 */
[----:B------:R-:W-:Y:S02]  /*1650*/  ISETP.NE.AND P1, PT, R10, R12, PT ;  /* 0x0000000c0a00720c */ /* 0x000fe40003f25270 */
[----:B------:R-:W-:Y:S02]  /*1660*/  ISETP.NE.AND P5, PT, R14, R16, PT ;  /* 0x000000100e00720c */ /* 0x000fe40003fa5270 */
[----:B------:R-:W-:-:S02]  /*1670*/  ISETP.NE.AND P4, PT, R16, R18, PT ;  /* 0x000000121000720c */ /* 0x000fc40003f85270 */
[----:B------:R-:W-:Y:S02]  /*1680*/  ISETP.NE.AND P3, PT, R18, R20, PT ;  /* 0x000000141200720c */ /* 0x000fe40003f65270 */
[----:B------:R-:W-:-:S03]  /*1690*/  @P2 LEA R43, R43, UR5, 0x3 ;  /* 0x000000052b2b2c11 */ /* 0x000fc6000f8e18ff */
[----:B------:R-:W-:Y:S02]  /*16a0*/  @P0 LEA R31, R31, UR5, 0x3 ;  /* 0x000000051f1f0c11 */ /* 0x000fe4000f8e18ff */
[----:B------:R-:W-:Y:S02]  /*16b0*/  @P1 LEA R32, R32, UR5, 0x3 ;  /* 0x0000000520201c11 */ /* 0x000fe4000f8e18ff */
[----:B------:R-:W-:Y:S01]  /*16c0*/  @P5 LEA R35, R35, UR5, 0x3 ;  /* 0x0000000523235c11 */ /* 0x000fe2000f8e18ff */
[----:B------:R0:W-:Y:S01]  /*16d0*/  @P6 STS.64 [R40], R22 ;  /* 0x0000001628006388 */ /* 0x0001e20000000a00 */
[----:B------:R-:W-:Y:S02]  /*16e0*/  ISETP.NE.AND P6, PT, R12, R14, PT ;  /* 0x0000000e0c00720c */ /* 0x000fe40003fc5270 */
[----:B------:R-:W-:Y:S01]  /*16f0*/  @P4 LEA R37, R37, UR5, 0x3 ;  /* 0x0000000525254c11 */ /* 0x000fe2000f8e18ff */
[----:B------:R0:W-:Y:S01]  /*1700*/  @P2 STS.64 [R43], R2 ;  /* 0x000000022b002388 */ /* 0x0001e20000000a00 */
[----:B------:R-:W-:-:S02]  /*1710*/  ISETP.NE.AND P2, PT, R20, R27, PT ;  /* 0x0000001b1400720c */ /* 0x000fc40003f45270 */
[----:B------:R-:W-:Y:S01]  /*1720*/  @P3 LEA R38, R38, UR5, 0x3 ;  /* 0x0000000526263c11 */ /* 0x000fe2000f8e18ff */
[----:B------:R0:W-:Y:S01]  /*1730*/  @P0 STS.64 [R31], R8 ;  /* 0x000000081f000388 */ /* 0x0001e20000000a00 */
[----:B------:R-:W-:-:S03]  /*1740*/  ISETP.GT.U32.AND P0, PT, R6, R0, PT ;  /* 0x000000000600720c */ /* 0x000fc60003f04070 */
[----:B------:R0:W-:Y:S01]  /*1750*/  @P1 STS.64 [R32], R10 ;  /* 0x0000000a20001388 */ /* 0x0001e20000000a00 */
[----:B------:R-:W-:Y:S02]  /*1760*/  ISETP.GT.U32.AND.EX P0, PT, R7, RZ, PT, P0 ;  /* 0x000000ff0700720c */ /* 0x000fe40003f04100 */
[----:B------:R-:W-:-:S03]  /*1770*/  @P6 LEA R33, R33, UR5, 0x3 ;  /* 0x0000000521216c11 */ /* 0x000fc6000f8e18ff */
[----:B------:R-:W-:Y:S02]  /*1780*/  @P2 LEA R39, R39, UR5, 0x3 ;  /* 0x0000000527272c11 */ /* 0x000fe4000f8e18ff */
[----:B------:R0:W-:Y:S04]  /*1790*/  @P6 STS.64 [R33], R12 ;  /* 0x0000000c21006388 */ /* 0x0001e80000000a00 */
[----:B------:R0:W-:Y:S04]  /*17a0*/  @P5 STS.64 [R35], R14 ;  /* 0x0000000e23005388 */ /* 0x0001e80000000a00 */
[----:B------:R0:W-:Y:S04]  /*17b0*/  @P4 STS.64 [R37], R16 ;  /* 0x0000001025004388 */ /* 0x0001e80000000a00 */
[----:B------:R0:W-:Y:S04]  /*17c0*/  @P3 STS.64 [R38], R18 ;  /* 0x0000001226003388 */ /* 0x0001e80000000a00 */
[----:B------:R0:W-:Y:S01]  /*17d0*/  @P2 STS.64 [R39], R20 ;  /* 0x0000001427002388 */ /* 0x0001e20000000a00 */
[----:B------:R-:W-:Y:S06]  /*17e0*/  BAR.SYNC.DEFER_BLOCKING 0x0 ;  /* 0x0000000000007b1d */ /* 0x000fec0000010000 */
[----:B------:R-:W-:Y:S05]  /*17f0*/  @!P0 EXIT ;  /* 0x000000000000894d */ /* 0x000fea0003800000 */
[----:B0-----:R-:W-:Y:S01]  /*1800*/  IMAD.MOV.U32 R21, RZ, RZ, R0 ;  /* 0x000000ffff157224 */ /* 0x001fe200078e0000 */
[----:B------:R-:W0:Y:S01]  /*1810*/  LDCU.64 UR12, c[0x0][0x398] ;  /* 0x00007300ff0c77ac */ /* 0x000e220008000a00 */
[----:B------:R-:W-:Y:S01]  /*1820*/  IMAD.MOV.U32 R20, RZ, RZ, RZ ;  /* 0x000000ffff147224 */ /* 0x000fe200078e00ff */
[----:B------:R-:W-:Y:S02]  /*1830*/  BSSY.RECONVERGENT B0, `(.L_x_714) ;  /* 0x000002c000007945 */ /* 0x000fe40003800200 */
[----:B------:R-:W-:Y:S01]  /*1840*/  LOP3.LUT R3, RZ, R21, RZ, 0x33, !PT ;  /* 0x00000015ff037212 */ /* 0x000fe200078e33ff */
[----:B------:R-:W1:Y:S01]  /*1850*/  LDCU.64 UR14, c[0x0][0x3a0] ;  /* 0x00007400ff0e77ac */ /* 0x000e620008000a00 */
[----:B------:R-:W-:Y:S02]  /*1860*/  LOP3.LUT R2, RZ, R20, RZ, 0x33, !PT ;  /* 0x00000014ff027212 */ /* 0x000fe400078e33ff */
[----:B------:R-:W-:-:S04]  /*1870*/  IADD3 R3, P0, PT, R3, R6, RZ ;  /* 0x0000000603037210 */ /* 0x000fc80007f1e0ff */
[C---:B------:R-:W-:Y:S01]  /*1880*/  LOP3.LUT R4, R3.reuse, 0x300, RZ, 0xc0, !PT ;  /* 0x0000030003047812 */ /* 0x040fe200078ec0ff */
[----:B------:R-:W-:Y:S01]  /*1890*/  IMAD.X R2, R2, 0x1, R7, P0 ;  /* 0x0000000102027824 */ /* 0x000fe200000e0607 */
[----:B------:R-:W-:Y:S02]  /*18a0*/  ISETP.GE.U32.AND P0, PT, R3, 0x300, PT ;  /* 0x000003000300780c */ /* 0x000fe40003f06070 */
[----:B------:R-:W-:Y:S02]  /*18b0*/  ISETP.NE.U32.AND P1, PT, R4, 0x300, PT ;  /* 0x000003000400780c */ /* 0x000fe40003f25070 */
[----:B------:R-:W-:Y:S02]  /*18c0*/  ISETP.GE.U32.AND.EX P0, PT, R2, RZ, PT, P0 ;  /* 0x000000ff0200720c */ /* 0x000fe40003f06100 */
[----:B------:R-:W-:-:S13]  /*18d0*/  ISETP.NE.AND.EX P1, PT, RZ, RZ, PT, P1 ;  /* 0x000000ffff00720c */ /* 0x000fda0003f25310 */
[----:B01----:R-:W-:Y:S05]  /*18e0*/  @!P1 BRA `(.L_x_715) ;  /* 0x0000000000809947 */ /* 0x003fea0003800000 */
[----:B------:R-:W0:Y:S01]  /*18f0*/  LDCU.64 UR6, c[0x0][0x3a0] ;  /* 0x00007400ff0677ac */ /* 0x000e220008000a00 */
[----:B------:R-:W-:Y:S01]  /*1900*/  SHF.R.U64 R14, R3, 0x8, R2 ;  /* 0x00000008030e7819 */ /* 0x000fe20000001202 */
[C---:B------:R-:W-:Y:S01]  /*1910*/  IMAD.SHL.U32 R10, R21.reuse, 0x4, RZ ;  /* 0x00000004150a7824 */ /* 0x040fe200078e00ff */
[----:B------:R-:W-:Y:S01]  /*1920*/  SHF.L.U64.HI R11, R21, 0x2, R20 ;  /* 0x00000002150b7819 */ /* 0x000fe20000010214 */
[----:B------:R-:W1:Y:S01]  /*1930*/  LDCU.64 UR10, c[0x0][0x398] ;  /* 0x00007300ff0a77ac */ /* 0x000e620008000a00 */
[----:B------:R-:W-:Y:S01]  /*1940*/  IMAD.MOV.U32 R15, RZ, RZ, RZ ;  /* 0x000000ffff0f7224 */ /* 0x000fe200078e00ff */
[----:B------:R-:W-:Y:S01]  /*1950*/  LEA R0, R0, UR5, 0x3 ;  /* 0x0000000500007c11 */ /* 0x000fe2000f8e18ff */
[----:B------:R-:W-:-:S05]  /*1960*/  VIADD R14, R14, 0x1 ;  /* 0x000000010e0e7836 */ /* 0x000fca0000000000 */
[----:B------:R-:W-:-:S04]  /*1970*/  LOP3.LUT R14, R14, 0x3, RZ, 0xc0, !PT ;  /* 0x000000030e0e7812 */ /* 0x000fc800078ec0ff */
[----:B------:R-:W-:Y:S02]  /*1980*/  LEA R21, P3, R14, R21, 0x8 ;  /* 0x000000150e157211 */ /* 0x000fe400078640ff */
[----:B0-----:R-:W-:Y:S02]  /*1990*/  IADD3 R12, P1, PT, R10, UR6, RZ ;  /* 0x000000060a0c7c10 */ /* 0x001fe4000ff3e0ff */
[----:B------:R-:W-:Y:S02]  /*19a0*/  LEA.HI.X R20, R14, R20, R15, 0x8, P3 ;  /* 0x000000140e147211 */ /* 0x000fe400018f440f */
[----:B-1----:R-:W-:Y:S02]  /*19b0*/  IADD3 R10, P2, PT, R10, UR10, RZ ;  /* 0x0000000a0a0a7c10 */ /* 0x002fe4000ff5e0ff */
[C---:B------:R-:W-:Y:S02]  /*19c0*/  IADD3.X R13, PT, PT, R11.reuse, UR7, RZ, P1, !PT ;  /* 0x000000070b0d7c10 */ /* 0x040fe40008ffe4ff */
[----:B------:R-:W-:-:S09]  /*19d0*/  IADD3.X R11, PT, PT, R11, UR11, RZ, P2, !PT ;  /* 0x0000000b0b0b7c10 */ /* 0x000fd200097fe4ff */
.L_x_716:
[----:B0-----:R0:W1:Y:S01]  /*19e0*/  LDS.64 R8, [R0] ;  /* 0x0000000000087984 */ /* 0x0010620000000a00 */
[----:B------:R-:W-:Y:S01]  /*19f0*/  IMAD.MOV.U32 R2, RZ, RZ, R10 ;  /* 0x000000ffff027224 */ /* 0x000fe200078e000a */
[----:B------:R-:W-:Y:S01]  /*1a00*/  IADD3 R14, P1, PT, R14, -0x1, RZ ;  /* 0xffffffff0e0e7810 */ /* 0x000fe20007f3e0ff */
[----:B------:R-:W-:Y:S01]  /*1a10*/  IMAD.MOV.U32 R3, RZ, RZ, R11 ;  /* 0x000000ffff037224 */ /* 0x000fe200078e000b */
[----:B------:R-:W-:Y:S01]  /*1a20*/  IADD3 R10, P3, PT, R10, 0x400, RZ ;  /* 0x000004000a0a7810 */ /* 0x000fe20007f7e0ff */
[----:B------:R-:W-:Y:S01]  /*1a30*/  IMAD.MOV.U32 R4, RZ, RZ, R12 ;  /* 0x000000ffff047224 */ /* 0x000fe200078e000c */
[----:B------:R-:W-:Y:S01]  /*1a40*/  IADD3.X R15, PT, PT, R15, -0x1, RZ, P1, !PT ;  /* 0xffffffff0f0f7810 */ /* 0x000fe20000ffe4ff */
[----:B------:R-:W-:Y:S01]  /*1a50*/  IMAD.MOV.U32 R5, RZ, RZ, R13 ;  /* 0x000000ffff057224 */ /* 0x000fe200078e000d */
[----:B------:R-:W-:Y:S01]  /*1a60*/  ISETP.NE.U32.AND P1, PT, R14, RZ, PT ;  /* 0x000000ff0e00720c */ /* 0x000fe20003f25070 */
[----:B0-----:R-:W-:Y:S01]  /*1a70*/  VIADD R0, R0, 0x800 ;  /* 0x0000080000007836 */ /* 0x001fe20000000000 */
[----:B------:R-:W-:Y:S01]  /*1a80*/  IADD3 R12, P2, PT, R12, 0x400, RZ ;  /* 0x000004000c0c7810 */ /* 0x000fe20007f5e0ff */
[----:B------:R-:W-:Y:S01]  /*1a90*/  IMAD.X R11, RZ, RZ, R11, P3 ;  /* 0x000000ffff0b7224 */ /* 0x000fe200018e060b */
[----:B------:R-:W-:-:S03]  /*1aa0*/  ISETP.NE.AND.EX P1, PT, R15, RZ, PT, P1 ;  /* 0x000000ff0f00720c */ /* 0x000fc60003f25310 */
[----:B------:R-:W-:Y:S01]  /*1ab0*/  IMAD.X R13, RZ, RZ, R13, P2 ;  /* 0x000000ffff0d7224 */ /* 0x000fe200010e060d */
[----:B-1----:R0:W-:Y:S04]  /*1ac0*/  STG.E desc[UR8][R2.64], R8 ;  /* 0x0000000802007986 */ /* 0x0021e8000c101908 */
[----:B------:R0:W-:Y:S05]  /*1ad0*/  STG.E desc[UR8][R4.64], R9 ;  /* 0x0000000904007986 */ /* 0x0001ea000c101908 */
[----:B------:R-:W-:Y:S05]  /*1ae0*/  @P1 BRA `(.L_x_716) ;  /* 0xfffffffc00bc1947 */ /* 0x000fea000383ffff */
.L_x_715:
[----:B------:R-:W-:Y:S05]  /*1af0*/  BSYNC.RECONVERGENT B0 ;  /* 0x0000000000007941 */ /* 0x000fea0003800200 */
.L_x_714:
[----:B------:R-:W-:Y:S05]  /*1b00*/  @!P0 EXIT ;  /* 0x000000000000894d */ /* 0x000fea0003800000 */
.L_x_717:
[C---:B------:R-:W-:Y:S01]  /*1b10*/  LEA R0, R21.reuse, UR5, 0x3 ;  /* 0x0000000515007c11 */ /* 0x040fe2000f8e18ff */
[C---:B----4-:R-:W-:Y:S01]  /*1b20*/  IMAD.SHL.U32 R10, R21.reuse, 0x4, RZ ;  /* 0x00000004150a7824 */ /* 0x050fe200078e00ff */
[C---:B0-----:R-:W-:Y:S01]  /*1b30*/  SHF.L.U64.HI R3, R21.reuse, 0x2, R20 ;  /* 0x0000000215037819 */ /* 0x041fe20000010214 */
[----:B------:R-:W-:Y:S02]  /*1b40*/  VIADD R21, R21, 0x400 ;  /* 0x0000040015157836 */ /* 0x000fe40000000000 */
[----:B------:R-:W0:Y:S01]  /*1b50*/  LDS.64 R12, [R0] ;  /* 0x00000000000c7984 */ /* 0x000e220000000a00 */
[C---:B------:R-:W-:Y:S01]  /*1b60*/  IADD3 R8, P0, PT, R10.reuse, UR12, RZ ;  /* 0x0000000c0a087c10 */ /* 0x040fe2000ff1e0ff */
[----:B------:R-:W-:Y:S01]  /*1b70*/  IMAD.MOV.U32 R20, RZ, RZ, RZ ;  /* 0x000000ffff147224 */ /* 0x000fe200078e00ff */
[C---:B------:R-:W-:Y:S01]  /*1b80*/  LOP3.LUT R4, R10.reuse, 0xfffffffc, RZ, 0xc0, !PT ;  /* 0xfffffffc0a047812 */ /* 0x040fe200078ec0ff */
[----:B------:R-:W1:Y:S01]  /*1b90*/  LDS.64 R14, [R0+0x800] ;  /* 0x00080000000e7984 */ /* 0x000e620000000a00 */
[----:B------:R-:W-:-:S02]  /*1ba0*/  IADD3 R10, P1, PT, R10, UR14, RZ ;  /* 0x0000000e0a0a7c10 */ /* 0x000fc4000ff3e0ff */
[C---:B------:R-:W-:Y:S01]  /*1bb0*/  IADD3.X R9, PT, PT, R3.reuse, UR13, RZ, P0, !PT ;  /* 0x0000000d03097c10 */ /* 0x040fe200087fe4ff */
[----:B------:R-:W2:Y:S01]  /*1bc0*/  LDS.64 R16, [R0+0x1000] ;  /* 0x0010000000107984 */ /* 0x000ea20000000a00 */
[C---:B------:R-:W-:Y:S02]  /*1bd0*/  LOP3.LUT R5, R3.reuse, 0x3, RZ, 0xc0, !PT ;  /* 0x0000000303057812 */ /* 0x040fe400078ec0ff */
[C---:B------:R-:W-:Y:S01]  /*1be0*/  IADD3 R2, P0, PT, R4.reuse, UR12, RZ ;  /* 0x0000000c04027c10 */ /* 0x040fe2000ff1e0ff */
[----:B------:R-:W3:Y:S01]  /*1bf0*/  LDS.64 R18, [R0+0x1800] ;  /* 0x0018000000127984 */ /* 0x000ee20000000a00 */
[----:B------:R-:W-:Y:S02]  /*1c00*/  IADD3.X R11, PT, PT, R3, UR15, RZ, P1, !PT ;  /* 0x0000000f030b7c10 */ /* 0x000fe40008ffe4ff */
[----:B------:R-:W-:Y:S02]  /*1c10*/  IADD3 R4, P1, PT, R4, UR14, RZ ;  /* 0x0000000e04047c10 */ /* 0x000fe4000ff3e0ff */
[----:B------:R-:W-:-:S02]  /*1c20*/  IADD3.X R3, PT, PT, R5, UR13, RZ, P0, !PT ;  /* 0x0000000d05037c10 */ /* 0x000fc400087fe4ff */
[----:B------:R-:W-:Y:S02]  /*1c30*/  IADD3.X R5, PT, PT, R5, UR15, RZ, P1, !PT ;  /* 0x0000000f05057c10 */ /* 0x000fe40008ffe4ff */
[----:B------:R-:W-:-:S04]  /*1c40*/  ISETP.GT.U32.AND P0, PT, R6, R21, PT ;  /* 0x000000150600720c */ /* 0x000fc80003f04070 */
[----:B------:R-:W-:Y:S01]  /*1c50*/  ISETP.GT.U32.AND.EX P0, PT, R7, RZ, PT, P0 ;  /* 0x000000ff0700720c */ /* 0x000fe20003f04100 */
[----:B0-----:R4:W-:Y:S04]  /*1c60*/  STG.E desc[UR8][R8.64], R12 ;  /* 0x0000000c08007986 */ /* 0x0019e8000c101908 */
[----:B------:R4:W-:Y:S04]  /*1c70*/  STG.E desc[UR8][R10.64], R13 ;  /* 0x0000000d0a007986 */ /* 0x0009e8000c101908 */
[----:B-1----:R4:W-:Y:S04]  /*1c80*/  STG.E desc[UR8][R2.64+0x400], R14 ;  /* 0x0004000e02007986 */ /* 0x0029e8000c101908 */
[----:B------:R4:W-:Y:S04]  /*1c90*/  STG.E desc[UR8][R4.64+0x400], R15 ;  /* 0x0004000f04007986 */ /* 0x0009e8000c101908 */
[----:B--2---:R4:W-:Y:S04]  /*1ca0*/  STG.E desc[UR8][R2.64+0x800], R16 ;  /* 0x0008001002007986 */ /* 0x0049e8000c101908 */
[----:B------:R4:W-:Y:S04]  /*1cb0*/  STG.E desc[UR8][R4.64+0x800], R17 ;  /* 0x0008001104007986 */ /* 0x0009e8000c101908 */
[----:B---3--:R4:W-:Y:S04]  /*1cc0*/  STG.E desc[UR8][R2.64+0xc00], R18 ;  /* 0x000c001202007986 */ /* 0x0089e8000c101908 */
[----:B------:R4:W-:Y:S01]  /*1cd0*/  STG.E desc[UR8][R4.64+0xc00], R19 ;  /* 0x000c001304007986 */ /* 0x0009e2000c101908 */
[----:B------:R-:W-:Y:S05]  /*1ce0*/  @P0 BRA `(.L_x_717) ;  /* 0xfffffffc00880947 */ /* 0x000fea000383ffff */
[----:B------:R-:W-:Y:S05]  /*1cf0*/  EXIT ;  /* 0x000000000000794d */ /* 0x000fea0003800000 */
.L_x_713:
[----:B------:R-:W-:Y:S01]  /*1d00*/  BSSY.RECONVERGENT B0, `(.L_x_718) ;  /* 0x000000f000007945 */ /* 0x000fe20003800200 */
[----:B------:R-:W-:Y:S02]  /*1d10*/  ISETP.NE.AND P1, PT, R20, R27, PT ;  /* 0x0000001b1400720c */ /* 0x000fe40003f25270 */
[----:B------:R-:W-:Y:S02]  /*1d20*/  ISETP.NE.AND P4, PT, R2, R8, PT ;  /* 0x000000080200720c */ /* 0x000fe40003f85270 */
[----:B------:R-:W-:Y:S01]  /*1d30*/  ISETP.NE.AND P0, PT, R8, R10, PT ;  /* 0x0000000a0800720c */ /* 0x000fe20003f05270 */
[----:B------:R-:W-:-:S12]  /*1d40*/  @!P6 BRA `(.L_x_719) ;  /* 0x000000000028e947 */ /* 0x000fd80003800000 */
[----:B------:R-:W0:Y:S01]  /*1d50*/  LDCU.64 UR4, c[0x0][0x398] ;  /* 0x00007300ff0477ac */ /* 0x000e220008000a00 */
[C---:B------:R-:W-:Y:S01]  /*1d60*/  IMAD.SHL.U32 R24, R40.reuse, 0x4, RZ ;  /* 0x0000000428187824 */ /* 0x040fe200078e00ff */
[----:B------:R-:W-:Y:S01]  /*1d70*/  SHF.L.U64.HI R40, R40, 0x2, R41 ;  /* 0x0000000228287819 */ /* 0x000fe20000010229 */
[----:B------:R-:W1:Y:S03]  /*1d80*/  LDCU.64 UR6, c[0x0][0x3a0] ;  /* 0x00007400ff0677ac */ /* 0x000e660008000a00 */
[C---:B0-----:R-:W-:Y:S02]  /*1d90*/  IADD3 R6, P2, PT, R24.reuse, UR4, RZ ;  /* 0x0000000418067c10 */ /* 0x041fe4000ff5e0ff */
[----:B-1----:R-:W-:Y:S02]  /*1da0*/  IADD3 R24, P3, PT, R24, UR6, RZ ;  /* 0x0000000618187c10 */ /* 0x002fe4000ff7e0ff */
[----:B------:R-:W-:-:S02]  /*1db0*/  IADD3.X R7, PT, PT, R40, UR5, RZ, P2, !PT ;  /* 0x0000000528077c10 */ /* 0x000fc400097fe4ff */
[----:B------:R-:W-:-:S03]  /*1dc0*/  IADD3.X R25, PT, PT, R40, UR7, RZ, P3, !PT ;  /* 0x0000000728197c10 */ /* 0x000fc60009ffe4ff */
[----:B------:R0:W-:Y:S04]  /*1dd0*/  STG.E desc[UR8][R6.64], R22 ;  /* 0x0000001606007986 */ /* 0x0001e8000c101908 */
[----:B------:R0:W-:Y:S02]  /*1de0*/  STG.E desc[UR8][R24.64], R23 ;  /* 0x0000001718007986 */ /* 0x0001e4000c101908 */
.L_x_719:
[----:B------:R-:W-:Y:S05]  /*1df0*/  BSYNC.RECONVERGENT B0 ;  /* 0x0000000000007941 */ /* 0x000fea0003800200 */
.L_x_718:
[----:B------:R-:W-:Y:S04]  /*1e00*/  BSSY.RECONVERGENT B0, `(.L_x_720) ;  /* 0x000000c000007945 */ /* 0x000fe80003800200 */
[----:B------:R-:W-:Y:S05]  /*1e10*/  @!P4 BRA `(.L_x_721) ;  /* 0x000000000028c947 */ /* 0x000fea0003800000 */
[----:B------:R-:W1:Y:S01]  /*1e20*/  LDCU.64 UR4, c[0x0][0x398] ;  /* 0x00007300ff0477ac */ /* 0x000e620008000a00 */
[C---:B0-----:R-:W-:Y:S01]  /*1e30*/  IMAD.SHL.U32 R22, R43.reuse, 0x4, RZ ;  /* 0x000000042b167824 */ /* 0x041fe200078e00ff */
[----:B------:R-:W-:Y:S01]  /*1e40*/  SHF.L.U64.HI R43, R43, 0x2, R4 ;  /* 0x000000022b2b7819 */ /* 0x000fe20000010204 */
[----:B------:R-:W0:Y:S03]  /*1e50*/  LDCU.64 UR6, c[0x0][0x3a0] ;  /* 0x00007400ff0677ac */ /* 0x000e260008000a00 */
[C---:B-1----:R-:W-:Y:S02]  /*1e60*/  IADD3 R6, P2, PT, R22.reuse, UR4, RZ ;  /* 0x0000000416067c10 */ /* 0x042fe4000ff5e0ff */
[----:B0-----:R-:W-:Y:S02]  /*1e70*/  IADD3 R22, P3, PT, R22, UR6, RZ ;  /* 0x0000000616167c10 */ /* 0x001fe4000ff7e0ff */
[----:B------:R-:W-:-:S02]  /*1e80*/  IADD3.X R7, PT, PT, R43, UR5, RZ, P2, !PT ;  /* 0x000000052b077c10 */ /* 0x000fc400097fe4ff */
[----:B------:R-:W-:-:S03]  /*1e90*/  IADD3.X R23, PT, PT, R43, UR7, RZ, P3, !PT ;  /* 0x000000072b177c10 */ /* 0x000fc60009ffe4ff */
[----:B------:R1:W-:Y:S04]  /*1ea0*/  STG.E desc[UR8][R6.64], R2 ;  /* 0x0000000206007986 */ /* 0x0003e8000c101908 */
[----:B------:R1:W-:Y:S02]  /*1eb0*/  STG.E desc[UR8][R22.64], R3 ;  /* 0x0000000316007986 */ /* 0x0003e4000c101908 */
.L_x_721:
[----:B------:R-:W-:Y:S05]  /*1ec0*/  BSYNC.RECONVERGENT B0 ;  /* 0x0000000000007941 */ /* 0x000fea0003800200 */
.L_x_720:
[----:B------:R-:W-:Y:S01]  /*1ed0*/  BSSY.RECONVERGENT B0, `(.L_x_722) ;  /* 0x0000011000007945 */ /* 0x000fe20003800200 */
[----:B------:R-:W-:Y:S02]  /*1ee0*/  ISETP.NE.AND P2, PT, R10, R12, PT ;  /* 0x0000000c0a00720c */ /* 0x000fe40003f45270 */
[----:B------:R-:W-:Y:S02]  /*1ef0*/  ISETP.NE.AND P3, PT, R12, R14, PT ;  /* 0x0000000e0c00720c */ /* 0x000fe40003f65270 */
[----:B------:R-:W-:Y:S02]  /*1f00*/  ISETP.NE.AND P4, PT, R14, R16, PT ;  /* 0x000000100e00720c */ /* 0x000fe40003f85270 */
[----:B------:R-:W-:Y:S02]  /*1f10*/  ISETP.NE.AND P5, PT, R16, R18, PT ;  /* 0x000000121000720c */ /* 0x000fe40003fa5270 */
[----:B------:R-:W-:Y:S01]  /*1f20*/  ISETP.NE.AND P6, PT, R18, R20, PT ;  /* 0x000000141200720c */ /* 0x000fe20003fc5270 */
[----:B------:R-:W-:-:S12]  /*1f30*/  @!P0 BRA `(.L_x_723) ;  /* 0x0000000000288947 */ /* 0x000fd80003800000 */
[----:B------:R-:W2:Y:S01]  /*1f40*/  LDCU.64 UR4, c[0x0][0x398] ;  /* 0x00007300ff0477ac */ /* 0x000ea20008000a00 */
[C---:B01----:R-:W-:Y:S01]  /*1f50*/  IMAD.SHL.U32 R6, R31.reuse, 0x4, RZ ;  /* 0x000000041f067824 */ /* 0x043fe200078e00ff */
[----:B------:R-:W-:Y:S01]  /*1f60*/  SHF.L.U64.HI R42, R31, 0x2, R42 ;  /* 0x000000021f2a7819 */ /* 0x000fe2000001022a */
[----:B------:R-:W0:Y:S03]  /*1f70*/  LDCU.64 UR6, c[0x0][0x3a0] ;  /* 0x00007400ff0677ac */ /* 0x000e260008000a00 */
[----:B--2---:R-:W-:-:S04]  /*1f80*/  IADD3 R2, P0, PT, R6, UR4, RZ ;  /* 0x0000000406027c10 */ /* 0x004fc8000ff1e0ff */
[----:B------:R-:W-:Y:S02]  /*1f90*/  IADD3.X R3, PT, PT, R42, UR5, RZ, P0, !PT ;  /* 0x000000052a037c10 */ /* 0x000fe400087fe4ff */
[----:B0-----:R-:W-:-:S03]  /*1fa0*/  IADD3 R6, P0, PT, R6, UR6, RZ ;  /* 0x0000000606067c10 */ /* 0x001fc6000ff1e0ff */
[----:B------:R2:W-:Y:S01]  /*1fb0*/  STG.E desc[UR8][R2.64], R8 ;  /* 0x0000000802007986 */ /* 0x0005e2000c101908 */
[----:B------:R-:W-:-:S05]  /*1fc0*/  IADD3.X R7, PT, PT, R42, UR7, RZ, P0, !PT ;  /* 0x000000072a077c10 */ /* 0x000fca00087fe4ff */
[----:B------:R2:W-:Y:S04]  /*1fd0*/  STG.E desc[UR8][R6.64], R9 ;  /* 0x0000000906007986 */ /* 0x0005e8000c101908 */
.L_x_723:
[----:B------:R-:W-:Y:S05]  /*1fe0*/  BSYNC.RECONVERGENT B0 ;  /* 0x0000000000007941 */ /* 0x000fea0003800200 */
.L_x_722:
[----:B------:R-:W-:Y:S04]  /*1ff0*/  BSSY.RECONVERGENT B0, `(.L_x_724) ;  /* 0x000000c000007945 */ /* 0x000fe80003800200 */
[----:B------:R-:W-:Y:S05]  /*2000*/  @!P2 BRA `(.L_x_725) ;  /* 0x000000000028a947 */ /* 0x000fea0003800000 */
[----:B------:R-:W1:Y:S01]  /*2010*/  LDCU.64 UR4, c[0x0][0x398] ;  /* 0x00007300ff0477ac */ /* 0x000e620008000a00 */
[C---:B------:R-:W-:Y:S01]  /*2020*/  IMAD.SHL.U32 R4, R32.reuse, 0x4, RZ ;  /* 0x0000000420047824 */ /* 0x040fe200078e00ff */
[----:B------:R-:W-:Y:S01]  /*2030*/  SHF.L.U64.HI R5, R32, 0x2, R5 ;  /* 0x0000000220057819 */ /* 0x000fe20000010205 */
[----:B------:R-:W3:Y:S03]  /*2040*/  LDCU.64 UR6, c[0x0][0x3a0] ;  /* 0x00007400ff0677ac */ /* 0x000ee60008000a00 */
[C---:B-12---:R-:W-:Y:S02]  /*2050*/  IADD3 R2, P0, PT, R4.reuse, UR4, RZ ;  /* 0x0000000404027c10 */ /* 0x046fe4000ff1e0ff */
[----:B---3--:R-:W-:Y:S02]  /*2060*/  IADD3 R4, P2, PT, R4, UR6, RZ ;  /* 0x0000000604047c10 */ /* 0x008fe4000ff5e0ff */
[----:B------:R-:W-:-:S02]  /*2070*/  IADD3.X R3, PT, PT, R5, UR5, RZ, P0, !PT ;  /* 0x0000000505037c10 */ /* 0x000fc400087fe4ff */
[----:B------:R-:W-:-:S03]  /*2080*/  IADD3.X R5, PT, PT, R5, UR7, RZ, P2, !PT ;  /* 0x0000000705057c10 */ /* 0x000fc600097fe4ff */
[----:B------:R3:W-:Y:S04]  /*2090*/  STG.E desc[UR8][R2.64], R10 ;  /* 0x0000000a02007986 */ /* 0x0007e8000c101908 */
[----:B------:R3:W-:Y:S02]  /*20a0*/  STG.E desc[UR8][R4.64], R11 ;  /* 0x0000000b04007986 */ /* 0x0007e4000c101908 */
.L_x_725:
[----:B------:R-:W-:Y:S05]  /*20b0*/  BSYNC.RECONVERGENT B0 ;  /* 0x0000000000007941 */ /* 0x000fea0003800200 */
.L_x_724:
[----:B------:R-:W-:Y:S04]  /*20c0*/  BSSY.RECONVERGENT B0, `(.L_x_726) ;  /* 0x000000c000007945 */ /* 0x000fe80003800200 */
[----:B------:R-:W-:Y:S05]  /*20d0*/  @!P3 BRA `(.L_x_727) ;  /* 0x000000000028b947 */ /* 0x000fea0003800000 */
[----:B------:R-:W1:Y:S01]  /*20e0*/  LDCU.64 UR4, c[0x0][0x398] ;  /* 0x00007300ff0477ac */ /* 0x000e620008000a00 */
[C---:B---3--:R-:W-:Y:S01]  /*20f0*/  IMAD.SHL.U32 R4, R33.reuse, 0x4, RZ ;  /* 0x0000000421047824 */ /* 0x048fe200078e00ff */
        /* <DEDUP_REMOVED lines=8> */
.L_x_727:
[----:B------:R-:W-:Y:S05]  /*2180*/  BSYNC.RECONVERGENT B0 ;  /* 0x0000000000007941 */ /* 0x000fea0003800200 */
.L_x_726:
[----:B------:R-:W-:Y:S04]  /*2190*/  BSSY.RECONVERGENT B0, `(.L_x_728) ;  /* 0x000000c000007945 */ /* 0x000fe80003800200 */
[----:B------:R-:W-:Y:S05]  /*21a0*/  @!P4 BRA `(.L_x_729) ;  /* 0x000000000028c947 */ /* 0x000fea0003800000 */
[----:B------:R-:W1:Y:S01]  /*21b0*/  LDCU.64 UR4, c[0x0][0x398] ;  /* 0x00007300ff0477ac */ /* 0x000e620008000a00 */
[C---:B---34-:R-:W-:Y:S01]  /*21c0*/  IMAD.SHL.U32 R4, R35.reuse, 0x4, RZ ;  /* 0x0000000423047824 */ /* 0x058fe200078e00ff */
        /* <DEDUP_REMOVED lines=8> */
.L_x_729:
[----:B------:R-:W-:Y:S05]  /*2250*/  BSYNC.RECONVERGENT B0 ;  /* 0x0000000000007941 */ /* 0x000fea0003800200 */
.L_x_728:
[----:B------:R-:W-:Y:S04]  /*2260*/  BSSY.RECONVERGENT B0, `(.L_x_730) ;  /* 0x000000c000007945 */ /* 0x000fe80003800200 */
[----:B------:R-:W-:Y:S05]  /*2270*/  @!P5 BRA `(.L_x_731) ;  /* 0x000000000028d947 */ /* 0x000fea0003800000 */
[----:B------:R-:W2:Y:S01]  /*2280*/  LDCU.64 UR4, c[0x0][0x398] ;  /* 0x00007300ff0477ac */ /* 0x000ea20008000a00 */
[C---:B-1-34-:R-:W-:Y:S01]  /*2290*/  IMAD.SHL.U32 R4, R37.reuse, 0x4, RZ ;  /* 0x0000000425047824 */ /* 0x05afe200078e00ff */
[----:B------:R-:W-:Y:S01]  /*22a0*/  SHF.L.U64.HI R28, R37, 0x2, R28 ;  /* 0x00000002251c7819 */ /* 0x000fe2000001021c */
[----:B------:R-:W1:Y:S03]  /*22b0*/  LDCU.64 UR6, c[0x0][0x3a0] ;  /* 0x00007400ff0677ac */ /* 0x000e660008000a00 */
[C---:B--2---:R-:W-:Y:S02]  /*22c0*/  IADD3 R2, P0, PT, R4.reuse, UR4, RZ ;  /* 0x0000000404027c10 */ /* 0x044fe4000ff1e0ff */
[----:B-1----:R-:W-:Y:S02]  /*22d0*/  IADD3 R4, P2, PT, R4, UR6, RZ ;  /* 0x0000000604047c10 */ /* 0x002fe4000ff5e0ff */
[----:B------:R-:W-:-:S02]  /*22e0*/  IADD3.X R3, PT, PT, R28, UR5, RZ, P0, !PT ;  /* 0x000000051c037c10 */ /* 0x000fc400087fe4ff */
[----:B------:R-:W-:-:S03]  /*22f0*/  IADD3.X R5, PT, PT, R28, UR7, RZ, P2, !PT ;  /* 0x000000071c057c10 */ /* 0x000fc600097fe4ff */
[----:B------:R1:W-:Y:S04]  /*2300*/  STG.E desc[UR8][R2.64], R16 ;  /* 0x0000001002007986 */ /* 0x0003e8000c101908 */
[----:B------:R1:W-:Y:S02]  /*2310*/  STG.E desc[UR8][R4.64], R17 ;  /* 0x0000001104007986 */ /* 0x0003e4000c101908 */
.L_x_731:
[----:B------:R-:W-:Y:S05]  /*2320*/  BSYNC.RECONVERGENT B0 ;  /* 0x0000000000007941 */ /* 0x000fea0003800200 */
.L_x_730:
        /* <DEDUP_REMOVED lines=12> */
.L_x_733:
[----:B------:R-:W-:Y:S05]  /*23f0*/  BSYNC.RECONVERGENT B0 ;  /* 0x0000000000007941 */ /* 0x000fea0003800200 */
.L_x_732:
[----:B------:R-:W-:Y:S05]  /*2400*/  @!P1 EXIT ;  /* 0x000000000000994d */ /* 0x000fea0003800000 */
        /* <DEDUP_REMOVED lines=8> */
[----:B------:R-:W-:Y:S04]  /*2490*/  STG.E desc[UR8][R2.64], R20 ;  /* 0x0000001402007986 */ /* 0x000fe8000c101908 */
[----:B------:R-:W-:Y:S01]  /*24a0*/  STG.E desc[UR8][R4.64], R21 ;  /* 0x0000001504007986 */ /* 0x000fe2000c101908 */
[----:B------:R-:W-:Y:S05]  /*24b0*/  EXIT ;  /* 0x000000000000794d */ /* 0x000fea0003800000 */
.L_x_712:
[----:B------:R-:W0:Y:S01]  /*24c0*/  S2R R40, SR_TID.X ;  /* 0x0000000000287919 */ /* 0x000e220000002100 */
        /* <DEDUP_REMOVED lines=8> */
[----:B------:R-:W2:Y:S04]  /*2550*/  LDG.E.CONSTANT R0, desc[UR8][R6.64] ;  /* 0x0000000806007981 */ /* 0x000ea8000c1e9900 */
[----:B------:R-:W3:Y:S04]  /*2560*/  LDG.E.CONSTANT R8, desc[UR8][R6.64+0x80] ;  /* 0x0000800806087981 */ /* 0x000ee8000c1e9900 */
[----:B------:R-:W4:Y:S04]  /*2570*/  LDG.E.CONSTANT R9, desc[UR8][R6.64+0x100] ;  /* 0x0001000806097981 */ /* 0x000f28000c1e9900 */
[----:B------:R-:W5:Y:S04]  /*2580*/  LDG.E.CONSTANT R11, desc[UR8][R6.64+0x180] ;  /* 0x00018008060b7981 */ /* 0x000f68000c1e9900 */
[----:B------:R-:W5:Y:S04]  /*2590*/  LDG.E.CONSTANT R13, desc[UR8][R6.64+0x200] ;  /* 0x00020008060d7981 */ /* 0x000f68000c1e9900 */
[----:B------:R-:W5:Y:S04]  /*25a0*/  LDG.E.CONSTANT R15, desc[UR8][R6.64+0x280] ;  /* 0x00028008060f7981 */ /* 0x000f68000c1e9900 */
[----:B------:R-:W5:Y:S04]  /*25b0*/  LDG.E.CONSTANT R17, desc[UR8][R6.64+0x300] ;  /* 0x0003000806117981 */ /* 0x000f68000c1e9900 */
[----:B------:R-:W5:Y:S04]  /*25c0*/  LDG.E.CONSTANT R19, desc[UR8][R6.64+0x380] ;  /* 0x0003800806137981 */ /* 0x000f68000c1e9900 */
[----:B------:R0:W5:Y:S01]  /*25d0*/  LDG.E.CONSTANT R21, desc[UR8][R6.64+0x400] ;  /* 0x0004000806157981 */ /* 0x000162000c1e9900 */
[----:B------:R-:W-:Y:S01]  /*25e0*/  ISETP.NE.AND P1, PT, R40, RZ, PT ;  /* 0x000000ff2800720c */ /* 0x000fe20003f25270 */
[----:B------:R-:W-:Y:S01]  /*25f0*/  IMAD.MOV.U32 R2, RZ, RZ, RZ ;  /* 0x000000ffff027224 */ /* 0x000fe200078e00ff */
[----:B------:R-:W1:Y:S01]  /*2600*/  S2R R38, SR_LANEID ;  /* 0x0000000000267919 */ /* 0x000e620000000000 */
[----:B------:R-:W1:Y:S01]  /*2610*/  S2UR UR5, SR_CgaCtaId ;  /* 0x00000000000579c3 */ /* 0x000e620000008800 */
[----:B------:R-:W-:Y:S01]  /*2620*/  SHF.R.U32.HI R3, RZ, 0x5, R40 ;  /* 0x00000005ff037819 */ /* 0x000fe20000011628 */
[----:B------:R-:W-:-:S06]  /*2630*/  UMOV UR4, 0x400 ;  /* 0x0000040000047882 */ /* 0x000fcc0000000000 */
[----:B0-----:R-:W0:Y:S08]  /*2640*/  LDC R7, c[0x0][0x390] ;  /* 0x0000e400ff077b82 */ /* 0x001e300000000800 */
[----:B------:R-:W1:Y:S02]  /*2650*/  @!P1 LDC.64 R4, c[0x0][0x380] ;  /* 0x0000e000ff049b82 */ /* 0x000e640000000a00 */
[----:B-1----:R-:W-:-:S05]  /*2660*/  @!P1 IMAD.WIDE.U32 R4, R39, 0x2400, R4 ;  /* 0x0000240027049825 */ /* 0x002fca00078e0004 */
[----:B------:R1:W5:Y:S01]  /*2670*/  @!P1 LDG.E.CONSTANT R2, desc[UR8][R4.64+-0x4] ;  /* 0xfffffc0804029981 */ /* 0x000362000c1e9900 */
[----:B------:R-:W-:Y:S01]  /*2680*/  ULEA UR4, UR5, UR4, 0x18 ;  /* 0x0000000405047291 */ /* 0x000fe2000f8ec0ff */
[----:B------:R-:W-:Y:S01]  /*2690*/  IMAD R6, R3, 0x120, R38 ;  /* 0x0000012003067824 */ /* 0x000fe200078e0226 */
[----:B------:R-:W-:-:S04]  /*26a0*/  ISETP.NE.AND P0, PT, R40, RZ, PT ;  /* 0x000000ff2800720c */ /* 0x000fc80003f05270 */
[----:B------:R-:W-:Y:S02]  /*26b0*/  LEA R6, R6, UR4, 0x2 ;  /* 0x0000000406067c11 */ /* 0x000fe4000f8e10ff */
[----:B------:R-:W-:-:S03]  /*26c0*/  LEA R24, R40, UR4, 0x2 ;  /* 0x0000000428187c11 */ /* 0x000fc6000f8e10ff */
[----:B-1----:R-:W-:Y:S01]  /*26d0*/  IMAD R5, R38, 0x20, R6 ;  /* 0x0000002026057824 */ /* 0x002fe200078e0206 */
[----:B--2---:R-:W-:Y:S04]  /*26e0*/  STS [R6], R0 ;  /* 0x0000000006007388 */ /* 0x004fe80000000800 */
[----:B---3--:R-:W-:Y:S04]  /*26f0*/  STS [R6+0x80], R8 ;  /* 0x0000800806007388 */ /* 0x008fe80000000800 */
[----:B----4-:R-:W-:Y:S04]  /*2700*/  STS [R6+0x100], R9 ;  /* 0x0001000906007388 */ /* 0x010fe80000000800 */
[----:B-----5:R-:W-:Y:S04]  /*2710*/  STS [R6+0x180], R11 ;  /* 0x0001800b06007388 */ /* 0x020fe80000000800 */
        /* <DEDUP_REMOVED lines=8> */
[----:B------:R-:W1:Y:S04]  /*27a0*/  LDS R10, [R5+0x4] ;  /* 0x00000400050a7984 */ /* 0x000e680000000800 */
[----:B------:R-:W2:Y:S04]  /*27b0*/  LDS R12, [R5+0x8] ;  /* 0x00000800050c7984 */ /* 0x000ea80000000800 */
[----:B------:R-:W3:Y:S04]  /*27c0*/  LDS R14, [R5+0xc] ;  /* 0x00000c00050e7984 */ /* 0x000ee80000000800 */
[----:B------:R-:W4:Y:S04]  /*27d0*/  LDS R16, [R5+0x10] ;  /* 0x0000100005107984 */ /* 0x000f280000000800 */
[----:B------:R-:W5:Y:S04]  /*27e0*/  LDS R18, [R5+0x14] ;  /* 0x0000140005127984 */ /* 0x000f680000000800 */
[----:B------:R-:W-:Y:S04]  /*27f0*/  LDS R20, [R5+0x18] ;  /* 0x0000180005147984 */ /* 0x000fe80000000800 */
[----:B------:R-:W-:Y:S01]  /*2800*/  LDS R22, [R5+0x1c] ;  /* 0x00001c0005167984 */ /* 0x000fe20000000800 */
[----:B------:R-:W-:Y:S01]  /*2810*/  BAR.SYNC.DEFER_BLOCKING 0x0 ;  /* 0x0000000000007b1d */ /* 0x000fe20000010000 */
[----:B-1----:R-:W-:-:S02]  /*2820*/  ISETP.NE.AND P2, PT, R8, R10, PT ;  /* 0x0000000a0800720c */ /* 0x002fc40003f45270 */
[----:B--2---:R-:W-:Y:S02]  /*2830*/  ISETP.NE.AND P3, PT, R10, R12, PT ;  /* 0x0000000c0a00720c */ /* 0x004fe40003f65270 */
[----:B---3--:R-:W-:Y:S01]  /*2840*/  ISETP.NE.AND P4, PT, R12, R14, PT ;  /* 0x0000000e0c00720c */ /* 0x008fe20003f85270 */
[----:B0-----:R-:W-:Y:S01]  /*2850*/  STS [R6], R7 ;  /* 0x0000000706007388 */ /* 0x001fe20000000800 */
[----:B----4-:R-:W-:-:S03]  /*2860*/  ISETP.NE.AND P6, PT, R14, R16, PT ;  /* 0x000000100e00720c */ /* 0x010fc60003fc5270 */
[----:B------:R-:W-:Y:S01]  /*2870*/  STS [R6+0x80], R7 ;  /* 0x0000800706007388 */ /* 0x000fe20000000800 */
[----:B-----5:R-:W-:-:S03]  /*2880*/  ISETP.NE.AND P5, PT, R16, R18, PT ;  /* 0x000000121000720c */ /* 0x020fc60003fa5270 */
        /* <DEDUP_REMOVED lines=8> */
[----:B------:R-:W1:Y:S01]  /*2910*/  LDS R9, [R5] ;  /* 0x0000000005097984 */ /* 0x000e620000000800 */
[----:B0-----:R-:W-:-:S03]  /*2920*/  SEL R6, RZ, 0x1, !P4 ;  /* 0x00000001ff067807 */ /* 0x001fc60006000000 */
[----:B------:R-:W0:Y:S04]  /*2930*/  LDS R11, [R5+0x4] ;  /* 0x00000400050b7984 */ /* 0x000e280000000800 */
[----:B------:R-:W2:Y:S04]  /*2940*/  LDS R13, [R5+0x8] ;  /* 0x00000800050d7984 */ /* 0x000ea80000000800 */
[----:B------:R-:W3:Y:S04]  /*2950*/  LDS R15, [R5+0xc] ;  /* 0x00000c00050f7984 */ /* 0x000ee80000000800 */
[----:B------:R-:W4:Y:S04]  /*2960*/  LDS R17, [R5+0x10] ;  /* 0x0000100005117984 */ /* 0x000f280000000800 */
[----:B------:R-:W5:Y:S04]  /*2970*/  LDS R19, [R5+0x14] ;  /* 0x0000140005137984 */ /* 0x000f680000000800 */
[----:B------:R-:W5:Y:S04]  /*2980*/  LDS R21, [R5+0x18] ;  /* 0x0000180005157984 */ /* 0x000f680000000800 */
[----:B------:R-:W-:Y:S04]  /*2990*/  LDS R23, [R5+0x1c] ;  /* 0x00001c0005177984 */ /* 0x000fe80000000800 */
[----:B------:R0:W-:Y:S01]  /*29a0*/  LDS R4, [R5+0x20] ;  /* 0x0000200005047984 */ /* 0x0001e20000000800 */
[----:B------:R-:W-:Y:S01]  /*29b0*/  BAR.SYNC.DEFER_BLOCKING 0x0 ;  /* 0x0000000000007b1d */ /* 0x000fe20000010000 */
[----:B-1----:R-:W-:-:S02]  /*29c0*/  SEL R0, R9, RZ, !P2 ;  /* 0x000000ff09007207 */ /* 0x002fc40005000000 */
[----:B0-----:R-:W-:-:S03]  /*29d0*/  SEL R5, RZ, 0x1, !P3 ;  /* 0x00000001ff057807 */ /* 0x001fc60005800000 */
[----:B------:R-:W-:-:S05]  /*29e0*/  IMAD.IADD R0, R11, 0x1, R0 ;  /* 0x000000010b007824 */ /* 0x000fca00078e0200 */
[----:B------:R-:W-:Y:S02]  /*29f0*/  SEL R0, R0, RZ, !P3 ;  /* 0x000000ff00007207 */ /* 0x000fe40005800000 */
[----:B------:R-:W-:-:S03]  /*2a00*/  ISETP.NE.AND P3, PT, R18, R20, PT ;  /* 0x000000141200720c */ /* 0x000fc60003f65270 */
[----:B--2---:R-:W-:Y:S01]  /*2a10*/  IMAD.IADD R0, R13, 0x1, R0 ;  /* 0x000000010d007824 */ /* 0x004fe200078e0200 */
[----:B------:R-:W-:Y:S04]  /*2a20*/  STS [R24+0x4d8], R25 ;  /* 0x0004d81918007388 */ /* 0x000fe80000000800 */
[----:B------:R-:W-:Y:S01]  /*2a30*/  SEL R0, R0, RZ, !P4 ;  /* 0x000000ff00007207 */ /* 0x000fe20006000000 */
[----:B------:R-:W-:Y:S04]  /*2a40*/  BAR.SYNC.DEFER_BLOCKING 0x0 ;  /* 0x0000000000007b1d */ /* 0x000fe80000010000 */
[----:B---3--:R-:W-:-:S05]  /*2a50*/  IMAD.IADD R0, R15, 0x1, R0 ;  /* 0x000000010f007824 */ /* 0x008fca00078e0200 */
[----:B------:R-:W-:-:S05]  /*2a60*/  SEL R0, R0, RZ, !P6 ;  /* 0x000000ff00007207 */ /* 0x000fca0007000000 */
[----:B----4-:R-:W-:-:S05]  /*2a70*/  IMAD.IADD R0, R17, 0x1, R0 ;  /* 0x0000000111007824 */ /* 0x010fca00078e0200 */
[----:B------:R-:W-:-:S05]  /*2a80*/  SEL R0, R0, RZ, !P5 ;  /* 0x000000ff00007207 */ /* 0x000fca0006800000 */
[----:B-----5:R-:W-:Y:S01]  /*2a90*/  IMAD.IADD R0, R19, 0x1, R0 ;  /* 0x0000000113007824 */ /* 0x020fe200078e0200 */
[----:B------:R0:W1:Y:S04]  /*2aa0*/  @P0 LDS R2, [R24+0x4d4] ;  /* 0x0004d40018020984 */ /* 0x0000680000000800 */
[----:B------:R-:W-:Y:S02]  /*2ab0*/  SEL R0, R0, RZ, !P3 ;  /* 0x000000ff00007207 */ /* 0x000fe40005800000 */
[----:B0-----:R-:W-:-:S03]  /*2ac0*/  SEL R24, RZ, 0x1, !P2 ;  /* 0x00000001ff187807 */ /* 0x001fc60005000000 */
[----:B------:R-:W-:Y:S01]  /*2ad0*/  IMAD.IADD R0, R21, 0x1, R0 ;  /* 0x0000000115007824 */ /* 0x000fe200078e0200 */
[----:B-1----:R-:W-:-:S04]  /*2ae0*/  ISETP.NE.AND P0, PT, R2, R8, PT ;  /* 0x000000080200720c */ /* 0x002fc80003f05270 */
[----:B------:R-:W-:-:S04]  /*2af0*/  SEL R7, RZ, 0x1, !P0 ;  /* 0x00000001ff077807 */ /* 0x000fc80004000000 */
[----:B------:R-:W-:-:S04]  /*2b00*/  IADD3 R5, P0, P2, R5, R24, R7 ;  /* 0x0000001805057210 */ /* 0x000fc80007a1e007 */
[----:B------:R-:W-:Y:S02]  /*2b10*/  IADD3 R24, P4, PT, R5, R6, RZ ;  /* 0x0000000605187210 */ /* 0x000fe40007f9e0ff */
[----:B------:R-:W-:Y:S02]  /*2b20*/  SEL R5, RZ, 0x1, !P6 ;  /* 0x00000001ff057807 */ /* 0x000fe40007000000 */
[----:B------:R-:W-:Y:S02]  /*2b30*/  ISETP.NE.AND P6, PT, R20, R22, PT ;  /* 0x000000161400720c */ /* 0x000fe40003fc5270 */
[----:B------:R-:W-:Y:S02]  /*2b40*/  SEL R6, RZ, 0x1, !P5 ;  /* 0x00000001ff067807 */ /* 0x000fe40006800000 */
[----:B------:R-:W-:Y:S02]  /*2b50*/  IADD3 R7, P5, PT, R24, R5, RZ ;  /* 0x0000000518077210 */ /* 0x000fe40007fbe0ff */
[----:B------:R-:W-:-:S02]  /*2b60*/  IADD3.X R5, PT, PT, RZ, RZ, RZ, P0, P2 ;  /* 0x000000ffff057210 */ /* 0x000fc400007e44ff */
[----:B------:R-:W-:Y:S02]  /*2b70*/  SEL R0, R0, RZ, !P6 ;  /* 0x000000ff00007207 */ /* 0x000fe40007000000 */
[----:B------:R-:W-:Y:S01]  /*2b80*/  IADD3 R7, P2, PT, R7, R6, RZ ;  /* 0x0000000607077210 */ /* 0x000fe20007f5e0ff */
[----:B------:R-:W-:Y:S01]  /*2b90*/  IMAD.X R5, RZ, RZ, R5, P4 ;  /* 0x000000ffff057224 */ /* 0x000fe200020e0605 */
[----:B------:R-:W-:Y:S01]  /*2ba0*/  SEL R6, RZ, 0x1, !P3 ;  /* 0x00000001ff067807 */ /* 0x000fe20005800000 */
[----:B------:R-:W-:Y:S01]  /*2bb0*/  IMAD.IADD R0, R23, 0x1, R0 ;  /* 0x0000000117007824 */ /* 0x000fe200078e0200 */
[----:B------:R-:W-:Y:S02]  /*2bc0*/  ISETP.NE.AND P0, PT, R22, R25, PT ;  /* 0x000000191600720c */ /* 0x000fe40003f05270 */
[----:B------:R-:W-:Y:S01]  /*2bd0*/  IADD3 R7, P3, PT, R7, R6, RZ ;  /* 0x0000000607077210 */ /* 0x000fe20007f7e0ff */
[----:B------:R-:W-:Y:S01]  /*2be0*/  IMAD.X R6, RZ, RZ, R5, P5 ;  /* 0x000000ffff067224 */ /* 0x000fe200028e0605 */
[----:B------:R-:W-:-:S02]  /*2bf0*/  SEL R5, R0, RZ, !P0 ;  /* 0x000000ff00057207 */ /* 0x000fc40004000000 */
[----:B------:R-:W-:Y:S01]  /*2c00*/  SEL R24, RZ, 0x1, !P6 ;  /* 0x00000001ff187807 */ /* 0x000fe20007000000 */
[----:B------:R-:W-:Y:S01]  /*2c10*/  IMAD.X R0, RZ, RZ, R6, P2 ;  /* 0x000000ffff007224 */ /* 0x000fe200010e0606 */
[----:B------:R-:W-:Y:S01]  /*2c20*/  ISETP.NE.AND P5, PT, R3, 0x4, PT ;  /* 0x000000040300780c */ /* 0x000fe20003fa5270 */
[----:B------:R-:W-:Y:S01]  /*2c30*/  IMAD.IADD R4, R4, 0x1, R5 ;  /* 0x0000000104047824 */ /* 0x000fe200078e0205 */
[----:B------:R-:W-:Y:S01]  /*2c40*/  IADD3 R24, P2, PT, R7, R24, RZ ;  /* 0x0000001807187210 */ /* 0x000fe20007f5e0ff */
[----:B------:R-:W-:Y:S01]  /*2c50*/  IMAD.X R26, RZ, RZ, R0, P3 ;  /* 0x000000ffff1a7224 */ /* 0x000fe200018e0600 */
[----:B------:R-:W-:Y:S02]  /*2c60*/  SEL R5, RZ, 0x1, !P0 ;  /* 0x00000001ff057807 */ /* 0x000fe40004000000 */
[----:B------:R-:W0:Y:S01]  /*2c70*/  SHFL.UP PT, R7, R4, 0x1, RZ ;  /* 0x0420000004077989 */ /* 0x000e2200000e00ff */
[----:B------:R-:W-:Y:S01]  /*2c80*/  IMAD.X R27, RZ, RZ, R26, P2 ;  /* 0x000000ffff1b7224 */ /* 0x000fe200010e061a */
[----:B------:R-:W-:-:S02]  /*2c90*/  IADD3 R30, P0, PT, R24, R5, RZ ;  /* 0x00000005181e7210 */ /* 0x000fc40007f1e0ff */
[C---:B------:R-:W-:Y:S02]  /*2ca0*/  ISETP.GE.AND P2, PT, R38.reuse, 0x1, PT ;  /* 0x000000012600780c */ /* 0x040fe40003f46270 */
[----:B------:R-:W-:Y:S01]  /*2cb0*/  ISETP.NE.AND P3, PT, R38, 0x1f, PT ;  /* 0x0000001f2600780c */ /* 0x000fe20003f65270 */
[----:B------:R-:W-:Y:S01]  /*2cc0*/  IMAD.X R29, RZ, RZ, R27, P0 ;  /* 0x000000ffff1d7224 */ /* 0x000fe200000e061b */
[----:B------:R-:W1:Y:S01]  /*2cd0*/  SHFL.UP PT, R5, R30, 0x1, RZ ;  /* 0x042000001e057989 */ /* 0x000e6200000e00ff */
[----:B------:R-:W-:Y:S02]  /*2ce0*/  ISETP.NE.U32.AND P0, PT, R30, RZ, PT ;  /* 0x000000ff1e00720c */ /* 0x000fe40003f05070 */
[----:B------:R-:W-:Y:S01]  /*2cf0*/  ISETP.NE.AND P4, PT, R3, 0x5, PT ;  /* 0x000000050300780c */ /* 0x000fe20003f85270 */
[----:B------:R-:W2:Y:S01]  /*2d00*/  SHFL.UP PT, R6, R29, 0x1, RZ ;  /* 0x042000001d067989 */ /* 0x000ea200000e00ff */
[----:B------:R-:W-:-:S04]  /*2d10*/  ISETP.NE.AND.EX P0, PT, R29, RZ, PT, P0 ;  /* 0x000000ff1d00720c */ /* 0x000fc80003f05300 */
[----:B0-----:R-:W-:-:S04]  /*2d20*/  SEL R7, R7, RZ, !P0 ;  /* 0x000000ff07077207 */ /* 0x001fc80004000000 */
[----:B------:R-:W-:Y:S02]  /*2d30*/  SEL R7, R7, RZ, P2 ;  /* 0x000000ff07077207 */ /* 0x000fe40001000000 */
[----:B-1----:R-:W-:-:S03]  /*2d40*/  SEL R5, R5, RZ, P2 ;  /* 0x000000ff05057207 */ /* 0x002fc60001000000 */
[----:B------:R-:W-:Y:S01]  /*2d50*/  IMAD.IADD R7, R4, 0x1, R7 ;  /* 0x0000000104077824 */ /* 0x000fe200078e0207 */
[----:B--2---:R-:W-:-:S04]  /*2d60*/  SEL R28, R6, RZ, P2 ;  /* 0x000000ff061c7207 */ /* 0x004fc80001000000 */
[----:B------:R-:W0:Y:S01]  /*2d70*/  SHFL.UP PT, R6, R7, 0x2, RZ ;  /* 0x0440000007067989 */ /* 0x000e2200000e00ff */
[----:B------:R-:W-:Y:S02]  /*2d80*/  IADD3 R31, P0, PT, R5, R30, RZ ;  /* 0x0000001e051f7210 */ /* 0x000fe40007f1e0ff */
[----:B------:R-:W-:-:S03]  /*2d90*/  ISETP.GE.AND P2, PT, R38, 0x2, PT ;  /* 0x000000022600780c */ /* 0x000fc60003f46270 */
[----:B------:R-:W-:Y:S01]  /*2da0*/  IMAD.X R28, R28, 0x1, R29, P0 ;  /* 0x000000011c1c7824 */ /* 0x000fe200000e061d */
[----:B------:R-:W1:Y:S01]  /*2db0*/  SHFL.UP PT, R4, R31, 0x2, RZ ;  /* 0x044000001f047989 */ /* 0x000e6200000e00ff */
[----:B------:R-:W-:-:S03]  /*2dc0*/  ISETP.NE.U32.AND P0, PT, R31, RZ, PT ;  /* 0x000000ff1f00720c */ /* 0x000fc60003f05070 */
[----:B------:R-:W2:Y:S01]  /*2dd0*/  SHFL.UP PT, R5, R28, 0x2, RZ ;  /* 0x044000001c057989 */ /* 0x000ea200000e00ff */
[----:B------:R-:W-:-:S04]  /*2de0*/  ISETP.NE.AND.EX P0, PT, R28, RZ, PT, P0 ;  /* 0x000000ff1c00720c */ /* 0x000fc80003f05300 */
[----:B0-----:R-:W-:-:S04]  /*2df0*/  SEL R6, R6, RZ, !P0 ;  /* 0x000000ff06067207 */ /* 0x001fc80004000000 */
[----:B------:R-:W-:Y:S02]  /*2e00*/  SEL R6, R6, RZ, P2 ;  /* 0x000000ff06067207 */ /* 0x000fe40001000000 */
[----:B-1----:R-:W-:-:S03]  /*2e10*/  SEL R4, R4, RZ, P2 ;  /* 0x000000ff04047207 */ /* 0x002fc60001000000 */
[----:B------:R-:W-:Y:S01]  /*2e20*/  IMAD.IADD R6, R7, 0x1, R6 ;  /* 0x0000000107067824 */ /* 0x000fe200078e0206 */
[----:B------:R-:W-:Y:S02]  /*2e30*/  IADD3 R29, P0, PT, R4, R31, RZ ;  /* 0x0000001f041d7210 */ /* 0x000fe40007f1e0ff */
[----:B--2---:R-:W-:Y:S02]  /*2e40*/  SEL R5, R5, RZ, P2 ;  /* 0x000000ff05057207 */ /* 0x004fe40001000000 */
[----:B------:R-:W0:Y:S01]  /*2e50*/  SHFL.UP PT, R7, R6, 0x4, RZ ;  /* 0x0480000006077989 */ /* 0x000e2200000e00ff */
[----:B------:R-:W-:Y:S02]  /*2e60*/  ISETP.GE.AND P2, PT, R38, 0x4, PT ;  /* 0x000000042600780c */ /* 0x000fe40003f46270 */
        /* <DEDUP_REMOVED lines=18> */
[----:B0-----:R-:W-:Y:S02]  /*2f90*/  SEL R6, R6, RZ, !P0 ;  /* 0x000000ff06067207 */ /* 0x001fe40004000000 */
[----:B-1----:R-:W-:Y:S02]  /*2fa0*/  SEL R4, R4, RZ, P2 ;  /* 0x000000ff04047207 */ /* 0x002fe40001000000 */
[----:B------:R-:W-:Y:S02]  /*2fb0*/  SEL R6, R6, RZ, P2 ;  /* 0x000000ff06067207 */ /* 0x000fe40001000000 */
[----:B------:R-:W-:Y:S02]  /*2fc0*/  IADD3 R29, P0, PT, R4, R31, RZ ;  /* 0x0000001f041d7210 */ /* 0x000fe40007f1e0ff */
[----:B--2---:R-:W-:Y:S01]  /*2fd0*/  SEL R5, R5, RZ, P2 ;  /* 0x000000ff05057207 */ /* 0x004fe20001000000 */
[----:B------:R-:W-:Y:S01]  /*2fe0*/  IMAD.IADD R6, R7, 0x1, R6 ;  /* 0x0000000107067824 */ /* 0x000fe200078e0206 */
[----:B------:R-:W-:Y:S01]  /*2ff0*/  ISETP.GE.AND P2, PT, R38, 0x10, PT ;  /* 0x000000102600780c */ /* 0x000fe20003f46270 */
[----:B------:R-:W0:Y:S02]  /*3000*/  SHFL.UP PT, R4, R29, 0x10, RZ ;  /* 0x060000001d047989 */ /* 0x000e2400000e00ff */
[----:B------:R-:W-:Y:S01]  /*3010*/  IMAD.X R28, R5, 0x1, R30, P0 ;  /* 0x00000001051c7824 */ /* 0x000fe200000e061e */
[----:B------:R-:W-:Y:S01]  /*3020*/  ISETP.NE.U32.AND P0, PT, R29, RZ, PT ;  /* 0x000000ff1d00720c */ /* 0x000fe20003f05070 */
[----:B------:R-:W1:Y:S03]  /*3030*/  SHFL.UP PT, R7, R6, 0x10, RZ ;  /* 0x0600000006077989 */ /* 0x000e6600000e00ff */
[----:B------:R-:W-:Y:S01]  /*3040*/  ISETP.NE.AND.EX P0, PT, R28, RZ, PT, P0 ;  /* 0x000000ff1c00720c */ /* 0x000fe20003f05300 */
[----:B------:R-:W2:Y:S01]  /*3050*/  SHFL.UP PT, R5, R28, 0x10, RZ ;  /* 0x060000001c057989 */ /* 0x000ea200000e00ff */
[----:B0-----:R-:W-:-:S02]  /*3060*/  SEL R4, R4, RZ, P2 ;  /* 0x000000ff04047207 */ /* 0x001fc40001000000 */
[----:B-1----:R-:W-:Y:S02]  /*3070*/  SEL R7, R7, RZ, !P0 ;  /* 0x000000ff07077207 */ /* 0x002fe40004000000 */
[----:B------:R-:W-:Y:S02]  /*3080*/  IADD3 R4, P0, PT, R4, R29, RZ ;  /* 0x0000001d04047210 */ /* 0x000fe40007f1e0ff */
[----:B--2---:R-:W-:Y:S02]  /*3090*/  SEL R5, R5, RZ, P2 ;  /* 0x000000ff05057207 */ /* 0x004fe40001000000 */
[----:B------:R-:W-:-:S03]  /*30a0*/  SEL R7, R7, RZ, P2 ;  /* 0x000000ff07077207 */ /* 0x000fc60001000000 */
[----:B------:R-:W-:Y:S01]  /*30b0*/  IMAD.X R5, R5, 0x1, R28, P0 ;  /* 0x0000000105057824 */ /* 0x000fe200000e061c */
[----:B------:R-:W-:Y:S01]  /*30c0*/  @!P3 LEA R28, R3, UR4, 0x4 ;  /* 0x00000004031cbc11 */ /* 0x000fe2000f8e20ff */
[----:B------:R-:W-:-:S04]  /*30d0*/  IMAD.IADD R41, R6, 0x1, R7 ;  /* 0x0000000106297824 */ /* 0x000fc800078e0207 */
[----:B------:R-:W-:Y:S04]  /*30e0*/  @!P3 STS.64 [R28], R4 ;  /* 0x000000041c00b388 */ /* 0x000fe80000000a00 */
[----:B------:R-:W-:Y:S01]  /*30f0*/  @!P3 STS [R28+0x8], R41 ;  /* 0x000008291c00b388 */ /* 0x000fe20000000800 */
[----:B------:R-:W-:Y:S01]  /*3100*/  BAR.SYNC.DEFER_BLOCKING 0x0 ;  /* 0x0000000000007b1d */ /* 0x000fe20000010000 */
[----:B------:R-:W-:-:S05]  /*3110*/  ISETP.NE.AND P3, PT, R3, 0x2, PT ;  /* 0x000000020300780c */ /* 0x000fca0003f65270 */
[----:B------:R-:W0:Y:S04]  /*3120*/  LDS.64 R32, [UR4+0x10] ;  /* 0x00001004ff207984 */ /* 0x000e280008000a00 */
[----:B------:R-:W1:Y:S04]  /*3130*/  LDS.64 R34, [UR4] ;  /* 0x00000004ff227984 */ /* 0x000e680008000a00 */
[----:B------:R-:W2:Y:S04]  /*3140*/  LDS R44, [UR4+0x8] ;  /* 0x00000804ff2c7984 */ /* 0x000ea80008000800 */
[----:B------:R-:W3:Y:S04]  /*3150*/  LDS.64 R36, [UR4+0x20] ;  /* 0x00002004ff247984 */ /* 0x000ee80008000a00 */
[----:B------:R-:W4:Y:S04]  /*3160*/  LDS R45, [UR4+0x18] ;  /* 0x00001804ff2d7984 */ /* 0x000f280008000800 */
[----:B------:R-:W5:Y:S04]  /*3170*/  LDS.64 R30, [UR4+0x30] ;  /* 0x00003004ff1e7984 */ /* 0x000f680008000a00 */
[----:B------:R-:W5:Y:S04]  /*3180*/  LDS R46, [UR4+0x28] ;  /* 0x00002804ff2e7984 */ /* 0x000f680008000800 */
[----:B------:R-:W5:Y:S04]  /*3190*/  LDS.64 R6, [UR4+0x40] ;  /* 0x00004004ff067984 */ /* 0x000f680008000a00 */
[----:B------:R-:W5:Y:S04]  /*31a0*/  LDS R43, [UR4+0x38] ;  /* 0x00003804ff2b7984 */ /* 0x000f680008000800 */
[----:B------:R-:W5:Y:S01]  /*31b0*/  LDS.64 R28, [UR4+0x50] ;  /* 0x00005004ff1c7984 */ /* 0x000f620008000a00 */
[----:B0-----:R-:W-:-:S03]  /*31c0*/  ISETP.NE.U32.AND P0, PT, R32, RZ, PT ;  /* 0x000000ff2000720c */ /* 0x001fc60003f05070 */
[----:B------:R-:W0:Y:S01]  /*31d0*/  LDS R42, [UR4+0x48] ;  /* 0x00004804ff2a7984 */ /* 0x000e220008000800 */
[----:B-1----:R-:W-:Y:S02]  /*31e0*/  IADD3 R47, P2, PT, R34, R32, RZ ;  /* 0x00000020222f7210 */ /* 0x002fe40007f5e0ff */
[----:B------:R-:W-:Y:S02]  /*31f0*/  ISETP.NE.AND.EX P0, PT, R33, RZ, PT, P0 ;  /* 0x000000ff2100720c */ /* 0x000fe40003f05300 */
[----:B------:R-:W-:Y:S01]  /*3200*/  SEL R48, R47, R34, !P3 ;  /* 0x000000222f307207 */ /* 0x000fe20005800000 */
[----:B------:R-:W-:Y:S01]  /*3210*/  IMAD.X R49, R35, 0x1, R33, P2 ;  /* 0x0000000123317824 */ /* 0x000fe200010e0621 */
[----:B--2---:R-:W-:Y:S02]  /*3220*/  SEL R32, R44, RZ, !P0 ;  /* 0x000000ff2c207207 */ /* 0x004fe40004000000 */
[C---:B---3--:R-:W-:Y:S02]  /*3230*/  ISETP.NE.U32.AND P0, PT, R36.reuse, RZ, PT ;  /* 0x000000ff2400720c */ /* 0x048fe40003f05070 */
[----:B------:R-:W-:-:S02]  /*3240*/  IADD3 R47, P2, PT, R36, R47, RZ ;  /* 0x0000002f242f7210 */ /* 0x000fc40007f5e0ff */
[----:B------:R-:W-:Y:S01]  /*3250*/  ISETP.NE.AND.EX P0, PT, R37, RZ, PT, P0 ;  /* 0x000000ff2500720c */ /* 0x000fe20003f05300 */
[----:B----4-:R-:W-:Y:S01]  /*3260*/  IMAD.IADD R45, R45, 0x1, R32 ;  /* 0x000000012d2d7824 */ /* 0x010fe200078e0220 */
[----:B------:R-:W-:Y:S01]  /*3270*/  SEL R34, R49, R35, !P3 ;  /* 0x0000002331227207 */ /* 0x000fe20005800000 */
[----:B------:R-:W-:Y:S01]  /*3280*/  IMAD.X R37, R37, 0x1, R49, P2 ;  /* 0x0000000125257824 */ /* 0x000fe200010e0631 */
[----:B------:R-:W-:Y:S01]  /*3290*/  ISETP.NE.AND P2, PT, R3, 0x3, PT ;  /* 0x000000030300780c */ /* 0x000fe20003f45270 */
[----:B------:R-:W1:Y:S01]  /*32a0*/  LDS.64 R32, [UR4+0x60] ;  /* 0x00006004ff207984 */ /* 0x000e620008000a00 */
[----:B------:R-:W-:Y:S02]  /*32b0*/  SEL R44, R45, R44, !P3 ;  /* 0x0000002c2d2c7207 */ /* 0x000fe40005800000 */
[----:B------:R-:W-:Y:S01]  /*32c0*/  SEL R48, R47, R48, !P2 ;  /* 0x000000302f307207 */ /* 0x000fe20005000000 */
[----:B------:R-:W2:Y:S01]  /*32d0*/  LDS R35, [UR4+0x58] ;  /* 0x00005804ff237984 */ /* 0x000ea20008000800 */
[----:B------:R-:W-:-:S02]  /*32e0*/  SEL R45, R45, RZ, !P0 ;  /* 0x000000ff2d2d7207 */ /* 0x000fc40004000000 */
[C---:B-----5:R-:W-:Y:S02]  /*32f0*/  IADD3 R47, P3, PT, R30.reuse, R47, RZ ;  /* 0x0000002f1e2f7210 */ /* 0x060fe40007f7e0ff */
[----:B------:R-:W-:Y:S01]  /*3300*/  ISETP.NE.U32.AND P0, PT, R30, RZ, PT ;  /* 0x000000ff1e00720c */ /* 0x000fe20003f05070 */
[----:B------:R-:W-:Y:S01]  /*3310*/  IMAD.IADD R45, R46, 0x1, R45 ;  /* 0x000000012e2d7824 */ /* 0x000fe200078e022d */
[----:B------:R-:W-:Y:S01]  /*3320*/  SEL R46, R37, R34, !P2 ;  /* 0x00000022252e7207 */ /* 0x000fe20005000000 */
[C---:B------:R-:W-:Y:S01]  /*3330*/  IMAD.X R49, R31.reuse, 0x1, R37, P3 ;  /* 0x000000011f317824 */ /* 0x040fe200018e0625 */
[----:B------:R-:W-:Y:S01]  /*3340*/  ISETP.NE.AND.EX P0, PT, R31, RZ, PT, P0 ;  /* 0x000000ff1f00720c */ /* 0x000fe20003f05300 */
[----:B------:R-:W-:Y:S01]  /*3350*/  LDS R34, [UR4+0x68] ;  /* 0x00006804ff227984 */ /* 0x000fe20008000800 */
[----:B------:R-:W-:Y:S02]  /*3360*/  ISETP.NE.U32.AND P6, PT, R6, RZ, PT ;  /* 0x000000ff0600720c */ /* 0x000fe40003fc5070 */
[C---:B------:R-:W-:Y:S01]  /*3370*/  SEL R36, R45.reuse, RZ, !P0 ;  /* 0x000000ff2d247207 */ /* 0x040fe20004000000 */
[----:B------:R-:W3:Y:S01]  /*3380*/  LDS.64 R30, [UR4+0x70] ;  /* 0x00007004ff1e7984 */ /* 0x000ee20008000a00 */
[----:B------:R-:W-:-:S02]  /*3390*/  SEL R44, R45, R44, !P2 ;  /* 0x0000002c2d2c7207 */ /* 0x000fc40005000000 */
[----:B------:R-:W-:Y:S01]  /*33a0*/  ISETP.NE.AND.EX P6, PT, R7, RZ, PT, P6 ;  /* 0x000000ff0700720c */ /* 0x000fe20003fc5360 */
[----:B------:R-:W-:Y:S01]  /*33b0*/  IMAD.IADD R43, R43, 0x1, R36 ;  /* 0x000000012b2b7824 */ /* 0x000fe200078e0224 */
[----:B------:R-:W4:Y:S01]  /*33c0*/  LDS R37, [UR4+0x78] ;  /* 0x00007804ff257984 */ /* 0x000f220008000800 */
[----:B------:R-:W-:Y:S02]  /*33d0*/  ISETP.NE.U32.AND P0, PT, R28, RZ, PT ;  /* 0x000000ff1c00720c */ /* 0x000fe40003f05070 */
[----:B------:R-:W-:Y:S02]  /*33e0*/  ISETP.NE.AND P3, PT, R3, 0x6, PT ;  /* 0x000000060300780c */ /* 0x000fe40003f65270 */
[C---:B------:R-:W-:Y:S02]  /*33f0*/  SEL R44, R43.reuse, R44, !P5 ;  /* 0x0000002c2b2c7207 */ /* 0x040fe40006800000 */
[----:B------:R-:W-:Y:S02]  /*3400*/  SEL R43, R43, RZ, !P6 ;  /* 0x000000ff2b2b7207 */ /* 0x000fe40007000000 */
[----:B------:R-:W-:-:S02]  /*3410*/  ISETP.NE.AND P2, PT, R3, 0x7, PT ;  /* 0x000000070300780c */ /* 0x000fc40003f45270 */
[----:B------:R-:W-:Y:S01]  /*3420*/  SEL R36, R47, R48, !P5 ;  /* 0x000000302f247207 */ /* 0x000fe20006800000 */
[----:B0-----:R-:W-:Y:S01]  /*3430*/  IMAD.IADD R43, R42, 0x1, R43 ;  /* 0x000000012a2b7824 */ /* 0x001fe200078e022b */
[----:B------:R-:W-:Y:S02]  /*3440*/  SEL R46, R49, R46, !P5 ;  /* 0x0000002e312e7207 */ /* 0x000fe40006800000 */
[----:B------:R-:W-:Y:S02]  /*3450*/  IADD3 R3, P5, PT, R6, R47, RZ ;  /* 0x0000002f06037210 */ /* 0x000fe40007fbe0ff */
[----:B------:R-:W-:Y:S02]  /*3460*/  ISETP.NE.AND.EX P0, PT, R29, RZ, PT, P0 ;  /* 0x000000ff1d00720c */ /* 0x000fe40003f05300 */
[----:B------:R-:W-:Y:S01]  /*3470*/  SEL R36, R3, R36, !P4 ;  /* 0x0000002403247207 */ /* 0x000fe20006000000 */
[----:B------:R-:W-:Y:S01]  /*3480*/  IMAD.X R45, R7, 0x1, R49, P5 ;  /* 0x00000001072d7824 */ /* 0x000fe200028e0631 */
[----:B------:R-:W-:-:S02]  /*3490*/  SEL R6, R43, RZ, !P0 ;  /* 0x000000ff2b067207 */ /* 0x000fc40004000000 */
[----:B------:R-:W-:Y:S02]  /*34a0*/  IADD3 R7, P5, PT, R28, R3, RZ ;  /* 0x000000031c077210 */ /* 0x000fe40007fbe0ff */
[C---:B-1----:R-:W-:Y:S01]  /*34b0*/  ISETP.NE.U32.AND P0, PT, R32.reuse, RZ, PT ;  /* 0x000000ff2000720c */ /* 0x042fe20003f05070 */
[----:B--2---:R-:W-:Y:S01]  /*34c0*/  IMAD.IADD R35, R35, 0x1, R6 ;  /* 0x0000000123237824 */ /* 0x004fe200078e0206 */
[----:B------:R-:W-:Y:S01]  /*34d0*/  SEL R44, R43, R44, !P4 ;  /* 0x0000002c2b2c7207 */ /* 0x000fe20006000000 */
[----:B------:R-:W0:Y:S01]  /*34e0*/  SHFL.UP PT, R28, R5, 0x1, RZ ;  /* 0x04200000051c7989 */ /* 0x000e2200000e00ff */
[----:B------:R-:W-:Y:S01]  /*34f0*/  SEL R42, R45, R46, !P4 ;  /* 0x0000002e2d2a7207 */ /* 0x000fe20006000000 */
[----:B------:R-:W-:Y:S01]  /*3500*/  IMAD.X R45, R29, 0x1, R45, P5 ;  /* 0x000000011d2d7824 */ /* 0x000fe200028e062d */
[----:B------:R-:W-:Y:S01]  /*3510*/  IADD3 R43, P4, PT, R32, R7, RZ ;  /* 0x00000007202b7210 */ /* 0x000fe20007f9e0ff */
[----:B------:R1:W2:Y:S01]  /*3520*/  SHFL.UP PT, R29, R4, 0x1, RZ ;  /* 0x04200000041d7989 */ /* 0x0002a200000e00ff */
[----:B------:R-:W-:-:S02]  /*3530*/  ISETP.NE.AND.EX P0, PT, R33, RZ, PT, P0 ;  /* 0x000000ff2100720c */ /* 0x000fc40003f05300 */
[----:B------:R-:W-:Y:S01]  /*3540*/  SEL R44, R35, R44, !P3 ;  /* 0x0000002c232c7207 */ /* 0x000fe20005800000 */
[----:B------:R-:W-:Y:S01]  /*3550*/  IMAD.X R33, R33, 0x1, R45, P4 ;  /* 0x0000000121217824 */ /* 0x000fe200020e062d */
[----:B------:R-:W-:Y:S01]  /*3560*/  SEL R35, R35, RZ, !P0 ;  /* 0x000000ff23237207 */ /* 0x000fe20004000000 */
[----:B------:R0:W0:Y:S01]  /*3570*/  SHFL.UP PT, R3, R41, 0x1, RZ ;  /* 0x0420000029037989 */ /* 0x00002200000e00ff */
[----:B------:R-:W-:Y:S02]  /*3580*/  ISETP.GE.U32.AND P4, PT, R40, 0x20, PT ;  /* 0x000000202800780c */ /* 0x000fe40003f86070 */
[----:B---3--:R-:W-:Y:S02]  /*3590*/  ISETP.NE.U32.AND P0, PT, R30, RZ, PT ;  /* 0x000000ff1e00720c */ /* 0x008fe40003f05070 */
[----:B------:R-:W-:Y:S01]  /*35a0*/  SEL R6, R7, R36, !P3 ;  /* 0x0000002407067207 */ /* 0x000fe20005800000 */
[----:B------:R-:W-:Y:S01]  /*35b0*/  IMAD.IADD R7, R34, 0x1, R35 ;  /* 0x0000000122077824 */ /* 0x000fe200078e0223 */
[----:B------:R-:W-:-:S02]  /*35c0*/  ISETP.NE.AND.EX P0, PT, R31, RZ, PT, P0 ;  /* 0x000000ff1f00720c */ /* 0x000fc40003f05300 */
[----:B------:R-:W-:Y:S02]  /*35d0*/  SEL R32, R45, R42, !P3 ;  /* 0x0000002a2d207207 */ /* 0x000fe40005800000 */
[----:B------:R-:W-:Y:S02]  /*35e0*/  IADD3 R35, P3, PT, R30, R43, RZ ;  /* 0x0000002b1e237210 */ /* 0x000fe40007f7e0ff */
[----:B-1----:R-:W-:Y:S02]  /*35f0*/  SEL R4, R7, RZ, !P0 ;  /* 0x000000ff07047207 */ /* 0x002fe40004000000 */
[----:B------:R-:W-:Y:S01]  /*3600*/  SEL R6, R43, R6, !P2 ;  /* 0x000000062b067207 */ /* 0x000fe20005000000 */
[----:B------:R-:W-:Y:S01]  /*3610*/  IMAD.X R36, R31, 0x1, R33, P3 ;  /* 0x000000011f247824 */ /* 0x000fe200018e0621 */
[----:B------:R-:W-:Y:S01]  /*3620*/  SEL R7, R7, R44, !P2 ;  /* 0x0000002c07077207 */ /* 0x000fe20005000000 */
[----:B----4-:R-:W-:Y:S01]  /*3630*/  IMAD.IADD R37, R37, 0x1, R4 ;  /* 0x0000000125257824 */ /* 0x010fe200078e0204 */
[----:B------:R-:W-:Y:S01]  /*3640*/  SEL R5, R33, R32, !P2 ;  /* 0x0000002021057207 */ /* 0x000fe20005000000 */
[----:B--2---:R-:W-:Y:S06]  /*3650*/  @!P4 BRA `(.L_x_734) ;  /* 0x00000000002cc947 */ /* 0x004fec0003800000 */
[----:B------:R-:W-:Y:S02]  /*3660*/  ISETP.NE.AND P1, PT, R38, RZ, PT ;  /* 0x000000ff2600720c */ /* 0x000fe40003f25270 */
[C---:B------:R-:W-:Y:S02]  /*3670*/  ISETP.NE.U32.AND P0, PT, R29.reuse, RZ, PT ;  /* 0x000000ff1d00720c */ /* 0x040fe40003f05070 */
[----:B------:R-:W-:Y:S02]  /*3680*/  SEL R29, R29, RZ, P1 ;  /* 0x000000ff1d1d7207 */ /* 0x000fe40000800000 */
[C---:B0-----:R-:W-:Y:S02]  /*3690*/  ISETP.NE.AND.EX P0, PT, R28.reuse, RZ, PT, P0 ;  /* 0x000000ff1c00720c */ /* 0x041fe40003f05300 */
[----:B------:R-:W-:Y:S02]  /*36a0*/  SEL R28, R28, RZ, P1 ;  /* 0x000000ff1c1c7207 */ /* 0x000fe40000800000 */
[----:B------:R-:W-:-:S02]  /*36b0*/  SEL R4, R7, RZ, !P0 ;  /* 0x000000ff07047207 */ /* 0x000fc40004000000 */
[----:B------:R-:W-:-:S03]  /*36c0*/  IADD3 R29, P0, PT, R29, R6, RZ ;  /* 0x000000061d1d7210 */ /* 0x000fc60007f1e0ff */
[----:B------:R-:W-:Y:S02]  /*36d0*/  @P1 IMAD.IADD R7, R3, 0x1, R4 ;  /* 0x0000000103071824 */ /* 0x000fe400078e0204 */
[----:B------:R-:W-:Y:S02]  /*36e0*/  IMAD.X R28, R28, 0x1, R5, P0 ;  /* 0x000000011c1c7824 */ /* 0x000fe400000e0605 */
[----:B------:R-:W-:Y:S01]  /*36f0*/  IMAD.MOV.U32 R3, RZ, RZ, R7 ;  /* 0x000000ffff037224 */ /* 0x000fe200078e0007 */
[----:B------:R-:W-:Y:S06]  /*3700*/  BRA `(.L_x_735) ;  /* 0x0000001000387947 */ /* 0x000fec0003800000 */
.L_x_734:
[----:B------:R-:W1:Y:S01]  /*3710*/  LDC.64 R30, c[0x0][0x3b0] ;  /* 0x0000ec00ff1e7b82 */ /* 0x000e620000000a00 */
[----:B------:R-:W2:Y:S01]  /*3720*/  LDCU UR5, c[0x0][0x370] ;  /* 0x00006e00ff0577ac */ /* 0x000ea20008000800 */
[----:B------:R-:W-:Y:S01]  /*3730*/  @!P1 IMAD.MOV.U32 R6, RZ, RZ, R35 ;  /* 0x000000ffff069224 */ /* 0x000fe200078e0023 */
[----:B------:R3:W-:Y:S01]  /*3740*/  @!P1 STS [UR4+0xd0], R37 ;  /* 0x0000d025ff009988 */ /* 0x0007e20008000804 */
[----:B------:R-:W-:Y:S01]  /*3750*/  @!P1 IMAD.MOV.U32 R7, RZ, RZ, R36 ;  /* 0x000000ffff079224 */ /* 0x000fe200078e0024 */
[----:B------:R-:W-:Y:S01]  /*3760*/  LOP3.LUT R32, RZ, R40, RZ, 0x33, !PT ;  /* 0x00000028ff207212 */ /* 0x000fe200078e33ff */
[----:B------:R-:W-:Y:S02]  /*3770*/  @!P1 IMAD.MOV.U32 R4, RZ, RZ, R37 ;  /* 0x000000ffff049224 */ /* 0x000fe400078e0025 */
[----:B------:R-:W-:Y:S01]  /*3780*/  @!P1 IMAD.MOV.U32 R5, RZ, RZ, 0x64 ;  /* 0x00000064ff059424 */ /* 0x000fe200078e00ff */
[----:B------:R3:W-:Y:S01]  /*3790*/  @!P1 STS.64 [UR4+0xc8], R6 ;  /* 0x0000c806ff009988 */ /* 0x0007e20008000a04 */
[----:B--2---:R-:W-:Y:S01]  /*37a0*/  UISETP.GT.U32.AND UP0, UPT, UR5, 0x1f3, UPT ;  /* 0x000001f30500788c */ /* 0x004fe2000bf04070 */
[----:B-1----:R-:W-:-:S05]  /*37b0*/  IMAD.WIDE.U32 R30, R39, 0x10, R30 ;  /* 0x00000010271e7825 */ /* 0x002fca00078e001e */
[----:B------:R3:W-:Y:S03]  /*37c0*/  @!P1 ST.E.128.STRONG.GPU desc[UR8][R30.64+0x200], R4 ;  /* 0x000200041e009985 */ /* 0x0007e6000c10fd08 */
[----:B------:R-:W-:Y:S05]  /*37d0*/  BRA.U UP0, `(.L_x_736) ;  /* 0x0000000100087547 */ /* 0x000fea000b800000 */
[----:B------:R1:W-:Y:S06]  /*37e0*/  MEMBAR.SC.CTA ;  /* 0x0000000000007992 */ /* 0x0003ec0000000000 */
[----:B-1----:R-:W-:Y:S05]  /*37f0*/  BRA `(.L_x_737) ;  /* 0x0000000000087947 */ /* 0x002fea0003800000 */
.L_x_736:
[----:B------:R-:W-:Y:S05]  /*3800*/  NANOSLEEP 0x1c2 ;  /* 0x000001c20000795d */ /* 0x000fea0003800000 */
[----:B------:R-:W-:Y:S01]  /*3810*/  NOP ;  /* 0x0000000000007918 */ /* 0x000fe20000000000 */
.L_x_737:
[----:B---3--:R-:W-:-:S07]  /*3820*/  IMAD.WIDE R30, R32, 0x10, R30 ;  /* 0x00000010201e7825 */ /* 0x008fce00078e021e */
.L_x_739:
[----:B------:R-:W2:Y:S01]  /*3830*/  LD.E.128.STRONG.GPU R4, desc[UR8][R30.64+0x200] ;  /* 0x000200081e047980 */ /* 0x000ea2000c10fd00 */
[----:B------:R-:W-:Y:S05]  /*3840*/  YIELD ;  /* 0x0000000000007946 */ /* 0x000fea0003800000 */
[----:B------:R-:W-:Y:S01]  /*3850*/  UMOV UR5, 0xffffffff ;  /* 0xffffffff00057882 */ /* 0x000fe20000000000 */
[----:B--2---:R-:W-:Y:S02]  /*3860*/  ISETP.NE.AND P0, PT, R5, 0x63, PT ;  /* 0x000000630500780c */ /* 0x004fe40003f05270 */
[----:B------:R-:W-:Y:S11]  /*3870*/  BRA.DIV UR5, `(.L_x_738) ;  /* 0x0000008e05447947 */ /* 0x000ff6000b800000 */
[----:B------:R-:W-:-:S13]  /*3880*/  VOTE.ANY P0, !P0 ;  /* 0x0000000000ff7806 */ /* 0x000fda0004000100 */
.L_x_882:
[----:B------:R-:W-:Y:S05]  /*3890*/  @P0 BRA `(.L_x_739) ;  /* 0xfffffffc00e40947 */ /* 0x000fea000383ffff */
[----:B------:R-:W-:Y:S01]  /*38a0*/  UMOV UR5, 0xffffffff ;  /* 0xffffffff00057882 */ /* 0x000fe20000000000 */
[----:B------:R-:W-:Y:S01]  /*38b0*/  ISETP.NE.AND P0, PT, R5, 0x65, PT ;  /* 0x000000650500780c */ /* 0x000fe20003f05270 */
[----:B0-----:R-:W-:Y:S02]  /*38c0*/  IMAD.MOV.U32 R41, RZ, RZ, R6 ;  /* 0x000000ffff297224 */ /* 0x001fe400078e0006 */
[----:B------:R-:W-:Y:S02]  /*38d0*/  IMAD.MOV.U32 R42, RZ, RZ, R7 ;  /* 0x000000ffff2a7224 */ /* 0x000fe400078e0007 */
[----:B------:R-:W-:Y:S01]  /*38e0*/  IMAD.MOV.U32 R40, RZ, RZ, R4 ;  /* 0x000000ffff287224 */ /* 0x000fe200078e0004 */
[----:B------:R-:W-:Y:S07]  /*38f0*/  BRA.DIV UR5, `(.L_x_740) ;  /* 0x0000008e05487947 */ /* 0x000fee000b800000 */
[----:B------:R-:W0:Y:S01]  /*3900*/  S2R R47, SR_GEMASK ;  /* 0x00000000002f7919 */ /* 0x000e220000003c00 */
[----:B------:R-:W-:-:S04]  /*3910*/  VOTE.ANY R34, PT, !P0 ;  /* 0x0000000000227806 */ /* 0x000fc800040e0100 */
[----:B0-----:R-:W-:-:S05]  /*3920*/  LOP3.LUT R34, R34, 0x80000000, R47, 0xec, !PT ;  /* 0x8000000022227812 */ /* 0x001fca00078eec2f */
[----:B------:R-:W-:-:S05]  /*3930*/  VIADD R7, R34, 0xffffffff ;  /* 0xffffffff22077836 */ /* 0x000fca0000000000 */
[----:B------:R-:W-:-:S04]  /*3940*/  LOP3.LUT R7, R34, R7, RZ, 0xc, !PT ;  /* 0x0000000722077212 */ /* 0x000fc800078e0cff */
[----:B------:R-:W0:Y:S02]  /*3950*/  POPC R33, R7 ;  /* 0x0000000700217309 */ /* 0x000e240000000000 */
[----:B0-----:R0:W1:Y:S04]  /*3960*/  SHFL.DOWN PT, R30, R41, 0x1, R33 ;  /* 0x08200000291e7989 */ /* 0x00106800000e0021 */
[----:B------:R0:W2:Y:S04]  /*3970*/  SHFL.DOWN PT, R31, R42, 0x1, R33 ;  /* 0x082000002a1f7989 */ /* 0x0000a800000e0021 */
[----:B------:R0:W3:Y:S02]  /*3980*/  SHFL.DOWN PT, R6, R40, 0x1, R33 ;  /* 0x0820000028067989 */ /* 0x0000e400000e0021 */
.L_x_888:
[----:B------:R-:W-:Y:S01]  /*3990*/  ISETP.GE.AND P2, PT, R38, R33, PT ;  /* 0x000000212600720c */ /* 0x000fe20003f46270 */
[----:B------:R-:W-:-:S12]  /*39a0*/  UMOV UR5, 0xffffffff ;  /* 0xffffffff00057882 */ /* 0x000fd80000000000 */
[----:B------:R-:W-:Y:S02]  /*39b0*/  @!P2 ISETP.NE.U32.AND P0, PT, R41, RZ, PT ;  /* 0x000000ff2900a20c */ /* 0x000fe40003f05070 */
[----:B-1----:R-:W-:Y:S02]  /*39c0*/  @!P2 IADD3 R30, P3, PT, R30, R41, RZ ;  /* 0x000000291e1ea210 */ /* 0x002fe40007f7e0ff */
[----:B------:R-:W-:-:S03]  /*39d0*/  @!P2 ISETP.NE.AND.EX P0, PT, R42, RZ, PT, P0 ;  /* 0x000000ff2a00a20c */ /* 0x000fc60003f05300 */
[----:B0-----:R-:W-:Y:S02]  /*39e0*/  @!P2 IMAD.MOV.U32 R41, RZ, RZ, R30 ;  /* 0x000000ffff29a224 */ /* 0x001fe400078e001e */
[----:B--2---:R-:W-:Y:S01]  /*39f0*/  @!P2 IMAD.X R30, R31, 0x1, R42, P3 ;  /* 0x000000011f1ea824 */ /* 0x004fe200018e062a */
[----:B---3--:R-:W-:Y:S01]  /*3a00*/  @!P2 SEL R31, R6, RZ, !P0 ;  /* 0x000000ff061fa207 */ /* 0x008fe20004000000 */
[----:B------:R-:W-:Y:S06]  /*3a10*/  BRA.DIV UR5, `(.L_x_741) ;  /* 0x0000008e05747947 */ /* 0x000fec000b800000 */
.L_x_891:
[----:B------:R-:W-:Y:S01]  /*3a20*/  UMOV UR5, 0xffffffff ;  /* 0xffffffff00057882 */ /* 0x000fe20000000000 */
[----:B------:R-:W-:Y:S02]  /*3a30*/  @!P2 IMAD.MOV.U32 R42, RZ, RZ, R30 ;  /* 0x000000ffff2aa224 */ /* 0x000fe400078e001e */
[----:B------:R-:W-:Y:S01]  /*3a40*/  @!P2 IMAD.IADD R40, R40, 0x1, R31 ;  /* 0x000000012828a824 */ /* 0x000fe200078e021f */
[----:B------:R-:W-:Y:S06]  /*3a50*/  BRA.DIV UR5, `(.L_x_742) ;  /* 0x0000008e05847947 */ /* 0x000fec000b800000 */
[----:B------:R0:W1:Y:S04]  /*3a60*/  SHFL.DOWN PT, R30, R41, 0x2, R33 ;  /* 0x08400000291e7989 */ /* 0x00006800000e0021 */
[----:B------:R0:W2:Y:S04]  /*3a70*/  SHFL.DOWN PT, R31, R42, 0x2, R33 ;  /* 0x084000002a1f7989 */ /* 0x0000a800000e0021 */
[----:B------:R0:W3:Y:S02]  /*3a80*/  SHFL.DOWN PT, R6, R40, 0x2, R33 ;  /* 0x0840000028067989 */ /* 0x0000e400000e0021 */
.L_x_896:
[----:B------:R-:W-:Y:S01]  /*3a90*/  VIADD R46, R38, 0x2 ;  /* 0x00000002262e7836 */ /* 0x000fe20000000000 */
[----:B------:R-:W-:-:S04]  /*3aa0*/  UMOV UR5, 0xffffffff ;  /* 0xffffffff00057882 */ /* 0x000fc80000000000 */
[----:B------:R-:W-:-:S13]  /*3ab0*/  ISETP.GT.AND P2, PT, R46, R33, PT ;  /* 0x000000212e00720c */ /* 0x000fda0003f44270 */
[----:B------:R-:W-:Y:S02]  /*3ac0*/  @!P2 ISETP.NE.U32.AND P0, PT, R41, RZ, PT ;  /* 0x000000ff2900a20c */ /* 0x000fe40003f05070 */
[----:B-1----:R-:W-:Y:S02]  /*3ad0*/  @!P2 IADD3 R30, P3, PT, R30, R41, RZ ;  /* 0x000000291e1ea210 */ /* 0x002fe40007f7e0ff */
[----:B------:R-:W-:-:S03]  /*3ae0*/  @!P2 ISETP.NE.AND.EX P0, PT, R42, RZ, PT, P0 ;  /* 0x000000ff2a00a20c */ /* 0x000fc60003f05300 */
[----:B--2---:R-:W-:Y:S01]  /*3af0*/  @!P2 IMAD.X R43, R31, 0x1, R42, P3 ;  /* 0x000000011f2ba824 */ /* 0x004fe200018e062a */
[----:B---3--:R-:W-:Y:S01]  /*3b00*/  @!P2 SEL R31, R6, RZ, !P0 ;  /* 0x000000ff061fa207 */ /* 0x008fe20004000000 */
[----:B------:R-:W-:Y:S08]  /*3b10*/  BRA.DIV UR5, `(.L_x_743) ;  /* 0x0000008e05a87947 */ /* 0x000ff0000b800000 */
.L_x_899:
[----:B------:R-:W-:Y:S01]  /*3b20*/  UMOV UR5, 0xffffffff ;  /* 0xffffffff00057882 */ /* 0x000fe20000000000 */
[----:B0-----:R-:W-:Y:S02]  /*3b30*/  @!P2 IMAD.MOV.U32 R41, RZ, RZ, R30 ;  /* 0x000000ffff29a224 */ /* 0x001fe400078e001e */
[----:B------:R-:W-:Y:S02]  /*3b40*/  @!P2 IMAD.MOV.U32 R42, RZ, RZ, R43 ;  /* 0x000000ffff2aa224 */ /* 0x000fe400078e002b */
[----:B------:R-:W-:Y:S01]  /*3b50*/  @!P2 IMAD.IADD R40, R40, 0x1, R31 ;  /* 0x000000012828a824 */ /* 0x000fe200078e021f */
[----:B------:R-:W-:Y:S06]  /*3b60*/  BRA.DIV UR5, `(.L_x_744) ;  /* 0x0000008e05b47947 */ /* 0x000fec000b800000 */
[----:B------:R0:W1:Y:S04]  /*3b70*/  SHFL.DOWN PT, R30, R41, 0x4, R33 ;  /* 0x08800000291e7989 */ /* 0x00006800000e0021 */
[----:B------:R0:W2:Y:S04]  /*3b80*/  SHFL.DOWN PT, R31, R42, 0x4, R33 ;  /* 0x088000002a1f7989 */ /* 0x0000a800000e0021 */
[----:B------:R0:W3:Y:S02]  /*3b90*/  SHFL.DOWN PT, R6, R40, 0x4, R33 ;  /* 0x0880000028067989 */ /* 0x0000e400000e0021 */
.L_x_904:
        /* <DEDUP_REMOVED lines=9> */
.L_x_907:
        /* <DEDUP_REMOVED lines=8> */
.L_x_912:
        /* <DEDUP_REMOVED lines=9> */
.L_x_915:
        /* <DEDUP_REMOVED lines=8> */
.L_x_920:
[----:B------:R-:W-:Y:S01]  /*3dc0*/  VIADD R43, R38, 0x10 ;  /* 0x00000010262b7836 */ /* 0x000fe20000000000 */
[----:B------:R-:W4:Y:S01]  /*3dd0*/  LDC.64 R30, c[0x0][0x3b0] ;  /* 0x0000ec00ff1e7b82 */ /* 0x000f220000000a00 */
[----:B------:R-:W-:Y:S01]  /*3de0*/  UMOV UR5, 0xffffffff ;  /* 0xffffffff00057882 */ /* 0x000fe20000000000 */
[----:B------:R-:W-:Y:S02]  /*3df0*/  ISETP.NE.AND P0, PT, R5, 0x65, PT ;  /* 0x000000650500780c */ /* 0x000fe40003f05270 */
[----:B------:R-:W-:-:S13]  /*3e00*/  ISETP.GT.AND P3, PT, R43, R33, PT ;  /* 0x000000212b00720c */ /* 0x000fda0003f64270 */
[----:B------:R-:W-:Y:S02]  /*3e10*/  @!P3 ISETP.NE.U32.AND P2, PT, R41, RZ, PT ;  /* 0x000000ff2900b20c */ /* 0x000fe40003f45070 */
[----:B-1----:R-:W-:Y:S02]  /*3e20*/  @!P3 IADD3 R48, P4, PT, R48, R41, RZ ;  /* 0x000000293030b210 */ /* 0x002fe40007f9e0ff */
[----:B------:R-:W-:Y:S02]  /*3e30*/  @!P3 ISETP.NE.AND.EX P2, PT, R42, RZ, PT, P2 ;  /* 0x000000ff2a00b20c */ /* 0x000fe40003f45320 */
[----:B----4-:R-:W-:Y:S01]  /*3e40*/  IADD3 R30, P5, PT, R30, 0x200, RZ ;  /* 0x000002001e1e7810 */ /* 0x010fe20007fbe0ff */
[----:B--2---:R-:W-:Y:S01]  /*3e50*/  @!P3 IMAD.X R49, R49, 0x1, R42, P4 ;  /* 0x000000013131b824 */ /* 0x004fe200020e062a */
[----:B---3--:R-:W-:Y:S01]  /*3e60*/  @!P3 SEL R5, R6, RZ, !P2 ;  /* 0x000000ff0605b207 */ /* 0x008fe20005000000 */
[----:B------:R-:W-:Y:S10]  /*3e70*/  BRA.DIV UR5, `(.L_x_749) ;  /* 0x00000092052c7947 */ /* 0x000ff4000b800000 */
.L_x_923:
[----:B------:R-:W-:Y:S01]  /*3e80*/  UMOV UR5, 0xffffffff ;  /* 0xffffffff00057882 */ /* 0x000fe20000000000 */
[----:B0-----:R-:W-:Y:S02]  /*3e90*/  @!P3 IMAD.MOV.U32 R42, RZ, RZ, R49 ;  /* 0x000000ffff2ab224 */ /* 0x001fe400078e0031 */
[----:B------:R-:W-:Y:S02]  /*3ea0*/  @!P3 IMAD.MOV.U32 R41, RZ, RZ, R48 ;  /* 0x000000ffff29b224 */ /* 0x000fe400078e0030 */
[----:B------:R-:W-:Y:S02]  /*3eb0*/  @!P3 IMAD.IADD R40, R40, 0x1, R5 ;  /* 0x000000012828b824 */ /* 0x000fe400078e0205 */
[----:B------:R-:W-:Y:S02]  /*3ec0*/  IMAD.X R31, RZ, RZ, R31, P5 ;  /* 0x000000ffff1f7224 */ /* 0x000fe400028e061f */
[----:B------:R-:W-:Y:S01]  /*3ed0*/  IMAD.IADD R49, R32, 0x1, R39 ;  /* 0x0000000120317824 */ /* 0x000fe200078e0227 */
[----:B------:R-:W-:Y:S06]  /*3ee0*/  BRA.DIV UR5, `(.L_x_750) ;  /* 0x0000009205307947 */ /* 0x000fec000b800000 */
[----:B------:R-:W-:-:S13]  /*3ef0*/  VOTE.ALL P0, P0 ;  /* 0x0000000000ff7806 */ /* 0x000fda0000000000 */
.L_x_926:
[----:B------:R-:W-:Y:S05]  /*3f00*/  @!P0 BRA `(.L_x_751) ;  /* 0x0000000400b48947 */ /* 0x000fea0003800000 */
.L_x_765:
[----:B------:R-:W-:-:S07]  /*3f10*/  IMAD.WIDE R32, R49, 0x10, R30 ;  /* 0x0000001031207825 */ /* 0x000fce00078e021e */
.L_x_753:
[----:B------:R-:W2:Y:S01]  /*3f20*/  LD.E.128.STRONG.GPU R4, desc[UR8][R32.64+-0x200] ;  /* 0xfffe000820047980 */ /* 0x000ea2000c10fd00 */
[----:B------:R-:W-:Y:S05]  /*3f30*/  YIELD ;  /* 0x0000000000007946 */ /* 0x000fea0003800000 */
[----:B------:R-:W-:Y:S01]  /*3f40*/  UMOV UR5, 0xffffffff ;  /* 0xffffffff00057882 */ /* 0x000fe20000000000 */
[----:B--2---:R-:W-:Y:S02]  /*3f50*/  ISETP.NE.AND P0, PT, R5, 0x63, PT ;  /* 0x000000630500780c */ /* 0x004fe40003f05270 */
[----:B------:R-:W-:Y:S11]  /*3f60*/  BRA.DIV UR5, `(.L_x_752) ;  /* 0x0000009205347947 */ /* 0x000ff6000b800000 */
[----:B------:R-:W-:-:S13]  /*3f70*/  VOTE.ANY P0, !P0 ;  /* 0x0000000000ff7806 */ /* 0x000fda0004000100 */
.L_x_929:
[----:B------:R-:W-:Y:S05]  /*3f80*/  @P0 BRA `(.L_x_753) ;  /* 0xfffffffc00e40947 */ /* 0x000fea000383ffff */
[----:B------:R-:W-:Y:S01]  /*3f90*/  UMOV UR5, 0xffffffff ;  /* 0xffffffff00057882 */ /* 0x000fe20000000000 */
[----:B------:R-:W-:Y:S01]  /*3fa0*/  ISETP.NE.AND P0, PT, R5, 0x65, PT ;  /* 0x000000650500780c */ /* 0x000fe20003f05270 */
[----:B------:R-:W-:Y:S02]  /*3fb0*/  IMAD.MOV.U32 R32, RZ, RZ, R6 ;  /* 0x000000ffff207224 */ /* 0x000fe400078e0006 */
[----:B------:R-:W-:Y:S02]  /*3fc0*/  IMAD.MOV.U32 R51, RZ, RZ, R7 ;  /* 0x000000ffff337224 */ /* 0x000fe400078e0007 */
[----:B------:R-:W-:Y:S01]  /*3fd0*/  IMAD.MOV.U32 R48, RZ, RZ, R4 ;  /* 0x000000ffff307224 */ /* 0x000fe200078e0004 */
[----:B------:R-:W-:Y:S07]  /*3fe0*/  BRA.DIV UR5, `(.L_x_754) ;  /* 0x0000009205387947 */ /* 0x000fee000b800000 */
[----:B------:R-:W-:-:S04]  /*3ff0*/  VOTE.ANY R34, PT, !P0 ;  /* 0x0000000000227806 */ /* 0x000fc800040e0100 */
[----:B------:R-:W-:-:S05]  /*4000*/  LOP3.LUT R34, R34, 0x80000000, R47, 0xec, !PT ;  /* 0x8000000022227812 */ /* 0x000fca00078eec2f */
[----:B------:R-:W-:-:S05]  /*4010*/  VIADD R7, R34, 0xffffffff ;  /* 0xffffffff22077836 */ /* 0x000fca0000000000 */
[----:B------:R-:W-:-:S04]  /*4020*/  LOP3.LUT R7, R34, R7, RZ, 0xc, !PT ;  /* 0x0000000722077212 */ /* 0x000fc800078e0cff */
[----:B------:R-:W0:Y:S02]  /*4030*/  POPC R33, R7 ;  /* 0x0000000700217309 */ /* 0x000e240000000000 */
[----:B0-----:R0:W1:Y:S04]  /*4040*/  SHFL.DOWN PT, R53, R32, 0x1, R33 ;  /* 0x0820000020357989 */ /* 0x00106800000e0021 */
[----:B------:R0:W2:Y:S04]  /*4050*/  SHFL.DOWN PT, R50, R51, 0x1, R33 ;  /* 0x0820000033327989 */ /* 0x0000a800000e0021 */
[----:B------:R0:W3:Y:S02]  /*4060*/  SHFL.DOWN PT, R52, R48, 0x1, R33 ;  /* 0x0820000030347989 */ /* 0x0000e400000e0021 */
.L_x_935:
[----:B------:R-:W-:Y:S01]  /*4070*/  ISETP.GE.AND P2, PT, R38, R33, PT ;  /* 0x000000212600720c */ /* 0x000fe20003f46270 */
[----:B------:R-:W-:-:S12]  /*4080*/  UMOV UR5, 0xffffffff ;  /* 0xffffffff00057882 */ /* 0x000fd80000000000 */
[----:B-1----:R-:W-:Y:S02]  /*4090*/  @!P2 IADD3 R53, P3, PT, R53, R32, RZ ;  /* 0x000000203535a210 */ /* 0x002fe40007f7e0ff */
[----:B------:R-:W-:-:S03]  /*40a0*/  @!P2 ISETP.NE.U32.AND P0, PT, R32, RZ, PT ;  /* 0x000000ff2000a20c */ /* 0x000fc60003f05070 */
[----:B0-----:R-:W-:Y:S01]  /*40b0*/  @!P2 IMAD.MOV.U32 R32, RZ, RZ, R53 ;  /* 0x000000ffff20a224 */ /* 0x001fe200078e0035 */
[----:B------:R-:W-:Y:S09]  /*40c0*/  BRA.DIV UR5, `(.L_x_755) ;  /* 0x0000009205747947 */ /* 0x000ff2000b800000 */
.L_x_938:
[----:B------:R-:W-:Y:S01]  /*40d0*/  @!P2 ISETP.NE.AND.EX P0, PT, R51, RZ, PT, P0 ;  /* 0x000000ff3300a20c */ /* 0x000fe20003f05300 */
[----:B------:R-:W-:Y:S01]  /*40e0*/  UMOV UR5, 0xffffffff ;  /* 0xffffffff00057882 */ /* 0x000fe20000000000 */
[----:B--2---:R-:W-:Y:S02]  /*40f0*/  @!P2 IMAD.X R50, R50, 0x1, R51, P3 ;  /* 0x000000013232a824 */ /* 0x004fe400018e0633 */
[----:B---3--:R-:W-:Y:S02]  /*4100*/  @!P2 SEL R7, R52, RZ, !P0 ;  /* 0x000000ff3407a207 */ /* 0x008fe40004000000 */
[----:B------:R-:W-:-:S03]  /*4110*/  @!P2 IMAD.MOV.U32 R51, RZ, RZ, R50 ;  /* 0x000000ffff33a224 */ /* 0x000fc600078e0032 */
[----:B------:R-:W-:Y:S01]  /*4120*/  @!P2 IMAD.IADD R48, R48, 0x1, R7 ;  /* 0x000000013030a824 */ /* 0x000fe200078e0207 */
[----:B------:R-:W-:Y:S06]  /*4130*/  BRA.DIV UR5, `(.L_x_756) ;  /* 0x0000009205787947 */ /* 0x000fec000b800000 */
[----:B------:R0:W1:Y:S04]  /*4140*/  SHFL.DOWN PT, R53, R32, 0x2, R33 ;  /* 0x0840000020357989 */ /* 0x00006800000e0021 */
[----:B------:R0:W2:Y:S04]  /*4150*/  SHFL.DOWN PT, R50, R51, 0x2, R33 ;  /* 0x0840000033327989 */ /* 0x0000a800000e0021 */
[----:B------:R0:W3:Y:S02]  /*4160*/  SHFL.DOWN PT, R52, R48, 0x2, R33 ;  /* 0x0840000030347989 */ /* 0x0000e400000e0021 */
.L_x_943:
[----:B------:R-:W-:Y:S01]  /*4170*/  ISETP.GT.AND P2, PT, R46, R33, PT ;  /* 0x000000212e00720c */ /* 0x000fe20003f44270 */
[----:B------:R-:W-:-:S12]  /*4180*/  UMOV UR5, 0xffffffff ;  /* 0xffffffff00057882 */ /* 0x000fd80000000000 */
[----:B-1----:R-:W-:Y:S02]  /*4190*/  @!P2 IADD3 R53, P3, PT, R53, R32, RZ ;  /* 0x000000203535a210 */ /* 0x002fe40007f7e0ff */
[----:B------:R-:W-:-:S03]  /*41a0*/  @!P2 ISETP.NE.U32.AND P0, PT, R32, RZ, PT ;  /* 0x000000ff2000a20c */ /* 0x000fc60003f05070 */
[----:B0-----:R-:W-:Y:S01]  /*41b0*/  @!P2 IMAD.MOV.U32 R32, RZ, RZ, R53 ;  /* 0x000000ffff20a224 */ /* 0x001fe200078e0035 */
[----:B------:R-:W-:Y:S09]  /*41c0*/  BRA.DIV UR5, `(.L_x_757) ;  /* 0x0000009205ac7947 */ /* 0x000ff2000b800000 */
.L_x_946:
        /* <DEDUP_REMOVED lines=10> */
.L_x_951:
[----:B------:R-:W-:Y:S01]  /*4270*/  ISETP.GT.AND P2, PT, R45, R33, PT ;  /* 0x000000212d00720c */ /* 0x000fe20003f44270 */
[----:B------:R-:W-:-:S12]  /*4280*/  UMOV UR5, 0xffffffff ;  /* 0xffffffff00057882 */ /* 0x000fd80000000000 */
[----:B-1----:R-:W-:Y:S02]  /*4290*/  @!P2 IADD3 R53, P3, PT, R53, R32, RZ ;  /* 0x000000203535a210 */ /* 0x002fe40007f7e0ff */
[----:B------:R-:W-:-:S03]  /*42a0*/  @!P2 ISETP.NE.U32.AND P0, PT, R32, RZ, PT ;  /* 0x000000ff2000a20c */ /* 0x000fc60003f05070 */
[----:B0-----:R-:W-:Y:S01]  /*42b0*/  @!P2 IMAD.MOV.U32 R32, RZ, RZ, R53 ;  /* 0x000000ffff20a224 */ /* 0x001fe200078e0035 */
[----:B------:R-:W-:Y:S09]  /*42c0*/  BRA.DIV UR5, `(.L_x_759) ;  /* 0x0000009205e47947 */ /* 0x000ff2000b800000 */
.L_x_954:
        /* <DEDUP_REMOVED lines=10> */
.L_x_959:
[----:B------:R-:W-:Y:S01]  /*4370*/  ISETP.GT.AND P2, PT, R44, R33, PT ;  /* 0x000000212c00720c */ /* 0x000fe20003f44270 */
[----:B------:R-:W-:-:S12]  /*4380*/  UMOV UR5, 0xffffffff ;  /* 0xffffffff00057882 */ /* 0x000fd80000000000 */
[----:B-1----:R-:W-:Y:S02]  /*4390*/  @!P2 IADD3 R53, P3, PT, R53, R32, RZ ;  /* 0x000000203535a210 */ /* 0x002fe40007f7e0ff */
[----:B------:R-:W-:-:S03]  /*43a0*/  @!P2 ISETP.NE.U32.AND P0, PT, R32, RZ, PT ;  /* 0x000000ff2000a20c */ /* 0x000fc60003f05070 */
[----:B0-----:R-:W-:Y:S01]  /*43b0*/  @!P2 IMAD.MOV.U32 R32, RZ, RZ, R53 ;  /* 0x000000ffff20a224 */ /* 0x001fe200078e0035 */
[----:B------:R-:W-:Y:S09]  /*43c0*/  BRA.DIV UR5, `(.L_x_761) ;  /* 0x00000096051c7947 */ /* 0x000ff2000b800000 */
.L_x_962:
        /* <DEDUP_REMOVED lines=10> */
.L_x_967:
[----:B------:R-:W-:Y:S01]  /*4470*/  ISETP.GT.AND P4, PT, R43, R33, PT ;  /* 0x000000212b00720c */ /* 0x000fe20003f84270 */
[----:B------:R-:W-:Y:S01]  /*4480*/  UMOV UR5, 0xffffffff ;  /* 0xffffffff00057882 */ /* 0x000fe20000000000 */
[----:B------:R-:W-:-:S11]  /*4490*/  ISETP.NE.AND P0, PT, R5, 0x65, PT ;  /* 0x000000650500780c */ /* 0x000fd60003f05270 */
[----:B------:R-:W-:Y:S02]  /*44a0*/  @!P4 ISETP.NE.U32.AND P2, PT, R32, RZ, PT ;  /* 0x000000ff2000c20c */ /* 0x000fe40003f45070 */
[----:B-1----:R-:W-:Y:S02]  /*44b0*/  @!P4 IADD3 R53, P5, PT, R53, R32, RZ ;  /* 0x000000203535c210 */ /* 0x002fe40007fbe0ff */
[----:B------:R-:W-:-:S03]  /*44c0*/  @!P4 ISETP.NE.AND.EX P2, PT, R51, RZ, PT, P2 ;  /* 0x000000ff3300c20c */ /* 0x000fc60003f45320 */
[----:B0-----:R-:W-:Y:S01]  /*44d0*/  @!P4 IMAD.MOV.U32 R32, RZ, RZ, R53 ;  /* 0x000000ffff20c224 */ /* 0x001fe200078e0035 */
[----:B---3--:R-:W-:Y:S01]  /*44e0*/  @!P4 SEL R5, R6, RZ, !P2 ;  /* 0x000000ff0605c207 */ /* 0x008fe20005000000 */
[----:B--2---:R-:W-:Y:S01]  /*44f0*/  @!P4 IMAD.X R50, R50, 0x1, R51, P5 ;  /* 0x000000013232c824 */ /* 0x004fe200028e0633 */
[C---:B------:R-:W-:Y:S02]  /*4500*/  ISETP.NE.U32.AND P2, PT, R41.reuse, RZ, PT ;  /* 0x000000ff2900720c */ /* 0x040fe40003f45070 */
[----:B------:R-:W-:Y:S01]  /*4510*/  IADD3 R41, P3, PT, R41, R32, RZ ;  /* 0x0000002029297210 */ /* 0x000fe20007f7e0ff */
[----:B------:R-:W-:Y:S01]  /*4520*/  @!P4 IMAD.IADD R48, R48, 0x1, R5 ;  /* 0x000000013030c824 */ /* 0x000fe200078e0205 */
[----:B------:R-:W-:Y:S01]  /*4530*/  ISETP.NE.AND.EX P2, PT, R42, RZ, PT, P2 ;  /* 0x000000ff2a00720c */ /* 0x000fe20003f45320 */
[----:B------:R-:W-:-:S03]  /*4540*/  @!P4 IMAD.MOV.U32 R51, RZ, RZ, R50 ;  /* 0x000000ffff33c224 */ /* 0x000fc600078e0032 */
[----:B------:R-:W-:Y:S01]  /*4550*/  SEL R5, R48, RZ, !P2 ;  /* 0x000000ff30057207 */ /* 0x000fe20005000000 */
[----:B------:R-:W-:Y:S08]  /*4560*/  BRA.DIV UR5, `(.L_x_763) ;  /* 0x0000009605287947 */ /* 0x000ff0000b800000 */
.L_x_970:
[----:B------:R-:W-:Y:S01]  /*4570*/  UMOV UR5, 0xffffffff ;  /* 0xffffffff00057882 */ /* 0x000fe20000000000 */
[----:B------:R-:W-:Y:S02]  /*4580*/  IMAD.X R42, R42, 0x1, R51, P3 ;  /* 0x000000012a2a7824 */ /* 0x000fe400018e0633 */
[----:B------:R-:W-:Y:S02]  /*4590*/  IMAD.IADD R40, R5, 0x1, R40 ;  /* 0x0000000105287824 */ /* 0x000fe400078e0228 */
[----:B------:R-:W-:Y:S01]  /*45a0*/  VIADD R49, R49, 0xffffffe0 ;  /* 0xffffffe031317836 */ /* 0x000fe20000000000 */
[----:B------:R-:W-:Y:S06]  /*45b0*/  BRA.DIV UR5, `(.L_x_764) ;  /* 0x0000009605347947 */ /* 0x000fec000b800000 */
[----:B------:R-:W-:-:S13]  /*45c0*/  VOTE.ALL P0, P0 ;  /* 0x0000000000ff7806 */ /* 0x000fda0000000000 */
.L_x_973:
[----:B------:R-:W-:Y:S05]  /*45d0*/  @P0 BRA `(.L_x_765) ;  /* 0xfffffff8004c0947 */ /* 0x000fea000383ffff */
.L_x_751:
[----:B------:R-:W-:Y:S01]  /*45e0*/  ISETP.NE.AND P2, PT, R38, RZ, PT ;  /* 0x000000ff2600720c */ /* 0x000fe20003f45270 */
[----:B------:R-:W-:Y:S01]  /*45f0*/  BSSY.RECONVERGENT B0, `(.L_x_766) ;  /* 0x000001a000007945 */ /* 0x000fe20003800200 */
[----:B------:R-:W-:Y:S02]  /*4600*/  IMAD.MOV.U32 R30, RZ, RZ, R41 ;  /* 0x000000ffff1e7224 */ /* 0x000fe400078e0029 */
[----:B------:R-:W-:-:S09]  /*4610*/  IMAD.MOV.U32 R31, RZ, RZ, R42 ;  /* 0x000000ffff1f7224 */ /* 0x000fd200078e002a */
[----:B------:R-:W0:Y:S01]  /*4620*/  @!P2 S2R R5, SR_CgaCtaId ;  /* 0x000000000005a919 */ /* 0x000e220000008800 */
[----:B------:R-:W-:-:S04]  /*4630*/  @!P2 MOV R4, 0x400 ;  /* 0x000004000004a802 */ /* 0x000fc80000000f00 */
[----:B0-----:R-:W-:Y:S01]  /*4640*/  @!P2 LEA R43, R5, R4, 0x18 ;  /* 0x00000004052ba211 */ /* 0x001fe200078ec0ff */
[----:B------:R-:W-:Y:S06]  /*4650*/  @P1 BRA `(.L_x_767) ;  /* 0x00000000004c1947 */ /* 0x000fec0003800000 */
[----:B------:R-:W0:Y:S01]  /*4660*/  S2UR UR6, SR_CgaCtaId ;  /* 0x00000000000679c3 */ /* 0x000e220000008800 */
[----:B------:R-:W-:Y:S01]  /*4670*/  ISETP.NE.U32.AND P0, PT, R35, RZ, PT ;  /* 0x000000ff2300720c */ /* 0x000fe20003f05070 */
[----:B------:R-:W-:Y:S01]  /*4680*/  UMOV UR5, 0x400 ;  /* 0x0000040000057882 */ /* 0x000fe20000000000 */
[----:B------:R-:W-:Y:S02]  /*4690*/  IADD3 R35, P1, PT, R30, R35, RZ ;  /* 0x000000231e237210 */ /* 0x000fe40007f3e0ff */
[----:B------:R-:W-:-:S03]  /*46a0*/  ISETP.NE.AND.EX P0, PT, R36, RZ, PT, P0 ;  /* 0x000000ff2400720c */ /* 0x000fc60003f05300 */
[----:B------:R-:W1:Y:S01]  /*46b0*/  LDC.64 R4, c[0x0][0x3b0] ;  /* 0x0000ec00ff047b82 */ /* 0x000e620000000a00 */
[----:B------:R-:W-:Y:S01]  /*46c0*/  SEL R6, R40, RZ, !P0 ;  /* 0x000000ff28067207 */ /* 0x000fe20004000000 */
[----:B------:R-:W-:-:S04]  /*46d0*/  IMAD.X R7, R31, 0x1, R36, P1 ;  /* 0x000000011f077824 */ /* 0x000fc800008e0624 */
[----:B------:R-:W-:Y:S02]  /*46e0*/  IMAD.IADD R37, R37, 0x1, R6 ;  /* 0x0000000125257824 */ /* 0x000fe400078e0206 */
[----:B------:R-:W-:Y:S01]  /*46f0*/  IMAD.MOV.U32 R6, RZ, RZ, R35 ;  /* 0x000000ffff067224 */ /* 0x000fe200078e0023 */
[----:B0-----:R-:W-:Y:S01]  /*4700*/  ULEA UR5, UR6, UR5, 0x18 ;  /* 0x0000000506057291 */ /* 0x001fe2000f8ec0ff */
[----:B-1----:R-:W-:-:S04]  /*4710*/  IMAD.WIDE.U32 R32, R39, 0x10, R4 ;  /* 0x0000001027207825 */ /* 0x002fc800078e0004 */
[----:B------:R-:W-:Y:S02]  /*4720*/  IMAD.MOV.U32 R4, RZ, RZ, R37 ;  /* 0x000000ffff047224 */ /* 0x000fe400078e0025 */
[----:B------:R-:W-:-:S05]  /*4730*/  IMAD.MOV.U32 R5, RZ, RZ, 0x65 ;  /* 0x00000065ff057424 */ /* 0x000fca00078e00ff */
[----:B------:R0:W-:Y:S04]  /*4740*/  ST.E.128.STRONG.GPU desc[UR8][R32.64+0x200], R4 ;  /* 0x0002000420007985 */ /* 0x0001e8000c10fd08 */
[----:B------:R0:W-:Y:S04]  /*4750*/  STS.64 [UR5+0xb8], R6 ;  /* 0x0000b806ff007988 */ /* 0x0001e80008000a05 */
[----:B------:R0:W-:Y:S04]  /*4760*/  STS [UR5+0xc0], R37 ;  /* 0x0000c025ff007988 */ /* 0x0001e80008000805 */
[----:B------:R0:W-:Y:S04]  /*4770*/  STS.64 [UR5+0xa8], R30 ;  /* 0x0000a81eff007988 */ /* 0x0001e80008000a05 */
[----:B------:R0:W-:Y:S02]  /*4780*/  STS [UR5+0xb0], R40 ;  /* 0x0000b028ff007988 */ /* 0x0001e40008000805 */
.L_x_767:
[----:B------:R-:W-:Y:S05]  /*4790*/  BSYNC.RECONVERGENT B0 ;  /* 0x0000000000007941 */ /* 0x000fea0003800200 */
.L_x_766:
[----:B------:R1:W-:Y:S01]  /*47a0*/  @!P2 STS.64 [R43+0x88], R30 ;  /* 0x0000881e2b00a388 */ /* 0x0003e20000000a00 */
[----:B------:R-:W-:Y:S02]  /*47b0*/  @!P2 IMAD.MOV.U32 R29, RZ, RZ, R30 ;  /* 0x000000ffff1da224 */ /* 0x000fe400078e001e */
[----:B------:R-:W-:Y:S01]  /*47c0*/  @!P2 IMAD.MOV.U32 R28, RZ, RZ, R31 ;  /* 0x000000ffff1ca224 */ /* 0x000fe200078e001f */
[----:B------:R1:W-:Y:S01]  /*47d0*/  @!P2 STS [R43+0x90], R40 ;  /* 0x000090282b00a388 */ /* 0x0003e20000000800 */
[----:B------:R-:W-:-:S07]  /*47e0*/  @!P2 IMAD.MOV.U32 R3, RZ, RZ, R40 ;  /* 0x000000ffff03a224 */ /* 0x000fce00078e0028 */
.L_x_735:
[----:B0-----:R-:W0:Y:S01]  /*47f0*/  S2R R33, SR_TID.X ;  /* 0x0000000000217919 */ /* 0x001e220000002100 */
[----:B------:R-:W-:Y:S05]  /*4800*/  WARPSYNC.ALL ;  /* 0x0000000000007948 */ /* 0x000fea0003800000 */
[----:B------:R-:W-:Y:S01]  /*4810*/  BAR.SYNC.DEFER_BLOCKING 0x0 ;  /* 0x0000000000007b1d */ /* 0x000fe20000010000 */
[----:B------:R-:W-:-:S05]  /*4820*/  ISETP.NE.AND P1, PT, R2, R8, PT ;  /* 0x000000080200720c */ /* 0x000fca0003f25270 */
[----:B------:R-:W-:Y:S01]  /*4830*/  BSSY.RECONVERGENT B0, `(.L_x_768) ;  /* 0x000000e000007945 */ /* 0x000fe20003800200 */
[----:B0-----:R-:W-:-:S13]  /*4840*/  ISETP.NE.AND P0, PT, R33, RZ, PT ;  /* 0x000000ff2100720c */ /* 0x001fda0003f05270 */
[----:B------:R-:W-:Y:S05]  /*4850*/  @!P0 BRA `(.L_x_769) ;  /* 0x00000000002c8947 */ /* 0x000fea0003800000 */
[----:B------:R-:W0:Y:S01]  /*4860*/  S2UR UR6, SR_CgaCtaId ;  /* 0x00000000000679c3 */ /* 0x000e220000008800 */
[----:B------:R-:W-:Y:S01]  /*4870*/  UMOV UR5, 0x400 ;  /* 0x0000040000057882 */ /* 0x000fe20000000000 */
[----:B------:R-:W-:-:S04]  /*4880*/  ISETP.NE.U32.AND P0, PT, R29, RZ, PT ;  /* 0x000000ff1d00720c */ /* 0x000fc80003f05070 */
[----:B------:R-:W-:Y:S01]  /*4890*/  ISETP.NE.AND.EX P0, PT, R28, RZ, PT, P0 ;  /* 0x000000ff1c00720c */ /* 0x000fe20003f05300 */
[----:B0-----:R-:W-:-:S09]  /*48a0*/  ULEA UR5, UR6, UR5, 0x18 ;  /* 0x0000000506057291 */ /* 0x001fd2000f8ec0ff */
[----:B------:R-:W0:Y:S04]  /*48b0*/  LDS.64 R4, [UR5+0x88] ;  /* 0x00008805ff047984 */ /* 0x000e280008000a00 */
[----:B------:R-:W2:Y:S01]  /*48c0*/  LDS R6, [UR5+0x90] ;  /* 0x00009005ff067984 */ /* 0x000ea20008000800 */
[----:B0-----:R-:W-:Y:S02]  /*48d0*/  IADD3 R29, P2, PT, R4, R29, RZ ;  /* 0x0000001d041d7210 */ /* 0x001fe40007f5e0ff */
[----:B--2---:R-:W-:-:S03]  /*48e0*/  SEL R6, R6, RZ, !P0 ;  /* 0x000000ff06067207 */ /* 0x004fc60004000000 */
[----:B------:R-:W-:Y:S02]  /*48f0*/  IMAD.X R28, R5, 0x1, R28, P2 ;  /* 0x00000001051c7824 */ /* 0x000fe400010e061c */
[----:B------:R-:W-:-:S07]  /*4900*/  IMAD.IADD R3, R3, 0x1, R6 ;  /* 0x0000000103037824 */ /* 0x000fce00078e0206 */
.L_x_769:
[----:B------:R-:W-:Y:S05]  /*4910*/  BSYNC.RECONVERGENT B0 ;  /* 0x0000000000007941 */ /* 0x000fea0003800200 */
.L_x_768:
[----:B------:R-:W-:Y:S01]  /*4920*/  SEL R4, R3, RZ, !P1 ;  /* 0x000000ff03047207 */ /* 0x000fe20004800000 */
[----:B------:R-:W0:Y:S01]  /*4930*/  S2UR UR5, SR_CgaCtaId ;  /* 0x00000000000579c3 */ /* 0x000e220000008800 */
[----:B------:R-:W-:Y:S01]  /*4940*/  ISETP.NE.AND P6, PT, R8, R10, PT ;  /* 0x0000000a0800720c */ /* 0x000fe20003fc5270 */
[----:B------:R-:W-:Y:S01]  /*4950*/  UMOV UR4, 0x400 ;  /* 0x0000040000047882 */ /* 0x000fe20000000000 */
[----:B------:R-:W-:Y:S01]  /*4960*/  ISETP.NE.AND P2, PT, R10, R12, PT ;  /* 0x0000000c0a00720c */ /* 0x000fe20003f45270 */
[----:B------:R-:W-:Y:S01]  /*4970*/  IMAD.IADD R9, R9, 0x1, R4 ;  /* 0x0000000109097824 */ /* 0x000fe200078e0204 */
[----:B------:R-:W-:Y:S02]  /*4980*/  ISETP.NE.AND P0, PT, R12, R14, PT ;  /* 0x0000000e0c00720c */ /* 0x000fe40003f05270 */
[----:B------:R-:W-:Y:S02]  /*4990*/  ISETP.NE.AND P3, PT, R8, R10, PT ;  /* 0x0000000a0800720c */ /* 0x000fe40003f65270 */
[----:B------:R-:W-:-:S02]  /*49a0*/  SEL R4, R9, RZ, !P6 ;  /* 0x000000ff09047207 */ /* 0x000fc40007000000 */
[----:B------:R-:W-:Y:S02]  /*49b0*/  ISETP.NE.AND P4, PT, R10, R12, PT ;  /* 0x0000000c0a00720c */ /* 0x000fe40003f85270 */
[----:B------:R-:W-:Y:S01]  /*49c0*/  SEL R7, RZ, 0x1, !P3 ;  /* 0x00000001ff077807 */ /* 0x000fe20005800000 */
[----:B------:R-:W-:Y:S01]  /*49d0*/  IMAD.IADD R11, R11, 0x1, R4 ;  /* 0x000000010b0b7824 */ /* 0x000fe200078e0204 */
[----:B-1----:R-:W-:Y:S02]  /*49e0*/  SEL R30, RZ, 0x1, !P4 ;  /* 0x00000001ff1e7807 */ /* 0x002fe40006000000 */
[----:B------:R-:W-:Y:S02]  /*49f0*/  ISETP.NE.AND P3, PT, R12, R14, PT ;  /* 0x0000000e0c00720c */ /* 0x000fe40003f65270 */
[----:B------:R-:W-:Y:S02]  /*4a00*/  SEL R4, R11, RZ, !P2 ;  /* 0x000000ff0b047207 */ /* 0x000fe40005000000 */
[----:B------:R-:W-:-:S02]  /*4a10*/  SEL R41, RZ, 0x1, !P6 ;  /* 0x00000001ff297807 */ /* 0x000fc40007000000 */
[----:B------:R-:W-:Y:S01]  /*4a20*/  ISETP.NE.AND P6, PT, R18, R20, PT ;  /* 0x000000141200720c */ /* 0x000fe20003fc5270 */
[----:B------:R-:W-:Y:S01]  /*4a30*/  IMAD.IADD R13, R13, 0x1, R4 ;  /* 0x000000010d0d7824 */ /* 0x000fe200078e0204 */
[----:B0-----:R-:W-:Y:S02]  /*4a40*/  ULEA UR4, UR5, UR4, 0x18 ;  /* 0x0000000405047291 */ /* 0x001fe4000f8ec0ff */
[----:B------:R-:W-:Y:S02]  /*4a50*/  SEL R34, RZ, 0x1, !P6 ;  /* 0x00000001ff227807 */ /* 0x000fe40007000000 */
[----:B------:R-:W-:Y:S02]  /*4a60*/  SEL R4, R13, RZ, !P0 ;  /* 0x000000ff0d047207 */ /* 0x000fe40004000000 */
[----:B------:R-:W-:-:S03]  /*4a70*/  ISETP.NE.AND P0, PT, R14, R16, PT ;  /* 0x000000100e00720c */ /* 0x000fc60003f05270 */
[----:B------:R-:W-:-:S05]  /*4a80*/  IMAD.IADD R15, R15, 0x1, R4 ;  /* 0x000000010f0f7824 */ /* 0x000fca00078e0204 */
[----:B------:R-:W-:Y:S02]  /*4a90*/  SEL R4, R15, RZ, !P0 ;  /* 0x000000ff0f047207 */ /* 0x000fe40004000000 */
[----:B------:R-:W-:-:S03]  /*4aa0*/  ISETP.NE.AND P0, PT, R16, R18, PT ;  /* 0x000000121000720c */ /* 0x000fc60003f05270 */
[----:B------:R-:W-:-:S05]  /*4ab0*/  IMAD.IADD R17, R17, 0x1, R4 ;  /* 0x0000000111117824 */ /* 0x000fca00078e0204 */
[----:B------:R-:W-:Y:S02]  /*4ac0*/  SEL R4, R17, RZ, !P0 ;  /* 0x000000ff11047207 */ /* 0x000fe40004000000 */
[----:B------:R-:W-:-:S03]  /*4ad0*/  ISETP.NE.AND P0, PT, R18, R20, PT ;  /* 0x000000141200720c */ /* 0x000fc60003f05270 */
[----:B------:R-:W-:Y:S02]  /*4ae0*/  IMAD.IADD R19, R19, 0x1, R4 ;  /* 0x0000000113137824 */ /* 0x000fe400078e0204 */
[----:B------:R-:W0:Y:S03]  /*4af0*/  LDS.64 R4, [UR4+0xc8] ;  /* 0x0000c804ff047984 */ /* 0x000e260008000a00 */
[----:B------:R-:W-:Y:S02]  /*4b00*/  SEL R6, R19, RZ, !P0 ;  /* 0x000000ff13067207 */ /* 0x000fe40004000000 */
[----:B------:R-:W-:-:S03]  /*4b10*/  ISETP.NE.AND P0, PT, R2, R8, PT ;  /* 0x000000080200720c */ /* 0x000fc60003f05270 */
[----:B------:R-:W-:Y:S01]  /*4b20*/  IMAD.IADD R21, R21, 0x1, R6 ;  /* 0x0000000115157824 */ /* 0x000fe200078e0206 */
[----:B------:R-:W-:Y:S02]  /*4b30*/  SEL R6, RZ, 0x1, !P0 ;  /* 0x00000001ff067807 */ /* 0x000fe40004000000 */
[----:B------:R-:W-:Y:S02]  /*4b40*/  ISETP.NE.AND P0, PT, R20, R22, PT ;  /* 0x000000161400720c */ /* 0x000fe40003f05270 */
[----:B------:R-:W-:Y:S02]  /*4b50*/  IADD3 R30, P4, P5, R30, R7, R6 ;  /* 0x000000071e1e7210 */ /* 0x000fe40007d9e006 */
[----:B------:R-:W-:Y:S02]  /*4b60*/  SEL R7, RZ, 0x1, !P3 ;  /* 0x00000001ff077807 */ /* 0x000fe40005800000 */
[----:B------:R-:W-:Y:S02]  /*4b70*/  SEL R6, R21, RZ, !P0 ;  /* 0x000000ff15067207 */ /* 0x000fe40004000000 */
[----:B------:R-:W-:-:S02]  /*4b80*/  IADD3 R32, P0, PT, R30, R7, RZ ;  /* 0x000000071e207210 */ /* 0x000fc40007f1e0ff */
[----:B------:R-:W-:Y:S01]  /*4b90*/  IADD3.X R35, PT, PT, RZ, RZ, RZ, P4, P5 ;  /* 0x000000ffff237210 */ /* 0x000fe200027ea4ff */
[----:B------:R-:W-:Y:S01]  /*4ba0*/  IMAD.IADD R23, R23, 0x1, R6 ;  /* 0x0000000117177824 */ /* 0x000fe200078e0206 */
[----:B------:R-:W-:Y:S02]  /*4bb0*/  ISETP.NE.AND P3, PT, R14, R16, PT ;  /* 0x000000100e00720c */ /* 0x000fe40003f65270 */
[----:B------:R-:W-:Y:S01]  /*4bc0*/  SEL R6, RZ, 0x1, !P1 ;  /* 0x00000001ff067807 */ /* 0x000fe20004800000 */
[----:B------:R-:W-:Y:S01]  /*4bd0*/  IMAD.X R37, RZ, RZ, R35, P0 ;  /* 0x000000ffff257224 */ /* 0x000fe200000e0623 */
[----:B------:R-:W-:Y:S02]  /*4be0*/  SEL R7, RZ, 0x1, !P3 ;  /* 0x00000001ff077807 */ /* 0x000fe40005800000 */
[----:B------:R-:W-:Y:S02]  /*4bf0*/  IADD3 R35, P0, PT, R29, R32, RZ ;  /* 0x000000201d237210 */ /* 0x000fe40007f1e0ff */
[----:B------:R-:W-:-:S02]  /*4c00*/  ISETP.NE.AND P1, PT, R16, R18, PT ;  /* 0x000000121000720c */ /* 0x000fc40003f25270 */
[----:B------:R-:W-:Y:S02]  /*4c10*/  SEL R30, RZ, 0x1, !P2 ;  /* 0x00000001ff1e7807 */ /* 0x000fe40005000000 */
[----:B------:R-:W-:Y:S01]  /*4c20*/  IADD3 R36, P2, PT, R32, R7, RZ ;  /* 0x0000000720247210 */ /* 0x000fe20007f5e0ff */
[--C-:B------:R-:W-:Y:S01]  /*4c30*/  IMAD.X R32, R28, 0x1, R37.reuse, P0 ;  /* 0x000000011c207824 */ /* 0x100fe200000e0625 */
[----:B------:R-:W-:Y:S02]  /*4c40*/  SEL R31, RZ, 0x1, !P1 ;  /* 0x00000001ff1f7807 */ /* 0x000fe40004800000 */
[----:B------:R-:W-:Y:S01]  /*4c50*/  IADD3 R41, P3, P1, R29, R41, R6 ;  /* 0x000000291d297210 */ /* 0x000fe2000797e006 */
[----:B------:R-:W-:Y:S01]  /*4c60*/  IMAD.X R45, RZ, RZ, R37, P2 ;  /* 0x000000ffff2d7224 */ /* 0x000fe200010e0625 */
[----:B0-----:R-:W-:Y:S01]  /*4c70*/  ISETP.GE.U32.AND P0, PT, R4, 0x101, PT ;  /* 0x000001010400780c */ /* 0x001fe20003f06070 */
[----:B------:R-:W-:Y:S01]  /*4c80*/  IMAD.IADD R31, R36, 0x1, R31 ;  /* 0x00000001241f7824 */ /* 0x000fe200078e021f */
[----:B------:R-:W-:-:S02]  /*4c90*/  IADD3 R39, P2, PT, R41, R30, RZ ;  /* 0x0000001e29277210 */ /* 0x000fc40007f5e0ff */
[----:B------:R-:W-:Y:S01]  /*4ca0*/  ISETP.GE.AND.EX P0, PT, R5, RZ, PT, P0 ;  /* 0x000000ff0500720c */ /* 0x000fe20003f06300 */
[----:B------:R-:W-:Y:S01]  /*4cb0*/  IMAD.IADD R30, R31, 0x1, R34 ;  /* 0x000000011f1e7824 */ /* 0x000fe200078e0222 */
[C---:B------:R-:W-:Y:S02]  /*4cc0*/  IADD3 R43, P4, PT, R29.reuse, R6, RZ ;  /* 0x000000061d2b7210 */ /* 0x040fe40007f9e0ff */
[C---:B------:R-:W-:Y:S02]  /*4cd0*/  IADD3 R6, P6, PT, R29.reuse, R36, RZ ;  /* 0x000000241d067210 */ /* 0x040fe40007fde0ff */
[C---:B------:R-:W-:Y:S01]  /*4ce0*/  IADD3.X R36, PT, PT, R28.reuse, RZ, RZ, P3, P1 ;  /* 0x000000ff1c247210 */ /* 0x040fe20001fe24ff */
[----:B------:R-:W-:Y:S01]  /*4cf0*/  IMAD.X R34, RZ, RZ, R28, P4 ;  /* 0x000000ffff227224 */ /* 0x000fe200020e061c */
[C---:B------:R-:W-:Y:S01]  /*4d00*/  IADD3 R24, P5, PT, R29.reuse, R24, RZ ;  /* 0x000000181d187210 */ /* 0x040fe20007fbe0ff */
[C---:B------:R-:W-:Y:S01]  /*4d10*/  IMAD.X R37, R28.reuse, 0x1, R45, P6 ;  /* 0x000000011c257824 */ /* 0x040fe200030e062d */
[C---:B------:R-:W-:Y:S01]  /*4d20*/  IADD3 R7, P3, PT, R29.reuse, R31, RZ ;  /* 0x0000001f1d077210 */ /* 0x040fe20007f7e0ff */
[----:B------:R-:W-:Y:S01]  /*4d30*/  IMAD.X R38, RZ, RZ, R36, P2 ;  /* 0x000000ffff267224 */ /* 0x000fe200010e0624 */
[----:B------:R-:W-:Y:S01]  /*4d40*/  IADD3 R30, P1, PT, R29, R30, RZ ;  /* 0x0000001e1d1e7210 */ /* 0x000fe20007f3e0ff */
[----:B------:R-:W-:-:S02]  /*4d50*/  IMAD.X R27, R28, 0x1, R27, P5 ;  /* 0x000000011c1b7824 */ /* 0x000fc400028e061b */
[C---:B------:R-:W-:Y:S02]  /*4d60*/  IMAD.X R0, R28.reuse, 0x1, R0, P3 ;  /* 0x000000011c007824 */ /* 0x040fe400018e0600 */
[----:B------:R-:W-:Y:S01]  /*4d70*/  IMAD.X R31, R28, 0x1, R26, P1 ;  /* 0x000000011c1f7824 */ /* 0x000fe200008e061a */
[----:B------:R-:W-:Y:S07]  /*4d80*/  @!P0 BRA `(.L_x_770) ;  /* 0x0000000400f88947 */ /* 0x000fee0003800000 */
[----:B------:R-:W0:Y:S01]  /*4d90*/  LDS.64 R26, [UR4+0xa8] ;  /* 0x0000a804ff1a7984 */ /* 0x000e220008000a00 */
[----:B------:R-:W-:Y:S01]  /*4da0*/  BAR.SYNC.DEFER_BLOCKING 0x0 ;  /* 0x0000000000007b1d */ /* 0x000fe20000010000 */
[----:B------:R-:W-:Y:S02]  /*4db0*/  ISETP.NE.AND P1, PT, R2, R8, PT ;  /* 0x000000080200720c */ /* 0x000fe40003f25270 */
[----:B------:R-:W-:Y:S02]  /*4dc0*/  ISETP.NE.AND P2, PT, R8, R10, PT ;  /* 0x0000000a0800720c */ /* 0x000fe40003f45270 */
[----:B------:R-:W-:Y:S02]  /*4dd0*/  ISETP.NE.AND P0, PT, R10, R12, PT ;  /* 0x0000000c0a00720c */ /* 0x000fe40003f05270 */
[----:B------:R-:W-:Y:S02]  /*4de0*/  ISETP.NE.AND P6, PT, R12, R14, PT ;  /* 0x0000000e0c00720c */ /* 0x000fe40003fc5270 */
[----:B------:R-:W-:-:S02]  /*4df0*/  ISETP.NE.AND P3, PT, R18, R20, PT ;  /* 0x000000141200720c */ /* 0x000fc40003f65270 */
[----:B------:R-:W-:Y:S02]  /*4e00*/  ISETP.NE.AND P4, PT, R20, R22, PT ;  /* 0x000000161400720c */ /* 0x000fe40003f85270 */
[----:B------:R-:W-:Y:S01]  /*4e10*/  ISETP.NE.AND P5, PT, R22, R25, PT ;  /* 0x000000191600720c */ /* 0x000fe20003fa5270 */
[--C-:B0-----:R-:W-:Y:S02]  /*4e20*/  @P1 IMAD.IADD R29, R29, 0x1, -R26.reuse ;  /* 0x000000011d1d1824 */ /* 0x101fe400078e0a1a */
[--C-:B------:R-:W-:Y:S02]  /*4e30*/  @P2 IMAD.IADD R43, R43, 0x1, -R26.reuse ;  /* 0x000000012b2b2824 */ /* 0x100fe400078e0a1a */
[--C-:B------:R-:W-:Y:S01]  /*4e40*/  @P0 IMAD.IADD R41, R41, 0x1, -R26.reuse ;  /* 0x0000000129290824 */ /* 0x100fe200078e0a1a */
[----:B------:R-:W-:Y:S01]  /*4e50*/  @P1 LEA R29, R29, UR4, 0x3 ;  /* 0x000000041d1d1c11 */ /* 0x000fe2000f8e18ff */
[--C-:B------:R-:W-:Y:S01]  /*4e60*/  @P6 IMAD.IADD R39, R39, 0x1, -R26.reuse ;  /* 0x0000000127276824 */ /* 0x100fe200078e0a1a */
[----:B------:R-:W-:Y:S01]  /*4e70*/  @P2 LEA R43, R43, UR4, 0x3 ;  /* 0x000000042b2b2c11 */ /* 0x000fe2000f8e18ff */
[--C-:B------:R-:W-:Y:S01]  /*4e80*/  @P3 IMAD.IADD R7, R7, 0x1, -R26.reuse ;  /* 0x0000000107073824 */ /* 0x100fe200078e0a1a */
[----:B------:R-:W-:Y:S01]  /*4e90*/  @P0 LEA R41, R41, UR4, 0x3 ;  /* 0x0000000429290c11 */ /* 0x000fe2000f8e18ff */
[----:B------:R0:W-:Y:S01]  /*4ea0*/  @P1 STS.64 [R29], R2 ;  /* 0x000000021d001388 */ /* 0x0001e20000000a00 */
[----:B------:R-:W-:Y:S01]  /*4eb0*/  ISETP.NE.AND P1, PT, R14, R16, PT ;  /* 0x000000100e00720c */ /* 0x000fe20003f25270 */
[--C-:B------:R-:W-:Y:S01]  /*4ec0*/  @P4 IMAD.IADD R30, R30, 0x1, -R26.reuse ;  /* 0x000000011e1e4824 */ /* 0x100fe200078e0a1a */
[----:B------:R-:W-:Y:S01]  /*4ed0*/  @P6 LEA R39, R39, UR4, 0x3 ;  /* 0x0000000427276c11 */ /* 0x000fe2000f8e18ff */
[----:B------:R0:W-:Y:S01]  /*4ee0*/  @P2 STS.64 [R43], R8 ;  /* 0x000000082b002388 */ /* 0x0001e20000000a00 */
[----:B------:R-:W-:Y:S01]  /*4ef0*/  ISETP.NE.AND P2, PT, R16, R18, PT ;  /* 0x000000121000720c */ /* 0x000fe20003f45270 */
[----:B------:R-:W-:Y:S01]  /*4f00*/  @P5 IMAD.IADD R24, R24, 0x1, -R26 ;  /* 0x0000000118185824 */ /* 0x000fe200078e0a1a */
[----:B------:R-:W-:Y:S01]  /*4f10*/  @P3 LEA R7, R7, UR4, 0x3 ;  /* 0x0000000407073c11 */ /* 0x000fe2000f8e18ff */
[----:B------:R0:W-:Y:S01]  /*4f20*/  @P0 STS.64 [R41], R10 ;  /* 0x0000000a29000388 */ /* 0x0001e20000000a00 */
[----:B------:R-:W-:-:S02]  /*4f30*/  @P4 LEA R30, R30, UR4, 0x3 ;  /* 0x000000041e1e4c11 */ /* 0x000fc4000f8e18ff */
[----:B------:R-:W-:Y:S01]  /*4f40*/  @P5 LEA R24, R24, UR4, 0x3 ;  /* 0x0000000418185c11 */ /* 0x000fe2000f8e18ff */
[----:B------:R0:W-:Y:S01]  /*4f50*/  @P6 STS.64 [R39], R12 ;  /* 0x0000000c27006388 */ /* 0x0001e20000000a00 */
[----:B------:R-:W-:Y:S01]  /*4f60*/  ISETP.GT.U32.AND P0, PT, R4, R33, PT ;  /* 0x000000210400720c */ /* 0x000fe20003f04070 */
[----:B------:R-:W-:-:S03]  /*4f70*/  @P1 IMAD.IADD R35, R35, 0x1, -R26 ;  /* 0x0000000123231824 */ /* 0x000fc600078e0a1a */
[----:B------:R-:W-:Y:S01]  /*4f80*/  ISETP.GT.U32.AND.EX P0, PT, R5, RZ, PT, P0 ;  /* 0x000000ff0500720c */ /* 0x000fe20003f04100 */
[----:B------:R-:W-:Y:S01]  /*4f90*/  @P2 IMAD.IADD R6, R6, 0x1, -R26 ;  /* 0x0000000106062824 */ /* 0x000fe200078e0a1a */
[----:B------:R-:W-:-:S04]  /*4fa0*/  @P1 LEA R35, R35, UR4, 0x3 ;  /* 0x0000000423231c11 */ /* 0x000fc8000f8e18ff */
[----:B------:R-:W-:Y:S01]  /*4fb0*/  @P2 LEA R6, R6, UR4, 0x3 ;  /* 0x0000000406062c11 */ /* 0x000fe2000f8e18ff */
        /* <DEDUP_REMOVED lines=12> */
[----:B------:R-:W1:Y:S03]  /*5080*/  LDCU.64 UR14, c[0x0][0x3a0] ;  /* 0x00007400ff0e77ac */ /* 0x000e660008000a00 */
[----:B------:R-:W-:Y:S02]  /*5090*/  IADD3 R14, P0, PT, R4, R3, RZ ;  /* 0x00000003040e7210 */ /* 0x000fe40007f1e0ff */
[----:B------:R-:W-:-:S02]  /*50a0*/  LOP3.LUT R3, RZ, R23, RZ, 0x33, !PT ;  /* 0x00000017ff037212 */ /* 0x000fc400078e33ff */
[----:B------:R-:W-:-:S03]  /*50b0*/  LOP3.LUT R0, R14, 0x300, RZ, 0xc0, !PT ;  /* 0x000003000e007812 */ /* 0x000fc600078ec0ff */
[----:B------:R-:W-:Y:S01]  /*50c0*/  IMAD.X R3, R5, 0x1, R3, P0 ;  /* 0x0000000105037824 */ /* 0x000fe200000e0603 */
[----:B------:R-:W-:Y:S02]  /*50d0*/  ISETP.NE.U32.AND P1, PT, R0, 0x300, PT ;  /* 0x000003000000780c */ /* 0x000fe40003f25070 */
[----:B------:R-:W-:Y:S02]  /*50e0*/  ISETP.GE.U32.AND P0, PT, R14, 0x300, PT ;  /* 0x000003000e00780c */ /* 0x000fe40003f06070 */
[----:B------:R-:W-:Y:S02]  /*50f0*/  ISETP.NE.AND.EX P1, PT, RZ, RZ, PT, P1 ;  /* 0x000000ffff00720c */ /* 0x000fe40003f25310 */
[----:B------:R-:W-:-:S11]  /*5100*/  ISETP.GE.U32.AND.EX P0, PT, R3, RZ, PT, P0 ;  /* 0x000000ff0300720c */ /* 0x000fd60003f06100 */
[----:B01----:R-:W-:Y:S05]  /*5110*/  @!P1 BRA `(.L_x_772) ;  /* 0x0000000000889947 */ /* 0x003fea0003800000 */
[----:B------:R-:W0:Y:S01]  /*5120*/  LDCU.64 UR6, c[0x0][0x3a0] ;  /* 0x00007400ff0677ac */ /* 0x000e220008000a00 */
[----:B------:R-:W-:Y:S01]  /*5130*/  SHF.R.U64 R14, R14, 0x8, R3 ;  /* 0x000000080e0e7819 */ /* 0x000fe20000001203 */
[----:B------:R-:W-:Y:S01]  /*5140*/  IMAD.MOV.U32 R15, RZ, RZ, RZ ;  /* 0x000000ffff0f7224 */ /* 0x000fe200078e00ff */
[----:B------:R-:W-:Y:S01]  /*5150*/  IADD3 R11, P1, PT, R26, R21, RZ ;  /* 0x000000151a0b7210 */ /* 0x000fe20007f3e0ff */
[----:B------:R-:W1:Y:S02]  /*5160*/  LDCU.64 UR10, c[0x0][0x398] ;  /* 0x00007300ff0a77ac */ /* 0x000e640008000a00 */
[----:B------:R-:W-:Y:S02]  /*5170*/  VIADD R14, R14, 0x1 ;  /* 0x000000010e0e7836 */ /* 0x000fe40000000000 */
[----:B------:R-:W-:Y:S02]  /*5180*/  IMAD.X R0, R27, 0x1, R23, P1 ;  /* 0x000000011b007824 */ /* 0x000fe400008e0617 */
[----:B------:R-:W-:Y:S01]  /*5190*/  IMAD.SHL.U32 R10, R11, 0x4, RZ ;  /* 0x000000040b0a7824 */ /* 0x000fe200078e00ff */
[----:B------:R-:W-:-:S02]  /*51a0*/  LOP3.LUT R14, R14, 0x3, RZ, 0xc0, !PT ;  /* 0x000000030e0e7812 */ /* 0x000fc400078ec0ff */
[----:B------:R-:W-:Y:S02]  /*51b0*/  SHF.L.U64.HI R11, R11, 0x2, R0 ;  /* 0x000000020b0b7819 */ /* 0x000fe40000010200 */
[----:B------:R-:W-:Y:S02]  /*51c0*/  LEA R21, P3, R14, R21, 0x8 ;  /* 0x000000150e157211 */ /* 0x000fe400078640ff */
[----:B------:R-:W-:Y:S02]  /*51d0*/  LEA R0, R33, UR4, 0x3 ;  /* 0x0000000421007c11 */ /* 0x000fe4000f8e18ff */
[----:B0-----:R-:W-:Y:S02]  /*51e0*/  IADD3 R12, P1, PT, R10, UR6, RZ ;  /* 0x000000060a0c7c10 */ /* 0x001fe4000ff3e0ff */
[----:B------:R-:W-:Y:S02]  /*51f0*/  LEA.HI.X R23, R14, R23, R15, 0x8, P3 ;  /* 0x000000170e177211 */ /* 0x000fe400018f440f */
[----:B-1----:R-:W-:-:S02]  /*5200*/  IADD3 R10, P2, PT, R10, UR10, RZ ;  /* 0x0000000a0a0a7c10 */ /* 0x002fc4000ff5e0ff */
[C---:B------:R-:W-:Y:S02]  /*5210*/  IADD3.X R13, PT, PT, R11.reuse, UR7, RZ, P1, !PT ;  /* 0x000000070b0d7c10 */ /* 0x040fe40008ffe4ff */
[----:B------:R-:W-:-:S09]  /*5220*/  IADD3.X R11, PT, PT, R11, UR11, RZ, P2, !PT ;  /* 0x0000000b0b0b7c10 */ /* 0x000fd200097fe4ff */
.L_x_773:
        /* <DEDUP_REMOVED lines=17> */
.L_x_772:
[----:B------:R-:W-:Y:S05]  /*5340*/  BSYNC.RECONVERGENT B0 ;  /* 0x0000000000007941 */ /* 0x000fea0003800200 */
.L_x_771:
[----:B------:R-:W-:Y:S05]  /*5350*/  @!P0 EXIT ;  /* 0x000000000000894d */ /* 0x000fea0003800000 */
.L_x_774:
[C---:B------:R-:W-:Y:S02]  /*5360*/  LEA R0, R21.reuse, UR4, 0x3 ;  /* 0x0000000415007c11 */ /* 0x040fe4000f8e18ff */
[----:B0---4-:R-:W-:Y:S01]  /*5370*/  IADD3 R3, P0, PT, R26, R21, RZ ;  /* 0x000000151a037210 */ /* 0x011fe20007f1e0ff */
[----:B------:R-:W-:Y:S02]  /*5380*/  VIADD R21, R21, 0x400 ;  /* 0x0000040015157836 */ /* 0x000fe40000000000 */
[----:B------:R-:W0:Y:S02]  /*5390*/  LDS.64 R12, [R0] ;  /* 0x00000000000c7984 */ /* 0x000e240000000a00 */
[----:B------:R-:W-:Y:S02]  /*53a0*/  IMAD.X R2, R27, 0x1, R23, P0 ;  /* 0x000000011b027824 */ /* 0x000fe400000e0617 */
[----:B------:R-:W1:Y:S01]  /*53b0*/  LDS.64 R14, [R0+0x800] ;  /* 0x00080000000e7984 */ /* 0x000e620000000a00 */
[----:B------:R-:W-:-:S02]  /*53c0*/  IMAD.SHL.U32 R10, R3, 0x4, RZ ;  /* 0x00000004030a7824 */ /* 0x000fc400078e00ff */
[----:B------:R-:W-:Y:S01]  /*53d0*/  IMAD.X R6, RZ, RZ, R27, P0 ;  /* 0x000000ffff067224 */ /* 0x000fe200000e061b */
[----:B------:R-:W2:Y:S01]  /*53e0*/  LDS.64 R16, [R0+0x1000] ;  /* 0x0010000000107984 */ /* 0x000ea20000000a00 */
[C---:B------:R-:W-:Y:S01]  /*53f0*/  SHF.L.U64.HI R2, R3.reuse, 0x2, R2 ;  /* 0x0000000203027819 */ /* 0x040fe20000010202 */
[----:B------:R-:W-:Y:S01]  /*5400*/  IMAD.MOV.U32 R23, RZ, RZ, RZ ;  /* 0x000000ffff177224 */ /* 0x000fe200078e00ff */
[C---:B------:R-:W-:Y:S01]  /*5410*/  IADD3 R8, P0, PT, R10.reuse, UR12, RZ ;  /* 0x0000000c0a087c10 */ /* 0x040fe2000ff1e0ff */
[----:B------:R-:W3:Y:S01]  /*5420*/  LDS.64 R18, [R0+0x1800] ;  /* 0x0018000000127984 */ /* 0x000ee20000000a00 */
[----:B------:R-:W-:Y:S02]  /*5430*/  IADD3 R10, P1, PT, R10, UR14, RZ ;  /* 0x0000000e0a0a7c10 */ /* 0x000fe4000ff3e0ff */
[----:B------:R-:W-:Y:S02]  /*5440*/  SHF.L.U64.HI R6, R3, 0x2, R6 ;  /* 0x0000000203067819 */ /* 0x000fe40000010206 */
[----:B------:R-:W-:-:S02]  /*5450*/  IADD3.X R9, PT, PT, R2, UR13, RZ, P0, !PT ;  /* 0x0000000d02097c10 */ /* 0x000fc400087fe4ff */
[----:B------:R-:W-:Y:S01]  /*5460*/  IADD3.X R11, PT, PT, R2, UR15, RZ, P1, !PT ;  /* 0x0000000f020b7c10 */ /* 0x000fe20008ffe4ff */
[----:B------:R-:W-:Y:S01]  /*5470*/  IMAD.MOV.U32 R2, RZ, RZ, R8 ;  /* 0x000000ffff027224 */ /* 0x000fe200078e0008 */
[C---:B------:R-:W-:Y:S02]  /*5480*/  IADD3.X R3, PT, PT, R6.reuse, UR13, RZ, P0, !PT ;  /* 0x0000000d06037c10 */ /* 0x040fe400087fe4ff */
[----:B------:R-:W-:Y:S01]  /*5490*/  IADD3.X R7, PT, PT, R6, UR15, RZ, P1, !PT ;  /* 0x0000000f06077c10 */ /* 0x000fe20008ffe4ff */
[----:B------:R-:W-:Y:S01]  /*54a0*/  IMAD.MOV.U32 R6, RZ, RZ, R10 ;  /* 0x000000ffff067224 */ /* 0x000fe200078e000a */
        /* <DEDUP_REMOVED lines=12> */
.L_x_770:
[----:B------:R-:W-:Y:S01]  /*5570*/  ISETP.NE.AND P2, PT, R2, R8, PT ;  /* 0x000000080200720c */ /* 0x000fe20003f45270 */
[----:B------:R-:W-:Y:S01]  /*5580*/  BSSY.RECONVERGENT B0, `(.L_x_775) ;  /* 0x000000f000007945 */ /* 0x000fe20003800200 */
[----:B------:R-:W-:Y:S02]  /*5590*/  ISETP.NE.AND P0, PT, R22, R25, PT ;  /* 0x000000191600720c */ /* 0x000fe40003f05270 */
[----:B------:R-:W-:Y:S02]  /*55a0*/  ISETP.NE.AND P4, PT, R8, R10, PT ;  /* 0x0000000a0800720c */ /* 0x000fe40003f85270 */
[----:B------:R-:W-:-:S07]  /*55b0*/  ISETP.NE.AND P1, PT, R10, R12, PT ;  /* 0x0000000c0a00720c */ /* 0x000fce0003f25270 */
[----:B------:R-:W-:Y:S06]  /*55c0*/  @!P2 BRA `(.L_x_776) ;  /* 0x000000000028a947 */ /* 0x000fec0003800000 */
        /* <DEDUP_REMOVED lines=10> */
.L_x_776:
[----:B------:R-:W-:Y:S05]  /*5670*/  BSYNC.RECONVERGENT B0 ;  /* 0x0000000000007941 */ /* 0x000fea0003800200 */
.L_x_775:
        /* <DEDUP_REMOVED lines=12> */
.L_x_778:
[----:B------:R-:W-:Y:S05]  /*5740*/  BSYNC.RECONVERGENT B0 ;  /* 0x0000000000007941 */ /* 0x000fea0003800200 */
.L_x_777:
        /* <DEDUP_REMOVED lines=17> */
.L_x_780:
[----:B------:R-:W-:Y:S05]  /*5860*/  BSYNC.RECONVERGENT B0 ;  /* 0x0000000000007941 */ /* 0x000fea0003800200 */
.L_x_779:
[----:B------:R-:W-:Y:S04]  /*5870*/  BSSY.RECONVERGENT B0, `(.L_x_781) ;  /* 0x000000c000007945 */ /* 0x000fe80003800200 */
[----:B------:R-:W-:Y:S05]  /*5880*/  @!P2 BRA `(.L_x_782) ;  /* 0x000000000028a947 */ /* 0x000fea0003800000 */
[----:B------:R-:W3:Y:S01]  /*5890*/  LDCU.64 UR4, c[0x0][0x398] ;  /* 0x00007300ff0477ac */ /* 0x000ee20008000a00 */
[C---:B012---:R-:W-:Y:S01]  /*58a0*/  IMAD.SHL.U32 R4, R39.reuse, 0x4, RZ ;  /* 0x0000000427047824 */ /* 0x047fe200078e00ff */
[----:B------:R-:W-:Y:S01]  /*58b0*/  SHF.L.U64.HI R39, R39, 0x2, R38 ;  /* 0x0000000227277819 */ /* 0x000fe20000010226 */
[----:B------:R-:W0:Y:S03]  /*58c0*/  LDCU.64 UR6, c[0x0][0x3a0] ;  /* 0x00007400ff0677ac */ /* 0x000e260008000a00 */
[C---:B---3--:R-:W-:Y:S02]  /*58d0*/  IADD3 R2, P1, PT, R4.reuse, UR4, RZ ;  /* 0x0000000404027c10 */ /* 0x048fe4000ff3e0ff */
[----:B0-----:R-:W-:Y:S02]  /*58e0*/  IADD3 R4, P2, PT, R4, UR6, RZ ;  /* 0x0000000604047c10 */ /* 0x001fe4000ff5e0ff */
[----:B------:R-:W-:-:S02]  /*58f0*/  IADD3.X R3, PT, PT, R39, UR5, RZ, P1, !PT ;  /* 0x0000000527037c10 */ /* 0x000fc40008ffe4ff */
[----:B------:R-:W-:-:S03]  /*5900*/  IADD3.X R5, PT, PT, R39, UR7, RZ, P2, !PT ;  /* 0x0000000727057c10 */ /* 0x000fc600097fe4ff */
[----:B------:R3:W-:Y:S04]  /*5910*/  STG.E desc[UR8][R2.64], R12 ;  /* 0x0000000c02007986 */ /* 0x0007e8000c101908 */
[----:B------:R3:W-:Y:S02]  /*5920*/  STG.E desc[UR8][R4.64], R13 ;  /* 0x0000000d04007986 */ /* 0x0007e4000c101908 */
.L_x_782:
[----:B------:R-:W-:Y:S05]  /*5930*/  BSYNC.RECONVERGENT B0 ;  /* 0x0000000000007941 */ /* 0x000fea0003800200 */
.L_x_781:
[----:B------:R-:W-:Y:S04]  /*5940*/  BSSY.RECONVERGENT B0, `(.L_x_783) ;  /* 0x000000c000007945 */ /* 0x000fe80003800200 */
[----:B------:R-:W-:Y:S05]  /*5950*/  @!P3 BRA `(.L_x_784) ;  /* 0x000000000028b947 */ /* 0x000fea0003800000 */
[----:B------:R-:W4:Y:S01]  /*5960*/  LDCU.64 UR4, c[0x0][0x398] ;  /* 0x00007300ff0477ac */ /* 0x000f220008000a00 */
[C---:B0123--:R-:W-:Y:S01]  /*5970*/  IMAD.SHL.U32 R4, R35.reuse, 0x4, RZ ;  /* 0x0000000423047824 */ /* 0x04ffe200078e00ff */
[----:B------:R-:W-:Y:S01]  /*5980*/  SHF.L.U64.HI R32, R35, 0x2, R32 ;  /* 0x0000000223207819 */ /* 0x000fe20000010220 */
[----:B------:R-:W0:Y:S03]  /*5990*/  LDCU.64 UR6, c[0x0][0x3a0] ;  /* 0x00007400ff0677ac */ /* 0x000e260008000a00 */
[C---:B----4-:R-:W-:Y:S02]  /*59a0*/  IADD3 R2, P1, PT, R4.reuse, UR4, RZ ;  /* 0x0000000404027c10 */ /* 0x050fe4000ff3e0ff */
[----:B0-----:R-:W-:Y:S02]  /*59b0*/  IADD3 R4, P2, PT, R4, UR6, RZ ;  /* 0x0000000604047c10 */ /* 0x001fe4000ff5e0ff */
[----:B------:R-:W-:-:S02]  /*59c0*/  IADD3.X R3, PT, PT, R32, UR5, RZ, P1, !PT ;  /* 0x0000000520037c10 */ /* 0x000fc40008ffe4ff */
[----:B------:R-:W-:-:S03]  /*59d0*/  IADD3.X R5, PT, PT, R32, UR7, RZ, P2, !PT ;  /* 0x0000000720057c10 */ /* 0x000fc600097fe4ff */
[----:B------:R4:W-:Y:S04]  /*59e0*/  STG.E desc[UR8][R2.64], R14 ;  /* 0x0000000e02007986 */ /* 0x0009e8000c101908 */
[----:B------:R4:W-:Y:S02]  /*59f0*/  STG.E desc[UR8][R4.64], R15 ;  /* 0x0000000f04007986 */ /* 0x0009e4000c101908 */
.L_x_784:
[----:B------:R-:W-:Y:S05]  /*5a00*/  BSYNC.RECONVERGENT B0 ;  /* 0x0000000000007941 */ /* 0x000fea0003800200 */
.L_x_783:
[----:B------:R-:W-:Y:S04]  /*5a10*/  BSSY.RECONVERGENT B0, `(.L_x_785) ;  /* 0x000000c000007945 */ /* 0x000fe80003800200 */
[----:B------:R-:W-:Y:S05]  /*5a20*/  @!P4 BRA `(.L_x_786) ;  /* 0x000000000028c947 */ /* 0x000fea0003800000 */
[----:B------:R-:W5:Y:S01]  /*5a30*/  LDCU.64 UR4, c[0x0][0x398] ;  /* 0x00007300ff0477ac */ /* 0x000f620008000a00 */
[C---:B01234-:R-:W-:Y:S01]  /*5a40*/  IMAD.SHL.U32 R4, R6.reuse, 0x4, RZ ;  /* 0x0000000406047824 */ /* 0x05ffe200078e00ff */
[----:B------:R-:W-:Y:S01]  /*5a50*/  SHF.L.U64.HI R37, R6, 0x2, R37 ;  /* 0x0000000206257819 */ /* 0x000fe20000010225 */
[----:B------:R-:W0:Y:S03]  /*5a60*/  LDCU.64 UR6, c[0x0][0x3a0] ;  /* 0x00007400ff0677ac */ /* 0x000e260008000a00 */
[C---:B-----5:R-:W-:Y:S02]  /*5a70*/  IADD3 R2, P1, PT, R4.reuse, UR4, RZ ;  /* 0x0000000404027c10 */ /* 0x060fe4000ff3e0ff */
[----:B0-----:R-:W-:Y:S02]  /*5a80*/  IADD3 R4, P2, PT, R4, UR6, RZ ;  /* 0x0000000604047c10 */ /* 0x001fe4000ff5e0ff */
[----:B------:R-:W-:-:S02]  /*5a90*/  IADD3.X R3, PT, PT, R37, UR5, RZ, P1, !PT ;  /* 0x0000000525037c10 */ /* 0x000fc40008ffe4ff */
[----:B------:R-:W-:-:S03]  /*5aa0*/  IADD3.X R5, PT, PT, R37, UR7, RZ, P2, !PT ;  /* 0x0000000725057c10 */ /* 0x000fc600097fe4ff */
[----:B------:R0:W-:Y:S04]  /*5ab0*/  STG.E desc[UR8][R2.64], R16 ;  /* 0x0000001002007986 */ /* 0x0001e8000c101908 */
[----:B------:R0:W-:Y:S02]  /*5ac0*/  STG.E desc[UR8][R4.64], R17 ;  /* 0x0000001104007986 */ /* 0x0001e4000c101908 */
.L_x_786:
[----:B------:R-:W-:Y:S05]  /*5ad0*/  BSYNC.RECONVERGENT B0 ;  /* 0x0000000000007941 */ /* 0x000fea0003800200 */
.L_x_785:
        /* <DEDUP_REMOVED lines=12> */
.L_x_788:
[----:B------:R-:W-:Y:S05]  /*5ba0*/  BSYNC.RECONVERGENT B0 ;  /* 0x0000000000007941 */ /* 0x000fea0003800200 */
.L_x_787:
        /* <DEDUP_REMOVED lines=12> */
.L_x_790:
[----:B------:R-:W-:Y:S05]  /*5c70*/  BSYNC.RECONVERGENT B0 ;  /* 0x0000000000007941 */ /* 0x000fea0003800200 */
.L_x_789:
[----:B------:R-:W-:Y:S05]  /*5c80*/  @!P0 EXIT ;  /* 0x000000000000894d */ /* 0x000fea0003800000 */
        /* <DEDUP_REMOVED lines=8> */
[----:B------:R-:W-:Y:S04]  /*5d10*/  STG.E desc[UR8][R2.64], R22 ;  /* 0x0000001602007986 */ /* 0x000fe8000c101908 */
[----:B------:R-:W-:Y:S01]  /*5d20*/  STG.E desc[UR8][R4.64], R23 ;  /* 0x0000001704007986 */ /* 0x000fe2000c101908 */
[----:B------:R-:W-:Y:S05]  /*5d30*/  EXIT ;  /* 0x000000000000794d */ /* 0x000fea0003800000 */
.L_x_711:
[----:B------:R-:W-:-:S04]  /*5d40*/  ISETP.GE.U32.AND P0, PT, R26, 0x1, PT ;  /* 0x000000011a00780c */ /* 0x000fc80003f06070 */
[----:B------:R-:W-:-:S13]  /*5d50*/  ISETP.GE.AND.EX P0, PT, R30, RZ, PT, P0 ;  /* 0x000000ff1e00720c */ /* 0x000fda0003f06300 */
[----:B------:R-:W-:Y:S05]  /*5d60*/  @!P0 EXIT ;  /* 0x000000000000894d */ /* 0x000fea0003800000 */
[----:B------:R-:W-:-:S13]  /*5d70*/  ISETP.NE.AND P0, PT, R39, RZ, PT ;  /* 0x000000ff2700720c */ /* 0x000fda0003f05270 */
[----:B------:R-:W-:Y:S05]  /*5d80*/  @P0 BRA `(.L_x_791) ;  /* 0x00000028008c0947 */ /* 0x000fea0003800000 */
[----:B------:R-:W0:Y:S01]  /*5d90*/  LDC.64 R2, c[0x0][0x380] ;  /* 0x0000e000ff027b82 */ /* 0x000e220000000a00 */
[----:B------:R-:W1:Y:S01]  /*5da0*/  S2R R21, SR_TID.X ;  /* 0x0000000000157919 */ /* 0x000e620000002100 */
[----:B------:R-:W2:Y:S06]  /*5db0*/  S2R R10, SR_LANEID ;  /* 0x00000000000a7919 */ /* 0x000eac0000000000 */
[----:B------:R-:W3:Y:S08]  /*5dc0*/  S2UR UR5, SR_CgaCtaId ;  /* 0x00000000000579c3 */ /* 0x000ef00000008800 */
[----:B------:R-:W4:Y:S01]  /*5dd0*/  LDC R22, c[0x0][0x390] ;  /* 0x0000e400ff167b82 */ /* 0x000f220000000800 */
[----:B0-----:R-:W-:-:S05]  /*5de0*/  IMAD.WIDE.U32 R2, RZ, 0x2400, R2 ;  /* 0x00002400ff027825 */ /* 0x001fca00078e0002 */
[----:B------:R0:W5:Y:S01]  /*5df0*/  LDG.E.CONSTANT R4, desc[UR8][R2.64] ;  /* 0x0000000802047981 */ /* 0x000162000c1e9900 */
[C---:B-1----:R-:W-:Y:S02]  /*5e00*/  LOP3.LUT R0, R21.reuse, 0x1f, RZ, 0xc0, !PT ;  /* 0x0000001f15007812 */ /* 0x042fe400078ec0ff */
[----:B------:R-:W-:-:S05]  /*5e10*/  LOP3.LUT R5, R21, 0x3e0, RZ, 0xc0, !PT ;  /* 0x000003e015057812 */ /* 0x000fca00078ec0ff */
[----:B------:R-:W-:-:S04]  /*5e20*/  IMAD R7, R5, 0x9, R0 ;  /* 0x0000000905077824 */ /* 0x000fc800078e0200 */
[C---:B------:R-:W-:Y:S01]  /*5e30*/  VIADD R0, R7.reuse, 0x20 ;  /* 0x0000002007007836 */ /* 0x040fe20000000000 */
[C---:B------:R-:W-:Y:S01]  /*5e40*/  ISETP.GE.AND P6, PT, R7.reuse, UR4, PT ;  /* 0x0000000407007c0c */ /* 0x040fe2000bfc6270 */
[C---:B------:R-:W-:Y:S01]  /*5e50*/  VIADD R5, R7.reuse, 0x40 ;  /* 0x0000004007057836 */ /* 0x040fe20000000000 */
[C---:B0-----:R-:W-:Y:S01]  /*5e60*/  LEA R2, P5, R7.reuse, R2, 0x2 ;  /* 0x0000000207027211 */ /* 0x041fe200078a10ff */
[C---:B------:R-:W-:Y:S01]  /*5e70*/  VIADD R6, R7.reuse, 0x60 ;  /* 0x0000006007067836 */ /* 0x040fe20000000000 */
[----:B------:R-:W-:Y:S01]  /*5e80*/  ISETP.GE.AND P1, PT, R0, UR4, PT ;  /* 0x0000000400007c0c */ /* 0x000fe2000bf26270 */
[----:B------:R-:W-:Y:S01]  /*5e90*/  VIADD R0, R7, 0x80 ;  /* 0x0000008007007836 */ /* 0x000fe20000000000 */
[----:B------:R-:W-:Y:S01]  /*5ea0*/  ISETP.GE.AND P0, PT, R5, UR4, PT ;  /* 0x0000000405007c0c */ /* 0x000fe2000bf06270 */
[C---:B------:R-:W-:Y:S01]  /*5eb0*/  VIADD R5, R7.reuse, 0xa0 ;  /* 0x000000a007057836 */ /* 0x040fe20000000000 */
[----:B------:R-:W-:Y:S01]  /*5ec0*/  ISETP.GE.AND P2, PT, R6, UR4, PT ;  /* 0x0000000406007c0c */ /* 0x000fe2000bf46270 */
[----:B------:R-:W-:Y:S01]  /*5ed0*/  VIADD R6, R7, 0xc0 ;  /* 0x000000c007067836 */ /* 0x000fe20000000000 */
[----:B------:R-:W-:Y:S01]  /*5ee0*/  ISETP.GE.AND P3, PT, R0, UR4, PT ;  /* 0x0000000400007c0c */ /* 0x000fe2000bf66270 */
[----:B------:R-:W-:Y:S01]  /*5ef0*/  IMAD.X R3, RZ, RZ, R3, P5 ;  /* 0x000000ffff037224 */ /* 0x000fe200028e0603 */
[----:B------:R-:W-:Y:S01]  /*5f00*/  ISETP.GE.AND P4, PT, R5, UR4, PT ;  /* 0x0000000405007c0c */ /* 0x000fe2000bf86270 */
[C---:B------:R-:W-:Y:S01]  /*5f10*/  VIADD R8, R7.reuse, 0xe0 ;  /* 0x000000e007087836 */ /* 0x040fe20000000000 */
[----:B------:R-:W-:Y:S01]  /*5f20*/  ISETP.GE.AND P5, PT, R6, UR4, PT ;  /* 0x0000000406007c0c */ /* 0x000fe2000bfa6270 */
[----:B------:R-:W-:-:S02]  /*5f30*/  VIADD R6, R7, 0x100 ;  /* 0x0000010007067836 */ /* 0x000fc40000000000 */
[----:B-----5:R-:W-:Y:S02]  /*5f40*/  IMAD.MOV.U32 R0, RZ, RZ, R4 ;  /* 0x000000ffff007224 */ /* 0x020fe400078e0004 */
[----:B------:R-:W5:Y:S02]  /*5f50*/  @!P6 LDG.E.CONSTANT R4, desc[UR8][R2.64] ;  /* 0x000000080204e981 */ /* 0x000f64000c1e9900 */
[----:B------:R-:W-:Y:S01]  /*5f60*/  IMAD.MOV.U32 R5, RZ, RZ, R0 ;  /* 0x000000ffff057224 */ /* 0x000fe200078e0000 */
[----:B------:R-:W-:-:S05]  /*5f70*/  ISETP.GE.AND P6, PT, R8, UR4, PT ;  /* 0x0000000408007c0c */ /* 0x000fca000bfc6270 */
[----:B------:R-:W4:Y:S01]  /*5f80*/  @!P1 LDG.E.CONSTANT R5, desc[UR8][R2.64+0x80] ;  /* 0x0000800802059981 */ /* 0x000f22000c1e9900 */
[----:B------:R-:W-:Y:S01]  /*5f90*/  ISETP.GE.AND P1, PT, R6, UR4, PT ;  /* 0x0000000406007c0c */ /* 0x000fe2000bf26270 */
[--C-:B------:R-:W-:Y:S02]  /*5fa0*/  IMAD.MOV.U32 R6, RZ, RZ, R0.reuse ;  /* 0x000000ffff067224 */ /* 0x100fe400078e0000 */
[--C-:B------:R-:W-:Y:S02]  /*5fb0*/  IMAD.MOV.U32 R7, RZ, RZ, R0.reuse ;  /* 0x000000ffff077224 */ /* 0x100fe400078e0000 */
[--C-:B------:R-:W-:Y:S02]  /*5fc0*/  IMAD.MOV.U32 R8, RZ, RZ, R0.reuse ;  /* 0x000000ffff087224 */ /* 0x100fe400078e0000 */
[--C-:B------:R-:W-:Y:S01]  /*5fd0*/  IMAD.MOV.U32 R9, RZ, RZ, R0.reuse ;  /* 0x000000ffff097224 */ /* 0x100fe200078e0000 */
[----:B------:R-:W4:Y:S01]  /*5fe0*/  @!P0 LDG.E.CONSTANT R6, desc[UR8][R2.64+0x100] ;  /* 0x0001000802068981 */ /* 0x000f22000c1e9900 */
[----:B------:R-:W-:-:S02]  /*5ff0*/  IMAD.MOV.U32 R11, RZ, RZ, R0 ;  /* 0x000000ffff0b7224 */ /* 0x000fc400078e0000 */
[----:B------:R-:W-:Y:S01]  /*6000*/  IMAD.MOV.U32 R13, RZ, RZ, R0 ;  /* 0x000000ffff0d7224 */ /* 0x000fe200078e0000 */
[----:B------:R-:W4:Y:S04]  /*6010*/  @!P2 LDG.E.CONSTANT R7, desc[UR8][R2.64+0x180] ;  /* 0x000180080207a981 */ /* 0x000f28000c1e9900 */
[----:B------:R-:W4:Y:S04]  /*6020*/  @!P3 LDG.E.CONSTANT R8, desc[UR8][R2.64+0x200] ;  /* 0x000200080208b981 */ /* 0x000f28000c1e9900 */
[----:B------:R-:W4:Y:S04]  /*6030*/  @!P4 LDG.E.CONSTANT R9, desc[UR8][R2.64+0x280] ;  /* 0x000280080209c981 */ /* 0x000f28000c1e9900 */
[----:B------:R-:W4:Y:S04]  /*6040*/  @!P5 LDG.E.CONSTANT R11, desc[UR8][R2.64+0x300] ;  /* 0x00030008020bd981 */ /* 0x000f28000c1e9900 */
[----:B------:R-:W4:Y:S04]  /*6050*/  @!P6 LDG.E.CONSTANT R13, desc[UR8][R2.64+0x380] ;  /* 0x00038008020de981 */ /* 0x000f28000c1e9900 */
[----:B------:R-:W4:Y:S01]  /*6060*/  @!P1 LDG.E.CONSTANT R0, desc[UR8][R2.64+0x400] ;  /* 0x0004000802009981 */ /* 0x000f22000c1e9900 */
[----:B------:R-:W-:Y:S01]  /*6070*/  SHF.R.U32.HI R15, RZ, 0x5, R21 ;  /* 0x00000005ff0f7819 */ /* 0x000fe20000011615 */
[----:B------:R-:W-:-:S02]  /*6080*/  UMOV UR4, 0x400 ;  /* 0x0000040000047882 */ /* 0x000fc40000000000 */
[----:B---3--:R-:W-:Y:S02]  /*6090*/  ULEA UR4, UR5, UR4, 0x18 ;  /* 0x0000000405047291 */ /* 0x008fe4000f8ec0ff */
[----:B--2---:R-:W-:-:S05]  /*60a0*/  IMAD R15, R15, 0x120, R10 ;  /* 0x000001200f0f7824 */ /* 0x004fca00078e020a */
[----:B------:R-:W-:-:S05]  /*60b0*/  LEA R17, R15, UR4, 0x2 ;  /* 0x000000040f117c11 */ /* 0x000fca000f8e10ff */
[----:B------:R-:W-:Y:S01]  /*60c0*/  IMAD R20, R10, 0x20, R17 ;  /* 0x000000200a147824 */ /* 0x000fe200078e0211 */
[----:B------:R-:W-:Y:S01]  /*60d0*/  ISETP.NE.AND P5, PT, R21, RZ, PT ;  /* 0x000000ff1500720c */ /* 0x000fe20003fa5270 */
[----:B------:R-:W-:Y:S01]  /*60e0*/  IMAD.MOV.U32 R47, RZ, RZ, RZ ;  /* 0x000000ffff2f7224 */ /* 0x000fe200078e00ff */
[----:B-----5:R-:W-:Y:S04]  /*60f0*/  STS [R17], R4 ;  /* 0x0000000411007388 */ /* 0x020fe80000000800 */
[----:B----4-:R-:W-:Y:S04]  /*6100*/  STS [R17+0x80], R5 ;  /* 0x0000800511007388 */ /* 0x010fe80000000800 */
        /* <DEDUP_REMOVED lines=8> */
[----:B------:R-:W1:Y:S04]  /*6190*/  LDS R27, [R20+0x20] ;  /* 0x00002000141b7984 */ /* 0x000e680000000800 */
[----:B------:R-:W-:Y:S04]  /*61a0*/  LDS R2, [R20] ;  /* 0x0000000014027984 */ /* 0x000fe80000000800 */
[----:B------:R-:W2:Y:S04]  /*61b0*/  LDS R4, [R20+0x4] ;  /* 0x0000040014047984 */ /* 0x000ea80000000800 */
[----:B------:R-:W-:Y:S04]  /*61c0*/  LDS R6, [R20+0x8] ;  /* 0x0000080014067984 */ /* 0x000fe80000000800 */
[----:B------:R-:W-:Y:S04]  /*61d0*/  LDS R8, [R20+0xc] ;  /* 0x00000c0014087984 */ /* 0x000fe80000000800 */
[----:B------:R-:W-:Y:S04]  /*61e0*/  LDS R10, [R20+0x10] ;  /* 0x00001000140a7984 */ /* 0x000fe80000000800 */
[----:B------:R-:W-:Y:S04]  /*61f0*/  LDS R12, [R20+0x14] ;  /* 0x00001400140c7984 */ /* 0x000fe80000000800 */
[----:B------:R-:W-:Y:S04]  /*6200*/  LDS R14, [R20+0x18] ;  /* 0x00001800140e7984 */ /* 0x000fe80000000800 */
[----:B------:R-:W-:Y:S01]  /*6210*/  LDS R16, [R20+0x1c] ;  /* 0x00001c0014107984 */ /* 0x000fe20000000800 */
[----:B------:R-:W-:Y:S01]  /*6220*/  BAR.SYNC.DEFER_BLOCKING 0x0 ;  /* 0x0000000000007b1d */ /* 0x000fe20000010000 */
[----:B0-----:R-:W-:-:S05]  /*6230*/  LEA R0, R21, UR4, 0x2 ;  /* 0x0000000415007c11 */ /* 0x001fca000f8e10ff */
[----:B------:R-:W-:Y:S04]  /*6240*/  STS [R17], R22 ;  /* 0x0000001611007388 */ /* 0x000fe80000000800 */
        /* <DEDUP_REMOVED lines=8> */
[----:B------:R-:W-:-:S03]  /*62d0*/  NOP ;  /* 0x0000000000007918 */ /* 0x000fc60000000000 */
[----:B------:R-:W0:Y:S04]  /*62e0*/  LDS R3, [R20] ;  /* 0x0000000014037984 */ /* 0x000e280000000800 */
[----:B------:R-:W3:Y:S04]  /*62f0*/  LDS R5, [R20+0x4] ;  /* 0x0000040014057984 */ /* 0x000ee80000000800 */
[----:B------:R-:W4:Y:S04]  /*6300*/  LDS R7, [R20+0x8] ;  /* 0x0000080014077984 */ /* 0x000f280000000800 */
[----:B------:R-:W-:Y:S04]  /*6310*/  LDS R9, [R20+0xc] ;  /* 0x00000c0014097984 */ /* 0x000fe80000000800 */
[----:B------:R-:W-:Y:S04]  /*6320*/  LDS R11, [R20+0x10] ;  /* 0x00001000140b7984 */ /* 0x000fe80000000800 */
[----:B------:R-:W-:Y:S04]  /*6330*/  LDS R13, [R20+0x14] ;  /* 0x00001400140d7984 */ /* 0x000fe80000000800 */
[----:B------:R-:W-:Y:S04]  /*6340*/  LDS R15, [R20+0x18] ;  /* 0x00001800140f7984 */ /* 0x000fe80000000800 */
[----:B------:R-:W-:Y:S04]  /*6350*/  LDS R17, [R20+0x1c] ;  /* 0x00001c0014117984 */ /* 0x000fe80000000800 */
[----:B------:R0:W-:Y:S01]  /*6360*/  LDS R19, [R20+0x20] ;  /* 0x0000200014137984 */ /* 0x0001e20000000800 */
[----:B------:R-:W-:Y:S06]  /*6370*/  BAR.SYNC.DEFER_BLOCKING 0x0 ;  /* 0x0000000000007b1d */ /* 0x000fec0000010000 */
[----:B-1----:R-:W-:Y:S02]  /*6380*/  STS [R0+0x4d8], R27 ;  /* 0x0004d81b00007388 */ /* 0x002fe40000000800 */
[----:B------:R-:W-:Y:S01]  /*6390*/  BAR.SYNC.DEFER_BLOCKING 0x0 ;  /* 0x0000000000007b1d */ /* 0x000fe20000010000 */
[----:B------:R-:W-:-:S04]  /*63a0*/  IMAD R21, R21, 0x9, RZ ;  /* 0x0000000915157824 */ /* 0x000fc800078e02ff */
[C---:B------:R-:W-:Y:S01]  /*63b0*/  VIADD R23, R21.reuse, 0x1 ;  /* 0x0000000115177836 */ /* 0x040fe20000000000 */
[----:B------:R1:W5:Y:S04]  /*63c0*/  @P5 LDS R18, [R0+0x4d4] ;  /* 0x0004d40000125984 */ /* 0x0003680000000800 */
[----:B------:R-:W-:Y:S02]  /*63d0*/  ISETP.EQ.U32.AND P0, PT, R26, R23, PT ;  /* 0x000000171a00720c */ /* 0x000fe40003f02070 */
[----:B--2---:R-:W-:Y:S01]  /*63e0*/  ISETP.NE.AND P6, PT, R2, R4, PT ;  /* 0x000000040200720c */ /* 0x004fe20003fc5270 */
[----:B------:R-:W-:-:S03]  /*63f0*/  VIADD R25, R21, 0x2 ;  /* 0x0000000215197836 */ /* 0x000fc60000000000 */
[----:B------:R-:W-:Y:S02]  /*6400*/  ISETP.EQ.OR.EX P0, PT, R30, RZ, P6, P0 ;  /* 0x000000ff1e00720c */ /* 0x000fe40003702700 */
[----:B------:R-:W-:Y:S02]  /*6410*/  ISETP.EQ.U32.AND P1, PT, R26, R25, PT ;  /* 0x000000191a00720c */ /* 0x000fe40003f22070 */
[----:B0-----:R-:W-:Y:S02]  /*6420*/  SEL R20, R3, RZ, !P0 ;  /* 0x000000ff03147207 */ /* 0x001fe40004000000 */
[----:B------:R-:W-:Y:S01]  /*6430*/  ISETP.NE.AND P6, PT, R4, R6, PT ;  /* 0x000000060400720c */ /* 0x000fe20003fc5270 */
[----:B------:R-:W-:Y:S02]  /*6440*/  VIADD R29, R21, 0x3 ;  /* 0x00000003151d7836 */ /* 0x000fe40000000000 */
[----:B---3--:R-:W-:Y:S01]  /*6450*/  IMAD.IADD R20, R5, 0x1, R20 ;  /* 0x0000000105147824 */ /* 0x008fe200078e0214 */
[----:B------:R-:W-:-:S02]  /*6460*/  ISETP.EQ.OR.EX P1, PT, R30, RZ, P6, P1 ;  /* 0x000000ff1e00720c */ /* 0x000fc40003722710 */
[----:B------:R-:W-:Y:S01]  /*6470*/  ISETP.NE.U32.AND P4, PT, R26, R21, PT ;  /* 0x000000151a00720c */ /* 0x000fe20003f85070 */
[----:B------:R-:W-:Y:S01]  /*6480*/  VIADD R23, R21, 0x4 ;  /* 0x0000000415177836 */ /* 0x000fe20000000000 */
[----:B------:R-:W-:Y:S01]  /*6490*/  SEL R20, R20, RZ, !P1 ;  /* 0x000000ff14147207 */ /* 0x000fe20004800000 */
[----:B------:R-:W-:Y:S01]  /*64a0*/  IMAD.MOV.U32 R25, RZ, RZ, 0x1 ;  /* 0x00000001ff197424 */ /* 0x000fe200078e00ff */
[----:B------:R-:W-:Y:S02]  /*64b0*/  ISETP.NE.AND.EX P4, PT, R30, RZ, PT, P4 ;  /* 0x000000ff1e00720c */ /* 0x000fe40003f85340 */
[----:B------:R-:W-:Y:S02]  /*64c0*/  ISETP.EQ.U32.AND P2, PT, R26, R29, PT ;  /* 0x0000001d1a00720c */ /* 0x000fe40003f42070 */
[----:B------:R-:W-:Y:S01]  /*64d0*/  ISETP.NE.AND P6, PT, R6, R8, PT ;  /* 0x000000080600720c */ /* 0x000fe20003fc5270 */
[----:B----4-:R-:W-:Y:S01]  /*64e0*/  IMAD.IADD R20, R7, 0x1, R20 ;  /* 0x0000000107147824 */ /* 0x010fe200078e0214 */
[----:B-1----:R-:W-:-:S02]  /*64f0*/  SEL R0, RZ, 0x1, P4 ;  /* 0x00000001ff007807 */ /* 0x002fc40002000000 */
[----:B------:R-:W-:Y:S02]  /*6500*/  SEL R47, R47, RZ, P4 ;  /* 0x000000ff2f2f7207 */ /* 0x000fe40002000000 */
[----:B------:R-:W-:Y:S02]  /*6510*/  ISETP.EQ.OR.EX P2, PT, R30, RZ, P6, P2 ;  /* 0x000000ff1e00720c */ /* 0x000fe40003742720 */
[----:B-----5:R-:W-:-:S04]  /*6520*/  @P5 ISETP.NE.AND P3, PT, R18, R2, PT ;  /* 0x000000021200520c */ /* 0x020fc80003f65270 */
[----:B------:R-:W-:Y:S02]  /*6530*/  @P5 SEL R25, RZ, 0x1, !P3 ;  /* 0x00000001ff195807 */ /* 0x000fe40005800000 */
[----:B------:R-:W-:Y:S01]  /*6540*/  ISETP.EQ.U32.AND P3, PT, R26, R23, PT ;  /* 0x000000171a00720c */ /* 0x000fe20003f62070 */
[----:B------:R-:W-:Y:S01]  /*6550*/  VIADD R23, R21, 0x7 ;  /* 0x0000000715177836 */ /* 0x000fe20000000000 */
[----:B------:R-:W-:Y:S02]  /*6560*/  @P5 SEL R0, R0, R25, !P4 ;  /* 0x0000001900005207 */ /* 0x000fe40006000000 */
[----:B------:R-:W-:Y:S02]  /*6570*/  SEL R47, R47, RZ, P5 ;  /* 0x000000ff2f2f7207 */ /* 0x000fe40002800000 */
[----:B------:R-:W-:Y:S01]  /*6580*/  ISETP.EQ.U32.AND P4, PT, R26, R23, PT ;  /* 0x000000171a00720c */ /* 0x000fe20003f82070 */
[----:B------:R-:W-:Y:S01]  /*6590*/  VIADD R23, R21, 0x8 ;  /* 0x0000000815177836 */ /* 0x000fe20000000000 */
[----:B------:R-:W-:-:S02]  /*65a0*/  SEL R20, R20, RZ, !P2 ;  /* 0x000000ff14147207 */ /* 0x000fc40005000000 */
[----:B------:R-:W-:Y:S02]  /*65b0*/  ISETP.NE.AND P5, PT, R8, R10, PT ;  /* 0x0000000a0800720c */ /* 0x000fe40003fa5270 */
[----:B------:R-:W-:Y:S01]  /*65c0*/  ISETP.NE.AND P6, PT, R14, R16, PT ;  /* 0x000000100e00720c */ /* 0x000fe20003fc5270 */
[----:B------:R-:W-:Y:S01]  /*65d0*/  IMAD.IADD R20, R9, 0x1, R20 ;  /* 0x0000000109147824 */ /* 0x000fe200078e0214 */
[----:B------:R-:W-:Y:S02]  /*65e0*/  ISETP.EQ.OR.EX P3, PT, R30, RZ, P5, P3 ;  /* 0x000000ff1e00720c */ /* 0x000fe40002f62730 */
[----:B------:R-:W-:Y:S01]  /*65f0*/  ISETP.EQ.U32.AND P5, PT, R26, R23, PT ;  /* 0x000000171a00720c */ /* 0x000fe20003fa2070 */
[----:B------:R-:W-:Y:S01]  /*6600*/  VIADD R23, R21, 0x5 ;  /* 0x0000000515177836 */ /* 0x000fe20000000000 */
[----:B------:R-:W-:Y:S02]  /*6610*/  ISETP.EQ.OR.EX P4, PT, R30, RZ, P6, P4 ;  /* 0x000000ff1e00720c */ /* 0x000fe40003782740 */
[----:B------:R-:W-:-:S02]  /*6620*/  ISETP.NE.AND P6, PT, R16, R27, PT ;  /* 0x0000001b1000720c */ /* 0x000fc40003fc5270 */
[----:B------:R-:W-:Y:S02]  /*6630*/  SEL R20, R20, RZ, !P3 ;  /* 0x000000ff14147207 */ /* 0x000fe40005800000 */
[----:B------:R-:W-:Y:S02]  /*6640*/  P2R R22, PR, RZ, 0x4 ;  /* 0x00000004ff167803 */ /* 0x000fe40000000000 */
[----:B------:R-:W-:Y:S02]  /*6650*/  ISETP.EQ.OR.EX P5, PT, R30, RZ, P6, P5 ;  /* 0x000000ff1e00720c */ /* 0x000fe400037a2750 */
[----:B------:R-:W-:Y:S02]  /*6660*/  ISETP.EQ.U32.AND P6, PT, R26, R23, PT ;  /* 0x000000171a00720c */ /* 0x000fe40003fc2070 */
[----:B------:R-:W-:Y:S01]  /*6670*/  ISETP.NE.AND P2, PT, R10, R12, PT ;  /* 0x0000000c0a00720c */ /* 0x000fe20003f45270 */
[----:B------:R-:W-:Y:S01]  /*6680*/  IMAD.IADD R20, R11, 0x1, R20 ;  /* 0x000000010b147824 */ /* 0x000fe200078e0214 */
[----:B------:R-:W-:-:S02]  /*6690*/  SEL R25, RZ, 0x1, !P0 ;  /* 0x00000001ff197807 */ /* 0x000fc40004000000 */
[----:B------:R-:W-:-:S04]  /*66a0*/  ISETP.EQ.OR.EX P6, PT, R30, RZ, P2, P6 ;  /* 0x000000ff1e00720c */ /* 0x000fc800017c2760 */
[----:B------:R-:W-:Y:S02]  /*66b0*/  SEL R23, RZ, 0x1, !P6 ;  /* 0x00000001ff177807 */ /* 0x000fe40007000000 */
[----:B------:R-:W-:Y:S02]  /*66c0*/  SEL R20, R20, RZ, !P6 ;  /* 0x000000ff14147207 */ /* 0x000fe40007000000 */
[----:B------:R-:W-:Y:S02]  /*66d0*/  IADD3 R25, P6, PT, R25, R0, RZ ;  /* 0x0000000019197210 */ /* 0x000fe40007fde0ff */
[----:B------:R-:W-:Y:S01]  /*66e0*/  SEL R32, RZ, 0x1, !P1 ;  /* 0x00000001ff207807 */ /* 0x000fe20004800000 */
[----:B------:R-:W-:Y:S02]  /*66f0*/  VIADD R21, R21, 0x6 ;  /* 0x0000000615157836 */ /* 0x000fe40000000000 */
[----:B------:R-:W-:Y:S01]  /*6700*/  IMAD.X R31, RZ, RZ, R47, P6 ;  /* 0x000000ffff1f7224 */ /* 0x000fe200030e062f */
[----:B------:R-:W-:-:S02]  /*6710*/  IADD3 R32, P6, PT, R25, R32, RZ ;  /* 0x0000002019207210 */ /* 0x000fc40007fde0ff */
[----:B------:R-:W-:-:S03]  /*6720*/  ISETP.NE.AND P2, PT, R12, R14, PT ;  /* 0x0000000e0c00720c */ /* 0x000fc60003f45270 */
[----:B------:R-:W-:Y:S01]  /*6730*/  IMAD.X R33, RZ, RZ, R31, P6 ;  /* 0x000000ffff217224 */ /* 0x000fe200030e061f */
[----:B------:R-:W-:Y:S01]  /*6740*/  ISETP.EQ.U32.AND P6, PT, R26, R21, PT ;  /* 0x000000151a00720c */ /* 0x000fe20003fc2070 */
[----:B------:R-:W-:-:S03]  /*6750*/  IMAD.IADD R20, R13, 0x1, R20 ;  /* 0x000000010d147824 */ /* 0x000fc600078e0214 */
[----:B------:R-:W-:-:S04]  /*6760*/  ISETP.EQ.OR.EX P6, PT, R30, RZ, P2, P6 ;  /* 0x000000ff1e00720c */ /* 0x000fc800017c2760 */
[----:B------:R-:W-:Y:S02]  /*6770*/  SEL R20, R20, RZ, !P6 ;  /* 0x000000ff14147207 */ /* 0x000fe40007000000 */
[----:B------:R-:W-:-:S03]  /*6780*/  ISETP.NE.AND P2, PT, R22, RZ, PT ;  /* 0x000000ff1600720c */ /* 0x000fc60003f45270 */
[----:B------:R-:W-:Y:S01]  /*6790*/  IMAD.IADD R20, R15, 0x1, R20 ;  /* 0x000000010f147824 */ /* 0x000fe200078e0214 */
[----:B------:R-:W-:Y:S02]  /*67a0*/  SEL R25, RZ, 0x1, !P2 ;  /* 0x00000001ff197807 */ /* 0x000fe40005000000 */
[----:B------:R-:W-:Y:S02]  /*67b0*/  SEL R21, RZ, 0x1, !P6 ;  /* 0x00000001ff157807 */ /* 0x000fe40007000000 */
[----:B------:R-:W-:Y:S02]  /*67c0*/  SEL R20, R20, RZ, !P4 ;  /* 0x000000ff14147207 */ /* 0x000fe40006000000 */
[----:B------:R-:W-:Y:S02]  /*67d0*/  IADD3 R34, P6, PT, R32, R25, RZ ;  /* 0x0000001920227210 */ /* 0x000fe40007fde0ff */
[----:B------:R-:W-:Y:S01]  /*67e0*/  SEL R25, RZ, 0x1, !P3 ;  /* 0x00000001ff197807 */ /* 0x000fe20005800000 */
[----:B------:R-:W-:-:S02]  /*67f0*/  IMAD.IADD R20, R17, 0x1, R20 ;  /* 0x0000000111147824 */ /* 0x000fc400078e0214 */
[----:B------:R-:W-:Y:S01]  /*6800*/  IMAD.X R35, RZ, RZ, R33, P6 ;  /* 0x000000ffff237224 */ /* 0x000fe200030e0621 */
[----:B------:R-:W-:Y:S02]  /*6810*/  IADD3 R36, P6, PT, R34, R25, RZ ;  /* 0x0000001922247210 */ /* 0x000fe40007fde0ff */
[----:B------:R-:W-:-:S03]  /*6820*/  SEL R20, R20, RZ, !P5 ;  /* 0x000000ff14147207 */ /* 0x000fc60006800000 */
[----:B------:R-:W-:Y:S01]  /*6830*/  IMAD.X R37, RZ, RZ, R35, P6 ;  /* 0x000000ffff257224 */ /* 0x000fe200030e0623 */
[----:B------:R-:W-:Y:S01]  /*6840*/  IADD3 R38, P6, PT, R36, R23, RZ ;  /* 0x0000001724267210 */ /* 0x000fe20007fde0ff */
[----:B------:R-:W-:Y:S01]  /*6850*/  IMAD.IADD R20, R19, 0x1, R20 ;  /* 0x0000000113147824 */ /* 0x000fe200078e0214 */
[----:B------:R-:W-:-:S03]  /*6860*/  SEL R23, RZ, 0x1, !P4 ;  /* 0x00000001ff177807 */ /* 0x000fc60006000000 */
[----:B------:R-:W-:Y:S01]  /*6870*/  IMAD.X R39, RZ, RZ, R37, P6 ;  /* 0x000000ffff277224 */ /* 0x000fe200030e0625 */
[----:B------:R-:W-:Y:S01]  /*6880*/  IADD3 R40, P6, PT, R38, R21, RZ ;  /* 0x0000001526287210 */ /* 0x000fe20007fde0ff */
[----:B------:R-:W0:Y:S01]  /*6890*/  SHFL.UP PT, R19, R20, 0x1, RZ ;  /* 0x0420000014137989 */ /* 0x000e2200000e00ff */
[----:B------:R-:W-:Y:S02]  /*68a0*/  SEL R21, RZ, 0x1, !P5 ;  /* 0x00000001ff157807 */ /* 0x000fe40006800000 */
[----:B------:R-:W-:Y:S01]  /*68b0*/  IADD3 R42, P5, PT, R40, R23, RZ ;  /* 0x00000017282a7210 */ /* 0x000fe20007fbe0ff */
[----:B------:R-:W-:-:S04]  /*68c0*/  IMAD.X R41, RZ, RZ, R39, P6 ;  /* 0x000000ffff297224 */ /* 0x000fc800030e0627 */
[----:B------:R-:W-:Y:S01]  /*68d0*/  IMAD.X R43, RZ, RZ, R41, P5 ;  /* 0x000000ffff2b7224 */ /* 0x000fe200028e0629 */
[----:B------:R-:W-:-:S05]  /*68e0*/  IADD3 R24, P5, PT, R42, R21, RZ ;  /* 0x000000152a187210 */ /* 0x000fca0007fbe0ff */
[----:B------:R-:W-:Y:S01]  /*68f0*/  IMAD.X R25, RZ, RZ, R43, P5 ;  /* 0x000000ffff197224 */ /* 0x000fe200028e062b */
[----:B------:R-:W-:-:S04]  /*6900*/  ISETP.NE.U32.AND P5, PT, R24, RZ, PT ;  /* 0x000000ff1800720c */ /* 0x000fc80003fa5070 */
[----:B------:R-:W-:-:S04]  /*6910*/  ISETP.NE.AND.EX P5, PT, R25, RZ, PT, P5 ;  /* 0x000000ff1900720c */ /* 0x000fc80003fa5350 */
[----:B0-----:R-:W-:Y:S02]  /*6920*/  SEL R23, R19, RZ, !P5 ;  /* 0x000000ff13177207 */ /* 0x001fe40006800000 */
[----:B------:R-:W0:Y:S01]  /*6930*/  S2R R19, SR_LANEID ;  /* 0x0000000000137919 */ /* 0x000e220000000000 */
[----:B------:R-:W1:Y:S04]  /*6940*/  SHFL.UP PT, R21, R24, 0x1, RZ ;  /* 0x0420000018157989 */ /* 0x000e6800000e00ff */
[----:B------:R-:W2:Y:S01]  /*6950*/  SHFL.UP PT, R22, R25, 0x1, RZ ;  /* 0x0420000019167989 */ /* 0x000ea200000e00ff */
[----:B0-----:R-:W-:-:S04]  /*6960*/  ISETP.GE.AND P5, PT, R19, 0x1, PT ;  /* 0x000000011300780c */ /* 0x001fc80003fa6270 */
[----:B------:R-:W-:-:S05]  /*6970*/  SEL R23, R23, RZ, P5 ;  /* 0x000000ff17177207 */ /* 0x000fca0002800000 */
[----:B------:R-:W-:-:S05]  /*6980*/  IMAD.IADD R23, R20, 0x1, R23 ;  /* 0x0000000114177824 */ /* 0x000fca00078e0217 */
[----:B------:R-:W0:Y:S01]  /*6990*/  SHFL.UP PT, R20, R23, 0x2, RZ ;  /* 0x0440000017147989 */ /* 0x000e2200000e00ff */
[----:B-1----:R-:W-:Y:S02]  /*69a0*/  SEL R21, R21, RZ, P5 ;  /* 0x000000ff15157207 */ /* 0x002fe40002800000 */
[----:B--2---:R-:W-:Y:S02]  /*69b0*/  SEL R22, R22, RZ, P5 ;  /* 0x000000ff16167207 */ /* 0x004fe40002800000 */
[----:B------:R-:W-:-:S05]  /*69c0*/  IADD3 R29, P5, PT, R21, R24, RZ ;  /* 0x00000018151d7210 */ /* 0x000fca0007fbe0ff */
[----:B------:R-:W-:Y:S01]  /*69d0*/  IMAD.X R28, R22, 0x1, R25, P5 ;  /* 0x00000001161c7824 */ /* 0x000fe200028e0619 */
[----:B------:R-:W-:-:S04]  /*69e0*/  ISETP.NE.U32.AND P5, PT, R29, RZ, PT ;  /* 0x000000ff1d00720c */ /* 0x000fc80003fa5070 */
[----:B------:R-:W-:Y:S01]  /*69f0*/  ISETP.NE.AND.EX P5, PT, R28, RZ, PT, P5 ;  /* 0x000000ff1c00720c */ /* 0x000fe20003fa5350 */
[----:B------:R-:W1:Y:S03]  /*6a00*/  SHFL.UP PT, R21, R28, 0x2, RZ ;  /* 0x044000001c157989 */ /* 0x000e6600000e00ff */
[----:B0-----:R-:W-:Y:S02]  /*6a10*/  SEL R22, R20, RZ, !P5 ;  /* 0x000000ff14167207 */ /* 0x001fe40006800000 */
[----:B------:R-:W0:Y:S01]  /*6a20*/  SHFL.UP PT, R20, R29, 0x2, RZ ;  /* 0x044000001d147989 */ /* 0x000e2200000e00ff */
[----:B------:R-:W-:-:S04]  /*6a30*/  ISETP.GE.AND P5, PT, R19, 0x2, PT ;  /* 0x000000021300780c */ /* 0x000fc80003fa6270 */
[----:B------:R-:W-:-:S05]  /*6a40*/  SEL R22, R22, RZ, P5 ;  /* 0x000000ff16167207 */ /* 0x000fca0002800000 */
[----:B------:R-:W-:Y:S01]  /*6a50*/  IMAD.IADD R22, R23, 0x1, R22 ;  /* 0x0000000117167824 */ /* 0x000fe200078e0216 */
[----:B-1----:R-:W-:Y:S02]  /*6a60*/  SEL R21, R21, RZ, P5 ;  /* 0x000000ff15157207 */ /* 0x002fe40002800000 */
        /* <DEDUP_REMOVED lines=32> */
[----:B------:R-:W1:Y:S01]  /*6c70*/  SHFL.UP PT, R21, R24, 0x10, RZ ;  /* 0x0600000018157989 */ /* 0x000e6200000e00ff */
[----:B------:R-:W2:Y:S02]  /*6c80*/  S2R R44, SR_TID.X ;  /* 0x00000000002c7919 */ /* 0x000ea40000002100 */
[----:B0-----:R-:W-:Y:S02]  /*6c90*/  SEL R23, R20, RZ, !P5 ;  /* 0x000000ff14177207 */ /* 0x001fe40006800000 */
[----:B------:R-:W0:Y:S01]  /*6ca0*/  SHFL.UP PT, R20, R25, 0x10, RZ ;  /* 0x0600000019147989 */ /* 0x000e2200000e00ff */
[----:B------:R-:W-:-:S04]  /*6cb0*/  ISETP.GE.AND P5, PT, R19, 0x10, PT ;  /* 0x000000101300780c */ /* 0x000fc80003fa6270 */
[----:B------:R-:W-:Y:S02]  /*6cc0*/  SEL R23, R23, RZ, P5 ;  /* 0x000000ff17177207 */ /* 0x000fe40002800000 */
[----:B-1----:R-:W-:-:S03]  /*6cd0*/  SEL R21, R21, RZ, P5 ;  /* 0x000000ff15157207 */ /* 0x002fc60002800000 */
[----:B------:R-:W-:Y:S01]  /*6ce0*/  IMAD.IADD R45, R22, 0x1, R23 ;  /* 0x00000001162d7824 */ /* 0x000fe200078e0217 */
[----:B0-----:R-:W-:Y:S02]  /*6cf0*/  SEL R20, R20, RZ, P5 ;  /* 0x000000ff14147207 */ /* 0x001fe40002800000 */
[----:B------:R-:W-:Y:S02]  /*6d00*/  ISETP.NE.AND P5, PT, R19, 0x1f, PT ;  /* 0x0000001f1300780c */ /* 0x000fe40003fa5270 */
[----:B------:R-:W-:Y:S02]  /*6d10*/  IADD3 R20, P6, PT, R20, R25, RZ ;  /* 0x0000001914147210 */ /* 0x000fe40007fde0ff */
[----:B--2---:R-:W-:-:S03]  /*6d20*/  SHF.R.U32.HI R46, RZ, 0x5, R44 ;  /* 0x00000005ff2e7819 */ /* 0x004fc6000001162c */
[----:B------:R-:W-:-:S06]  /*6d30*/  IMAD.X R21, R21, 0x1, R24, P6 ;  /* 0x0000000115157824 */ /* 0x000fcc00030e0618 */
[----:B------:R-:W-:-:S05]  /*6d40*/  @!P5 LEA R48, R46, UR4, 0x4 ;  /* 0x000000042e30dc11 */ /* 0x000fca000f8e20ff */
[----:B------:R-:W-:Y:S04]  /*6d50*/  @!P5 STS.64 [R48], R20 ;  /* 0x000000143000d388 */ /* 0x000fe80000000a00 */
[----:B------:R-:W-:Y:S01]  /*6d60*/  @!P5 STS [R48+0x8], R45 ;  /* 0x0000082d3000d388 */ /* 0x000fe20000000800 */
[----:B------:R-:W-:Y:S06]  /*6d70*/  BAR.SYNC.DEFER_BLOCKING 0x0 ;  /* 0x0000000000007b1d */ /* 0x000fec0000010000 */
[----:B------:R-:W-:Y:S04]  /*6d80*/  LDS.64 R22, [UR4+0x10] ;  /* 0x00001004ff167984 */ /* 0x000fe80008000a00 */
[----:B------:R-:W0:Y:S04]  /*6d90*/  LDS.64 R24, [UR4] ;  /* 0x00000004ff187984 */ /* 0x000e280008000a00 */
[----:B------:R-:W1:Y:S01]  /*6da0*/  LDS.64 R28, [UR4+0x20] ;  /* 0x00002004ff1c7984 */ /* 0x000e620008000a00 */
[----:B0-----:R-:W-:-:S05]  /*6db0*/  IADD3 R53, P5, PT, R24, R22, RZ ;  /* 0x0000001618357210 */ /* 0x001fca0007fbe0ff */
[----:B------:R-:W-:Y:S01]  /*6dc0*/  IMAD.X R55, R25, 0x1, R23, P5 ;  /* 0x0000000119377824 */ /* 0x000fe200028e0617 */
[----:B------:R-:W-:Y:S02]  /*6dd0*/  ISETP.NE.U32.AND P5, PT, R22, RZ, PT ;  /* 0x000000ff1600720c */ /* 0x000fe40003fa5070 */
[----:B------:R-:W0:Y:S02]  /*6de0*/  LDS R22, [UR4+0x8] ;  /* 0x00000804ff167984 */ /* 0x000e240008000800 */
[----:B------:R-:W-:Y:S02]  /*6df0*/  ISETP.NE.AND.EX P5, PT, R23, RZ, PT, P5 ;  /* 0x000000ff1700720c */ /* 0x000fe40003fa5350 */
[----:B------:R-:W2:Y:S01]  /*6e00*/  LDS R23, [UR4+0x18] ;  /* 0x00001804ff177984 */ /* 0x000ea20008000800 */
[----:B-1----:R-:W-:-:S05]  /*6e10*/  IADD3 R51, P6, PT, R28, R53, RZ ;  /* 0x000000351c337210 */ /* 0x002fca0007fde0ff */
[----:B------:R-:W-:Y:S01]  /*6e20*/  IMAD.X R49, R29, 0x1, R55, P6 ;  /* 0x000000011d317824 */ /* 0x000fe200030e0637 */
[----:B------:R-:W-:-:S04]  /*6e30*/  ISETP.NE.AND P6, PT, R46, 0x2, PT ;  /* 0x000000022e00780c */ /* 0x000fc80003fc5270 */
[----:B------:R-:W-:Y:S02]  /*6e40*/  SEL R48, R53, R24, !P6 ;  /* 0x0000001835307207 */ /* 0x000fe40007000000 */
[----:B------:R-:W-:Y:S02]  /*6e50*/  SEL R50, R55, R25, !P6 ;  /* 0x0000001937327207 */ /* 0x000fe40007000000 */
[----:B------:R-:W1:Y:S01]  /*6e60*/  LDS R25, [UR4+0x28] ;  /* 0x00002804ff197984 */ /* 0x000e620008000800 */
[----:B0-----:R-:W-:Y:S02]  /*6e70*/  SEL R24, R22, RZ, !P5 ;  /* 0x000000ff16187207 */ /* 0x001fe40006800000 */
[----:B------:R-:W-:-:S03]  /*6e80*/  ISETP.NE.U32.AND P5, PT, R28, RZ, PT ;  /* 0x000000ff1c00720c */ /* 0x000fc60003fa5070 */
[----:B--2---:R-:W-:Y:S01]  /*6e90*/  IMAD.IADD R23, R23, 0x1, R24 ;  /* 0x0000000117177824 */ /* 0x004fe200078e0218 */
[----:B------:R-:W-:-:S04]  /*6ea0*/  ISETP.NE.AND.EX P5, PT, R29, RZ, PT, P5 ;  /* 0x000000ff1d00720c */ /* 0x000fc80003fa5350 */
[C---:B------:R-:W-:Y:S02]  /*6eb0*/  SEL R24, R23.reuse, R22, !P6 ;  /* 0x0000001617187207 */ /* 0x040fe40007000000 */
[----:B------:R-:W-:Y:S02]  /*6ec0*/  SEL R28, R23, RZ, !P5 ;  /* 0x000000ff171c7207 */ /* 0x000fe40006800000 */
[----:B------:R-:W0:Y:S01]  /*6ed0*/  LDS.64 R22, [UR4+0x30] ;  /* 0x00003004ff167984 */ /* 0x000e220008000a00 */
[----:B------:R-:W-:Y:S02]  /*6ee0*/  ISETP.NE.AND P5, PT, R46, 0x3, PT ;  /* 0x000000032e00780c */ /* 0x000fe40003fa5270 */
[----:B-1----:R-:W-:Y:S02]  /*6ef0*/  IMAD.IADD R25, R25, 0x1, R28 ;  /* 0x0000000119197824 */ /* 0x002fe400078e021c */
[----:B------:R-:W-:Y:S02]  /*6f00*/  SEL R48, R51, R48, !P5 ;  /* 0x0000003033307207 */ /* 0x000fe40006800000 */
[----:B------:R-:W-:-:S02]  /*6f10*/  SEL R50, R49, R50, !P5 ;  /* 0x0000003231327207 */ /* 0x000fc40006800000 */
[----:B------:R-:W-:Y:S02]  /*6f20*/  SEL R24, R25, R24, !P5 ;  /* 0x0000001819187207 */ /* 0x000fe40006800000 */
[----:B0-----:R-:W-:-:S04]  /*6f30*/  ISETP.NE.U32.AND P5, PT, R22, RZ, PT ;  /* 0x000000ff1600720c */ /* 0x001fc80003fa5070 */
[----:B------:R-:W-:Y:S02]  /*6f40*/  ISETP.NE.AND.EX P5, PT, R23, RZ, PT, P5 ;  /* 0x000000ff1700720c */ /* 0x000fe40003fa5350 */
[----:B------:R-:W-:Y:S02]  /*6f50*/  IADD3 R51, P6, PT, R22, R51, RZ ;  /* 0x0000003316337210 */ /* 0x000fe40007fde0ff */
[----:B------:R-:W-:Y:S02]  /*6f60*/  SEL R28, R25, RZ, !P5 ;  /* 0x000000ff191c7207 */ /* 0x000fe40006800000 */
[----:B------:R-:W0:Y:S01]  /*6f70*/  LDS R25, [UR4+0x38] ;  /* 0x00003804ff197984 */ /* 0x000e220008000800 */
[----:B------:R-:W-:-:S03]  /*6f80*/  IMAD.X R53, R23, 0x1, R49, P6 ;  /* 0x0000000117357824 */ /* 0x000fc600030e0631 */
[----:B------:R-:W1:Y:S01]  /*6f90*/  LDS.64 R22, [UR4+0x40] ;  /* 0x00004004ff167984 */ /* 0x000e620008000a00 */
[----:B------:R-:W-:-:S04]  /*6fa0*/  ISETP.NE.AND P5, PT, R46, 0x4, PT ;  /* 0x000000042e00780c */ /* 0x000fc80003fa5270 */
[----:B------:R-:W-:Y:S02]  /*6fb0*/  SEL R48, R51, R48, !P5 ;  /* 0x0000003033307207 */ /* 0x000fe40006800000 */
[----:B------:R-:W-:Y:S01]  /*6fc0*/  SEL R50, R53, R50, !P5 ;  /* 0x0000003235327207 */ /* 0x000fe20006800000 */
[----:B0-----:R-:W-:-:S05]  /*6fd0*/  IMAD.IADD R25, R25, 0x1, R28 ;  /* 0x0000000119197824 */ /* 0x001fca00078e021c */
[----:B------:R-:W-:Y:S02]  /*6fe0*/  SEL R24, R25, R24, !P5 ;  /* 0x0000001819187207 */ /* 0x000fe40006800000 */
[----:B-1----:R-:W-:-:S04]  /*6ff0*/  ISETP.NE.U32.AND P5, PT, R22, RZ, PT ;  /* 0x000000ff1600720c */ /* 0x002fc80003fa5070 */
        /* <DEDUP_REMOVED lines=12> */
[----:B------:R-:W-:-:S04]  /*70c0*/  ISETP.NE.AND.EX P5, PT, R23, RZ, PT, P5 ;  /* 0x000000ff1700720c */ /* 0x000fc80003fa5350 */
[----:B------:R-:W-:Y:S02]  /*70d0*/  SEL R28, R25, RZ, !P5 ;  /* 0x000000ff191c7207 */ /* 0x000fe40006800000 */
[----:B------:R-:W0:Y:S01]  /*70e0*/  LDS R25, [UR4+0x58] ;  /* 0x00005804ff197984 */ /* 0x000e220008000800 */
[----:B------:R-:W-:-:S05]  /*70f0*/  IADD3 R49, P6, PT, R22, R49, RZ ;  /* 0x0000003116317210 */ /* 0x000fca0007fde0ff */
[----:B------:R-:W-:Y:S02]  /*7100*/  IMAD.X R51, R23, 0x1, R29, P6 ;  /* 0x0000000117337824 */ /* 0x000fe400030e061d */
[----:B------:R-:W1:Y:S01]  /*7110*/  LDS.64 R22, [UR4+0x60] ;  /* 0x00006004ff167984 */ /* 0x000e620008000a00 */
[----:B------:R-:W-:-:S03]  /*7120*/  ISETP.NE.AND P5, PT, R46, 0x6, PT ;  /* 0x000000062e00780c */ /* 0x000fc60003fa5270 */
[----:B------:R-:W-:Y:S01]  /*7130*/  SHFL.UP PT, R20, R20, 0x1, RZ ;  /* 0x0420000014147989 */ /* 0x000fe200000e00ff */
[----:B------:R-:W-:Y:S01]  /*7140*/  SEL R50, R51, R50, !P5 ;  /* 0x0000003233327207 */ /* 0x000fe20006800000 */
[----:B0-----:R-:W-:Y:S01]  /*7150*/  IMAD.IADD R25, R25, 0x1, R28 ;  /* 0x0000000119197824 */ /* 0x001fe200078e021c */
[----:B------:R-:W-:Y:S02]  /*7160*/  SEL R28, R49, R48, !P5 ;  /* 0x00000030311c7207 */ /* 0x000fe40006800000 */
[----:B------:R-:W0:Y:S01]  /*7170*/  LDS R48, [UR4+0x68] ;  /* 0x00006804ff307984 */ /* 0x000e220008000800 */
[----:B-1----:R-:W-:-:S05]  /*7180*/  IADD3 R49, P6, PT, R22, R49, RZ ;  /* 0x0000003116317210 */ /* 0x002fca0007fde0ff */
[----:B------:R-:W-:Y:S01]  /*7190*/  IMAD.X R29, R23, 0x1, R51, P6 ;  /* 0x00000001171d7824 */ /* 0x000fe200030e0633 */
[----:B------:R-:W-:Y:S02]  /*71a0*/  SEL R51, R25, R24, !P5 ;  /* 0x0000001819337207 */ /* 0x000fe40006800000 */
[----:B------:R-:W-:Y:S01]  /*71b0*/  ISETP.NE.U32.AND P5, PT, R22, RZ, PT ;  /* 0x000000ff1600720c */ /* 0x000fe20003fa5070 */
[----:B------:R-:W1:Y:S03]  /*71c0*/  SHFL.UP PT, R21, R21, 0x1, RZ ;  /* 0x0420000015157989 */ /* 0x000e6600000e00ff */
[----:B------:R-:W-:-:S04]  /*71d0*/  ISETP.NE.AND.EX P5, PT, R23, RZ, PT, P5 ;  /* 0x000000ff1700720c */ /* 0x000fc80003fa5350 */
[----:B------:R-:W-:Y:S02]  /*71e0*/  SEL R25, R25, RZ, !P5 ;  /* 0x000000ff19197207 */ /* 0x000fe40006800000 */
[----:B------:R-:W-:Y:S02]  /*71f0*/  ISETP.NE.AND P5, PT, R46, 0x7, PT ;  /* 0x000000072e00780c */ /* 0x000fe40003fa5270 */
[----:B------:R-:W-:Y:S02]  /*7200*/  ISETP.GE.U32.AND P6, PT, R44, 0x20, PT ;  /* 0x000000202c00780c */ /* 0x000fe40003fc6070 */
[----:B------:R-:W-:Y:S02]  /*7210*/  SEL R22, R49, R28, !P5 ;  /* 0x0000001c31167207 */ /* 0x000fe40006800000 */
[----:B------:R-:W-:Y:S01]  /*7220*/  SEL R23, R29, R50, !P5 ;  /* 0x000000321d177207 */ /* 0x000fe20006800000 */
[----:B0-----:R-:W-:-:S05]  /*7230*/  IMAD.IADD R48, R48, 0x1, R25 ;  /* 0x0000000130307824 */ /* 0x001fca00078e0219 */
[----:B------:R-:W-:Y:S02]  /*7240*/  SEL R51, R48, R51, !P5 ;  /* 0x0000003330337207 */ /* 0x000fe40006800000 */
[----:B------:R-:W-:Y:S02]  /*7250*/  ISETP.NE.AND P5, PT, R19, RZ, PT ;  /* 0x000000ff1300720c */ /* 0x000fe40003fa5270 */
[----:B------:R-:W-:Y:S02]  /*7260*/  SEL R22, R22, RZ, P6 ;  /* 0x000000ff16167207 */ /* 0x000fe40003000000 */
[----:B------:R-:W-:Y:S02]  /*7270*/  SEL R25, R20, RZ, P5 ;  /* 0x000000ff14197207 */ /* 0x000fe40002800000 */
[----:B------:R-:W-:Y:S02]  /*7280*/  SEL R19, R23, RZ, P6 ;  /* 0x000000ff17137207 */ /* 0x000fe40003000000 */
[----:B-1----:R-:W-:-:S02]  /*7290*/  SEL R28, R21, RZ, P5 ;  /* 0x000000ff151c7207 */ /* 0x002fc40002800000 */
[----:B------:R-:W-:Y:S01]  /*72a0*/  IADD3 R25, P6, PT, R25, R22, RZ ;  /* 0x0000001619197210 */ /* 0x000fe20007fde0ff */
[----:B------:R-:W0:Y:S04]  /*72b0*/  SHFL.UP PT, R45, R45, 0x1, RZ ;  /* 0x042000002d2d7989 */ /* 0x000e2800000e00ff */
[----:B------:R-:W-:Y:S01]  /*72c0*/  IMAD.X R28, R28, 0x1, R19, P6 ;  /* 0x000000011c1c7824 */ /* 0x000fe200030e0613 */
[----:B------:R-:W-:-:S04]  /*72d0*/  ISETP.GE.U32.AND P6, PT, R44, 0x20, PT ;  /* 0x000000202c00780c */ /* 0x000fc80003fc6070 */
[----:B------:R-:W-:Y:S02]  /*72e0*/  SEL R19, R51, RZ, P6 ;  /* 0x000000ff33137207 */ /* 0x000fe40003000000 */
[----:B------:R-:W-:-:S05]  /*72f0*/  IADD3 R23, P6, PT, R25, R0, RZ ;  /* 0x0000000019177210 */ /* 0x000fca0007fde0ff */
[----:B------:R-:W-:Y:S01]  /*7300*/  IMAD.X R22, R28, 0x1, R47, P6 ;  /* 0x000000011c167824 */ /* 0x000fe200030e062f */
[----:B------:R-:W-:-:S04]  /*7310*/  ISETP.NE.U32.AND P6, PT, R20, RZ, PT ;  /* 0x000000ff1400720c */ /* 0x000fc80003fc5070 */
[----:B------:R-:W-:-:S04]  /*7320*/  ISETP.NE.AND.EX P6, PT, R21, RZ, PT, P6 ;  /* 0x000000ff1500720c */ /* 0x000fc80003fc5360 */
[----:B------:R-:W-:-:S05]  /*7330*/  SEL R20, R19, RZ, !P6 ;  /* 0x000000ff13147207 */ /* 0x000fca0007000000 */
[----:B0-----:R-:W-:Y:S01]  /*7340*/  @P5 IMAD.IADD R19, R45, 0x1, R20 ;  /* 0x000000012d135824 */ /* 0x001fe200078e0214 */
[----:B------:R-:W-:-:S04]  /*7350*/  ISETP.NE.U32.AND P5, PT, R0, RZ, PT ;  /* 0x000000ff0000720c */ /* 0x000fc80003fa5070 */
[----:B------:R-:W-:-:S04]  /*7360*/  ISETP.NE.AND.EX P5, PT, R47, RZ, PT, P5 ;  /* 0x000000ff2f00720c */ /* 0x000fc80003fa5350 */
[----:B------:R-:W-:-:S05]  /*7370*/  SEL R20, R19, RZ, !P5 ;  /* 0x000000ff13147207 */ /* 0x000fca0006800000 */
[----:B------:R-:W-:-:S05]  /*7380*/  IMAD.IADD R3, R3, 0x1, R20 ;  /* 0x0000000103037824 */ /* 0x000fca00078e0214 */
[----:B------:R-:W-:-:S05]  /*7390*/  SEL R20, R3, RZ, !P0 ;  /* 0x000000ff03147207 */ /* 0x000fca0004000000 */
[----:B------:R-:W-:-:S05]  /*73a0*/  IMAD.IADD R5, R5, 0x1, R20 ;  /* 0x0000000105057824 */ /* 0x000fca00078e0214 */
[----:B------:R-:W-:-:S05]  /*73b0*/  SEL R20, R5, RZ, !P1 ;  /* 0x000000ff05147207 */ /* 0x000fca0004800000 */
[----:B------:R-:W-:-:S05]  /*73c0*/  IMAD.IADD R7, R7, 0x1, R20 ;  /* 0x0000000107077824 */ /* 0x000fca00078e0214 */
[----:B------:R-:W-:-:S05]  /*73d0*/  SEL R20, R7, RZ, !P2 ;  /* 0x000000ff07147207 */ /* 0x000fca0005000000 */
[----:B------:R-:W-:Y:S02]  /*73e0*/  IMAD.IADD R9, R9, 0x1, R20 ;  /* 0x0000000109097824 */ /* 0x000fe400078e0214 */
[----:B------:R-:W-:-:S03]  /*73f0*/  IMAD R44, R44, 0x9, RZ ;  /* 0x000000092c2c7824 */ /* 0x000fc600078e02ff */
[----:B------:R-:W-:Y:S01]  /*7400*/  SEL R20, R9, RZ, !P3 ;  /* 0x000000ff09147207 */ /* 0x000fe20005800000 */
[----:B------:R-:W-:Y:S01]  /*7410*/  VIADD R21, R44, 0x5 ;  /* 0x000000052c157836 */ /* 0x000fe20000000000 */
[----:B------:R-:W-:-:S03]  /*7420*/  ISETP.NE.AND P6, PT, R10, R12, PT ;  /* 0x0000000c0a00720c */ /* 0x000fc60003fc5270 */
[----:B------:R-:W-:-:S05]  /*7430*/  IMAD.IADD R11, R11, 0x1, R20 ;  /* 0x000000010b0b7824 */ /* 0x000fca00078e0214 */
[----:B------:R-:W-:Y:S02]  /*7440*/  SEL R20, R11, RZ, !P6 ;  /* 0x000000ff0b147207 */ /* 0x000fe40007000000 */
[----:B------:R-:W-:-:S04]  /*7450*/  ISETP.NE.U32.AND P6, PT, R26, R21, PT ;  /* 0x000000151a00720c */ /* 0x000fc80003fc5070 */
[----:B------:R-:W-:-:S04]  /*7460*/  ISETP.NE.AND.EX P6, PT, R30, RZ, PT, P6 ;  /* 0x000000ff1e00720c */ /* 0x000fc80003fc5360 */
[----:B------:R-:W-:Y:S02]  /*7470*/  SEL R44, R20, RZ, P6 ;  /* 0x000000ff142c7207 */ /* 0x000fe40003000000 */
[----:B------:R-:W0:Y:S01]  /*7480*/  LDS.64 R20, [UR4+0x70] ;  /* 0x00007004ff147984 */ /* 0x000e220008000a00 */
[----:B------:R-:W1:Y:S02]  /*7490*/  S2R R24, SR_TID.X ;  /* 0x0000000000187919 */ /* 0x000e640000002100 */
[----:B------:R-:W-:Y:S01]  /*74a0*/  IMAD.IADD R13, R13, 0x1, R44 ;  /* 0x000000010d0d7824 */ /* 0x000fe200078e022c */
[----:B------:R-:W-:-:S04]  /*74b0*/  ISETP.NE.AND P6, PT, R12, R14, PT ;  /* 0x0000000e0c00720c */ /* 0x000fc80003fc5270 */
[----:B------:R-:W-:Y:S02]  /*74c0*/  SEL R45, R13, RZ, !P6 ;  /* 0x000000ff0d2d7207 */ /* 0x000fe40007000000 */
[----:B0-----:R-:W-:-:S05]  /*74d0*/  IADD3 R44, P6, PT, R20, R49, RZ ;  /* 0x00000031142c7210 */ /* 0x001fca0007fde0ff */
[----:B------:R-:W-:Y:S01]  /*74e0*/  IMAD.X R29, R21, 0x1, R29, P6 ;  /* 0x00000001151d7824 */ /* 0x000fe200030e061d */
[----:B------:R-:W-:Y:S01]  /*74f0*/  ISETP.NE.U32.AND P6, PT, R20, RZ, PT ;  /* 0x000000ff1400720c */ /* 0x000fe20003fc5070 */
[----:B-1----:R-:W-:-:S03]  /*7500*/  IMAD R20, R24, 0x9, RZ ;  /* 0x0000000918147824 */ /* 0x002fc600078e02ff */
[----:B------:R-:W-:Y:S01]  /*7510*/  ISETP.NE.AND.EX P6, PT, R21, RZ, PT, P6 ;  /* 0x000000ff1500720c */ /* 0x000fe20003fc5360 */
[----:B------:R-:W-:-:S03]  /*7520*/  VIADD R21, R20, 0x6 ;  /* 0x0000000614157836 */ /* 0x000fc60000000000 */
[----:B------:R-:W-:Y:S02]  /*7530*/  SEL R20, R48, RZ, !P6 ;  /* 0x000000ff30147207 */ /* 0x000fe40007000000 */
[----:B------:R-:W-:Y:S02]  /*7540*/  ISETP.NE.U32.AND P6, PT, R26, R21, PT ;  /* 0x000000151a00720c */ /* 0x000fe40003fc5070 */
[----:B------:R-:W-:Y:S02]  /*7550*/  SEL R21, RZ, 0x1, !P0 ;  /* 0x00000001ff157807 */ /* 0x000fe40004000000 */
[----:B------:R-:W-:-:S03]  /*7560*/  ISETP.NE.AND.EX P6, PT, R30, RZ, PT, P6 ;  /* 0x000000ff1e00720c */ /* 0x000fc60003fc5360 */
[----:B------:R-:W-:Y:S01]  /*7570*/  IMAD.IADD R0, R21, 0x1, R0 ;  /* 0x0000000115007824 */ /* 0x000fe200078e0200 */
[----:B------:R-:W-:Y:S01]  /*7580*/  SEL R50, R45, RZ, P6 ;  /* 0x000000ff2d327207 */ /* 0x000fe20003000000 */
[----:B------:R-:W0:Y:S03]  /*7590*/  LDS R21, [UR4+0x78] ;  /* 0x00007804ff157984 */ /* 0x000e260008000800 */
[----:B------:R-:W-:-:S05]  /*75a0*/  IADD3 R0, P6, PT, R25, R0, RZ ;  /* 0x0000000019007210 */ /* 0x000fca0007fde0ff */
[----:B------:R-:W-:Y:S01]  /*75b0*/  IMAD.X R31, R28, 0x1, R31, P6 ;  /* 0x000000011c1f7824 */ /* 0x000fe200030e061f */
        /* <DEDUP_REMOVED lines=12> */
[----:B------:R-:W-:-:S04]  /*7680*/  ISETP.GE.U32.AND P6, PT, R44, 0x101, PT ;  /* 0x000001012c00780c */ /* 0x000fc80003fc6070 */
[----:B------:R-:W-:Y:S01]  /*7690*/  ISETP.GE.AND.EX P6, PT, R29, RZ, PT, P6 ;  /* 0x000000ff1d00720c */ /* 0x000fe20003fc6360 */
[----:B------:R-:W-:Y:S01]  /*76a0*/  IMAD.IADD R15, R15, 0x1, R50 ;  /* 0x000000010f0f7824 */ /* 0x000fe200078e0232 */
[----:B------:R-:W-:Y:S04]  /*76b0*/  BSSY.RECONVERGENT B0, `(.L_x_792) ;  /* 0x00000fb000007945 */ /* 0x000fe80003800200 */
[----:B------:R-:W-:Y:S01]  /*76c0*/  SEL R32, R15, RZ, !P4 ;  /* 0x000000ff0f207207 */ /* 0x000fe20006000000 */
[----:B0-----:R-:W-:-:S04]  /*76d0*/  IMAD.IADD R36, R21, 0x1, R20 ;  /* 0x0000000115247824 */ /* 0x001fc800078e0214 */
[----:B------:R-:W-:Y:S02]  /*76e0*/  IMAD.IADD R17, R17, 0x1, R32 ;  /* 0x0000000111117824 */ /* 0x000fe400078e0220 */
[----:B------:R-:W-:Y:S05]  /*76f0*/  @!P6 BRA `(.L_x_793) ;  /* 0x0000000400d8e947 */ /* 0x000fea0003800000 */
[----:B------:R-:W-:Y:S01]  /*7700*/  BAR.SYNC.DEFER_BLOCKING 0x0 ;  /* 0x0000000000007b1d */ /* 0x000fe20000010000 */
[----:B------:R-:W-:Y:S01]  /*7710*/  IMAD.MOV.U32 R33, RZ, RZ, 0x9 ;  /* 0x00000009ff217424 */ /* 0x000fe200078e00ff */
[----:B------:R-:W-:Y:S02]  /*7720*/  @P5 LEA R25, R25, UR4, 0x3 ;  /* 0x0000000419195c11 */ /* 0x000fe4000f8e18ff */
[----:B------:R-:W-:Y:S01]  /*7730*/  @P0 LEA R23, R23, UR4, 0x3 ;  /* 0x0000000417170c11 */ /* 0x000fe2000f8e18ff */
[-C--:B------:R-:W-:Y:S01]  /*7740*/  IMAD R21, R24, R33.reuse, 0x5 ;  /* 0x0000000518157424 */ /* 0x080fe200078e0221 */
[----:B------:R-:W-:Y:S01]  /*7750*/  @P1 LEA R0, R0, UR4, 0x3 ;  /* 0x0000000400001c11 */ /* 0x000fe2000f8e18ff */
[----:B------:R-:W-:Y:S01]  /*7760*/  IMAD R31, R24, R33, 0x6 ;  /* 0x00000006181f7424 */ /* 0x000fe200078e0221 */
[----:B------:R-:W-:Y:S01]  /*7770*/  @P2 LEA R45, R45, UR4, 0x3 ;  /* 0x000000042d2d2c11 */ /* 0x000fe2000f8e18ff */
[----:B------:R-:W0:Y:S01]  /*7780*/  LDCU.64 UR12, c[0x0][0x398] ;  /* 0x00007300ff0c77ac */ /* 0x000e220008000a00 */
[----:B------:R-:W-:Y:S01]  /*7790*/  ISETP.NE.U32.AND P6, PT, R26, R21, PT ;  /* 0x000000151a00720c */ /* 0x000fe20003fc5070 */
[----:B------:R-:W-:Y:S01]  /*77a0*/  IMAD R21, R24, R33, 0x8 ;  /* 0x0000000818157424 */ /* 0x000fe200078e0221 */
[----:B------:R-:W-:Y:S01]  /*77b0*/  @P3 LEA R34, R34, UR4, 0x3 ;  /* 0x0000000422223c11 */ /* 0x000fe2000f8e18ff */
[----:B------:R-:W1:Y:S01]  /*77c0*/  LDCU.64 UR14, c[0x0][0x3a0] ;  /* 0x00007400ff0e77ac */ /* 0x000e620008000a00 */
[----:B------:R-:W-:Y:S01]  /*77d0*/  @P4 LEA R40, R40, UR4, 0x3 ;  /* 0x0000000428284c11 */ /* 0x000fe2000f8e18ff */
[----:B------:R-:W-:Y:S01]  /*77e0*/  BSSY.RECONVERGENT B1, `(.L_x_794) ;  /* 0x0000066000017945 */ /* 0x000fe20003800200 */
[----:B------:R2:W-:Y:S01]  /*77f0*/  @P5 STS.64 [R25], R18 ;  /* 0x0000001219005388 */ /* 0x0005e20000000a00 */
[----:B------:R-:W-:-:S03]  /*7800*/  ISETP.NE.AND P5, PT, R10, R12, PT ;  /* 0x0000000c0a00720c */ /* 0x000fc60003fa5270 */
[----:B------:R2:W-:Y:S01]  /*7810*/  @P0 STS.64 [R23], R2 ;  /* 0x0000000217000388 */ /* 0x0005e20000000a00 */
[----:B------:R-:W-:Y:S02]  /*7820*/  ISETP.NE.U32.AND P0, PT, R26, R31, PT ;  /* 0x0000001f1a00720c */ /* 0x000fe40003f05070 */
[----:B------:R-:W-:Y:S01]  /*7830*/  ISETP.NE.AND.EX P5, PT, R30, RZ, !P5, P6 ;  /* 0x000000ff1e00720c */ /* 0x000fe20006fa5360 */
[----:B------:R2:W-:Y:S01]  /*7840*/  @P1 STS.64 [R0], R4 ;  /* 0x0000000400001388 */ /* 0x0005e20000000a00 */
[----:B------:R-:W-:Y:S02]  /*7850*/  ISETP.NE.AND P1, PT, R12, R14, PT ;  /* 0x0000000e0c00720c */ /* 0x000fe40003f25270 */
[----:B------:R-:W-:Y:S01]  /*7860*/  ISETP.NE.U32.AND P6, PT, R26, R21, PT ;  /* 0x000000151a00720c */ /* 0x000fe20003fc5070 */
[----:B------:R2:W-:Y:S01]  /*7870*/  @P2 STS.64 [R45], R6 ;  /* 0x000000062d002388 */ /* 0x0005e20000000a00 */
[----:B------:R-:W-:Y:S02]  /*7880*/  ISETP.NE.AND.EX P0, PT, R30, RZ, !P1, P0 ;  /* 0x000000ff1e00720c */ /* 0x000fe40004f05300 */
[----:B------:R-:W-:Y:S01]  /*7890*/  ISETP.NE.AND P1, PT, R16, R27, PT ;  /* 0x0000001b1000720c */ /* 0x000fe20003f25270 */
[----:B------:R2:W-:Y:S03]  /*78a0*/  @P3 STS.64 [R34], R8 ;  /* 0x0000000822003388 */ /* 0x0005e60000000a00 */
[----:B------:R-:W-:-:S02]  /*78b0*/  ISETP.NE.AND.EX P6, PT, R30, RZ, !P1, P6 ;  /* 0x000000ff1e00720c */ /* 0x000fc40004fc5360 */
[----:B------:R-:W-:-:S05]  /*78c0*/  @!P5 LEA R47, R47, UR4, 0x3 ;  /* 0x000000042f2fdc11 */ /* 0x000fca000f8e18ff */
[----:B------:R-:W-:Y:S01]  /*78d0*/  @!P0 LEA R38, R38, UR4, 0x3 ;  /* 0x0000000426268c11 */ /* 0x000fe2000f8e18ff */
[----:B------:R2:W-:Y:S04]  /*78e0*/  @!P5 STS.64 [R47], R10 ;  /* 0x0000000a2f00d388 */ /* 0x0005e80000000a00 */
[----:B------:R2:W-:Y:S01]  /*78f0*/  @!P0 STS.64 [R38], R12 ;  /* 0x0000000c26008388 */ /* 0x0005e20000000a00 */
[----:B------:R-:W-:Y:S02]  /*7900*/  ISETP.GT.U32.AND P0, PT, R44, R24, PT ;  /* 0x000000182c00720c */ /* 0x000fe40003f04070 */
[----:B------:R-:W-:Y:S01]  /*7910*/  @!P6 LEA R42, R42, UR4, 0x3 ;  /* 0x000000042a2aec11 */ /* 0x000fe2000f8e18ff */
[----:B------:R2:W-:Y:S01]  /*7920*/  @P4 STS.64 [R40], R14 ;  /* 0x0000000e28004388 */ /* 0x0005e20000000a00 */
[----:B------:R-:W-:-:S03]  /*7930*/  ISETP.GT.U32.AND.EX P0, PT, R29, RZ, PT, P0 ;  /* 0x000000ff1d00720c */ /* 0x000fc60003f04100 */
[----:B------:R2:W-:Y:S01]  /*7940*/  @!P6 STS.64 [R42], R16 ;  /* 0x000000102a00e388 */ /* 0x0005e20000000a00 */
[----:B------:R-:W-:Y:S09]  /*7950*/  BAR.SYNC.DEFER_BLOCKING 0x0 ;  /* 0x0000000000007b1d */ /* 0x000ff20000010000 */
[----:B01----:R-:W-:Y:S05]  /*7960*/  @!P0 BRA `(.L_x_795) ;  /* 0x0000000400348947 */ /* 0x003fea0003800000 */
[----:B--2---:R-:W-:Y:S01]  /*7970*/  IMAD.MOV.U32 R19, RZ, RZ, R24 ;  /* 0x000000ffff137224 */ /* 0x004fe200078e0018 */
[----:B------:R-:W-:Y:S01]  /*7980*/  BSSY.RECONVERGENT B2, `(.L_x_796) ;  /* 0x000002c000027945 */ /* 0x000fe20003800200 */
[----:B------:R-:W-:-:S03]  /*7990*/  IMAD.MOV.U32 R18, RZ, RZ, RZ ;  /* 0x000000ffff127224 */ /* 0x000fc600078e00ff */
[----:B------:R-:W-:Y:S02]  /*79a0*/  LOP3.LUT R3, RZ, R19, RZ, 0x33, !PT ;  /* 0x00000013ff037212 */ /* 0x000fe400078e33ff */
        /* <DEDUP_REMOVED lines=8> */
[----:B------:R-:W-:Y:S05]  /*7a30*/  @!P1 BRA `(.L_x_797) ;  /* 0x0000000000809947 */ /* 0x000fea0003800000 */
        /* <DEDUP_REMOVED lines=15> */
.L_x_798:
        /* <DEDUP_REMOVED lines=17> */
.L_x_797:
[----:B------:R-:W-:Y:S05]  /*7c40*/  BSYNC.RECONVERGENT B2 ;  /* 0x0000000000027941 */ /* 0x000fea0003800200 */
.L_x_796:
[----:B------:R-:W-:Y:S05]  /*7c50*/  @!P0 BRA `(.L_x_795) ;  /* 0x0000000000788947 */ /* 0x000fea0003800000 */
.L_x_799:
        /* <DEDUP_REMOVED lines=30> */
.L_x_795:
[----:B------:R-:W-:Y:S05]  /*7e40*/  BSYNC.RECONVERGENT B1 ;  /* 0x0000000000017941 */ /* 0x000fea0003800200 */
.L_x_794:
[----:B------:R-:W-:Y:S05]  /*7e50*/  BRA `(.L_x_800) ;  /* 0x0000000800007947 */ /* 0x000fea0003800000 */
.L_x_793:
[----:B------:R-:W-:Y:S01]  /*7e60*/  IMAD.MOV.U32 R37, RZ, RZ, 0x9 ;  /* 0x00000009ff257424 */ /* 0x000fe200078e00ff */
[----:B------:R-:W-:Y:S03]  /*7e70*/  BSSY.RECONVERGENT B1, `(.L_x_801) ;  /* 0x000000e000017945 */ /* 0x000fe60003800200 */
[CC--:B------:R-:W-:Y:S02]  /*7e80*/  IMAD R49, R24.reuse, R37.reuse, 0x5 ;  /* 0x0000000518317424 */ /* 0x0c0fe400078e0225 */
[----:B------:R-:W-:Y:S01]  /*7e90*/  IMAD R51, R24, R37, 0x6 ;  /* 0x0000000618337424 */ /* 0x000fe200078e0225 */
        /* <DEDUP_REMOVED lines=11> */
.L_x_802:
[----:B------:R-:W-:Y:S05]  /*7f50*/  BSYNC.RECONVERGENT B1 ;  /* 0x0000000000017941 */ /* 0x000fea0003800200 */
.L_x_801:
[----:B------:R-:W-:Y:S01]  /*7f60*/  BSSY.RECONVERGENT B1, `(.L_x_803) ;  /* 0x000000f000017945 */ /* 0x000fe20003800200 */
[----:B------:R-:W-:Y:S01]  /*7f70*/  ISETP.NE.U32.AND P6, PT, R26, R49, PT ;  /* 0x000000311a00720c */ /* 0x000fe20003fc5070 */
[----:B------:R-:W-:Y:S01]  /*7f80*/  IMAD R37, R24, R37, 0x8 ;  /* 0x0000000818257424 */ /* 0x000fe200078e0225 */
[----:B------:R-:W-:Y:S01]  /*7f90*/  ISETP.NE.U32.AND P5, PT, R26, R51, PT ;  /* 0x000000331a00720c */ /* 0x000fe20003fa5070 */
[----:B------:R-:W-:-:S12]  /*7fa0*/  @!P0 BRA `(.L_x_804) ;  /* 0x0000000000288947 */ /* 0x000fd80003800000 */
[----:B------:R-:W1:Y:S01]  /*7fb0*/  LDCU.64 UR6, c[0x0][0x398] ;  /* 0x00007300ff0677ac */ /* 0x000e620008000a00 */
[C---:B0-----:R-:W-:Y:S01]  /*7fc0*/  IMAD.SHL.U32 R20, R23.reuse, 0x4, RZ ;  /* 0x0000000417147824 */ /* 0x041fe200078e00ff */
[----:B------:R-:W-:Y:S01]  /*7fd0*/  SHF.L.U64.HI R22, R23, 0x2, R22 ;  /* 0x0000000217167819 */ /* 0x000fe20000010216 */
[----:B------:R-:W0:Y:S03]  /*7fe0*/  LDCU.64 UR10, c[0x0][0x3a0] ;  /* 0x00007400ff0a77ac */ /* 0x000e260008000a00 */
[----:B-1----:R-:W-:-:S04]  /*7ff0*/  IADD3 R18, P0, PT, R20, UR6, RZ ;  /* 0x0000000614127c10 */ /* 0x002fc8000ff1e0ff */
[----:B------:R-:W-:Y:S02]  /*8000*/  IADD3.X R19, PT, PT, R22, UR7, RZ, P0, !PT ;  /* 0x0000000716137c10 */ /* 0x000fe400087fe4ff */
[----:B0-----:R-:W-:-:S03]  /*8010*/  IADD3 R20, P0, PT, R20, UR10, RZ ;  /* 0x0000000a14147c10 */ /* 0x001fc6000ff1e0ff */
[----:B------:R1:W-:Y:S01]  /*8020*/  STG.E desc[UR8][R18.64], R2 ;  /* 0x0000000212007986 */ /* 0x0003e2000c101908 */
[----:B------:R-:W-:-:S05]  /*8030*/  IADD3.X R21, PT, PT, R22, UR11, RZ, P0, !PT ;  /* 0x0000000b16157c10 */ /* 0x000fca00087fe4ff */
[----:B------:R1:W-:Y:S04]  /*8040*/  STG.E desc[UR8][R20.64], R3 ;  /* 0x0000000314007986 */ /* 0x0003e8000c101908 */
.L_x_804:
[----:B------:R-:W-:Y:S05]  /*8050*/  BSYNC.RECONVERGENT B1 ;  /* 0x0000000000017941 */ /* 0x000fea0003800200 */
.L_x_803:
[----:B------:R-:W-:Y:S01]  /*8060*/  BSSY.RECONVERGENT B1, `(.L_x_805) ;  /* 0x000000d000017945 */ /* 0x000fe20003800200 */
[----:B------:R-:W-:-:S03]  /*8070*/  ISETP.NE.U32.AND P0, PT, R26, R37, PT ;  /* 0x000000251a00720c */ /* 0x000fc60003f05070 */
[----:B------:R-:W-:Y:S10]  /*8080*/  @!P1 BRA `(.L_x_806) ;  /* 0x0000000000289947 */ /* 0x000ff40003800000 */
        /* <DEDUP_REMOVED lines=10> */
.L_x_806:
[----:B------:R-:W-:Y:S05]  /*8130*/  BSYNC.RECONVERGENT B1 ;  /* 0x0000000000017941 */ /* 0x000fea0003800200 */
.L_x_805:
[----:B------:R-:W-:Y:S04]  /*8140*/  BSSY.RECONVERGENT B1, `(.L_x_807) ;  /* 0x000000c000017945 */ /* 0x000fe80003800200 */
[----:B------:R-:W-:Y:S05]  /*8150*/  @!P2 BRA `(.L_x_808) ;  /* 0x000000000028a947 */ /* 0x000fea0003800000 */
[----:B------:R-:W1:Y:S01]  /*8160*/  LDCU.64 UR6, c[0x0][0x398] ;  /* 0x00007300ff0677ac */ /* 0x000e620008000a00 */
[C---:B--2---:R-:W-:Y:S01]  /*8170*/  IMAD.SHL.U32 R4, R45.reuse, 0x4, RZ ;  /* 0x000000042d047824 */ /* 0x044fe200078e00ff */
[----:B------:R-:W-:Y:S01]  /*8180*/  SHF.L.U64.HI R46, R45, 0x2, R46 ;  /* 0x000000022d2e7819 */ /* 0x000fe2000001022e */
[----:B------:R-:W2:Y:S03]  /*8190*/  LDCU.64 UR10, c[0x0][0x3a0] ;  /* 0x00007400ff0a77ac */ /* 0x000ea60008000a00 */
[C---:B-1----:R-:W-:Y:S02]  /*81a0*/  IADD3 R2, P1, PT, R4.reuse, UR6, RZ ;  /* 0x0000000604027c10 */ /* 0x042fe4000ff3e0ff */
[----:B--2---:R-:W-:Y:S02]  /*81b0*/  IADD3 R4, P2, PT, R4, UR10, RZ ;  /* 0x0000000a04047c10 */ /* 0x004fe4000ff5e0ff */
[----:B------:R-:W-:-:S02]  /*81c0*/  IADD3.X R3, PT, PT, R46, UR7, RZ, P1, !PT ;  /* 0x000000072e037c10 */ /* 0x000fc40008ffe4ff */
[----:B------:R-:W-:-:S03]  /*81d0*/  IADD3.X R5, PT, PT, R46, UR11, RZ, P2, !PT ;  /* 0x0000000b2e057c10 */ /* 0x000fc600097fe4ff */
[----:B------:R3:W-:Y:S04]  /*81e0*/  STG.E desc[UR8][R2.64], R6 ;  /* 0x0000000602007986 */ /* 0x0007e8000c101908 */
[----:B------:R3:W-:Y:S02]  /*81f0*/  STG.E desc[UR8][R4.64], R7 ;  /* 0x0000000704007986 */ /* 0x0007e4000c101908 */
.L_x_808:
[----:B------:R-:W-:Y:S05]  /*8200*/  BSYNC.RECONVERGENT B1 ;  /* 0x0000000000017941 */ /* 0x000fea0003800200 */
.L_x_807:
[----:B------:R-:W-:Y:S04]  /*8210*/  BSSY.RECONVERGENT B1, `(.L_x_809) ;  /* 0x000000c000017945 */ /* 0x000fe80003800200 */
[----:B------:R-:W-:Y:S05]  /*8220*/  @!P3 BRA `(.L_x_810) ;  /* 0x000000000028b947 */ /* 0x000fea0003800000 */
[----:B------:R-:W1:Y:S01]  /*8230*/  LDCU.64 UR6, c[0x0][0x398] ;  /* 0x00007300ff0677ac */ /* 0x000e620008000a00 */
[C---:B--23--:R-:W-:Y:S01]  /*8240*/  IMAD.SHL.U32 R4, R34.reuse, 0x4, RZ ;  /* 0x0000000422047824 */ /* 0x04cfe200078e00ff */
        /* <DEDUP_REMOVED lines=8> */
.L_x_810:
[----:B------:R-:W-:Y:S05]  /*82d0*/  BSYNC.RECONVERGENT B1 ;  /* 0x0000000000017941 */ /* 0x000fea0003800200 */
.L_x_809:
[----:B------:R-:W-:Y:S01]  /*82e0*/  ISETP.NE.AND P3, PT, R10, R12, PT ;  /* 0x0000000c0a00720c */ /* 0x000fe20003f65270 */
[----:B------:R-:W-:Y:S01]  /*82f0*/  BSSY.RECONVERGENT B1, `(.L_x_811) ;  /* 0x0000011000017945 */ /* 0x000fe20003800200 */
[----:B------:R-:W-:Y:S02]  /*8300*/  ISETP.NE.AND.EX P6, PT, R30, RZ, PT, P6 ;  /* 0x000000ff1e00720c */ /* 0x000fe40003fc5360 */
[----:B------:R-:W-:Y:S02]  /*8310*/  ISETP.NE.AND P1, PT, R12, R14, PT ;  /* 0x0000000e0c00720c */ /* 0x000fe40003f25270 */
[----:B------:R-:W-:Y:S02]  /*8320*/  ISETP.NE.AND P2, PT, R16, R27, PT ;  /* 0x0000001b1000720c */ /* 0x000fe40003f45270 */
[C---:B------:R-:W-:Y:S02]  /*8330*/  ISETP.NE.AND.EX P5, PT, R30.reuse, RZ, PT, P5 ;  /* 0x000000ff1e00720c */ /* 0x040fe40003fa5350 */
[----:B------:R-:W-:-:S05]  /*8340*/  ISETP.NE.AND.EX P0, PT, R30, RZ, PT, P0 ;  /* 0x000000ff1e00720c */ /* 0x000fca0003f05300 */
[----:B------:R-:W-:Y:S08]  /*8350*/  @!P3 BRA P6, `(.L_x_812) ;  /* 0x000000000028b947 */ /* 0x000ff00003000000 */
[----:B------:R-:W1:Y:S01]  /*8360*/  LDCU.64 UR6, c[0x0][0x398] ;  /* 0x00007300ff0677ac */ /* 0x000e620008000a00 */
[C---:B--234-:R-:W-:Y:S01]  /*8370*/  IMAD.SHL.U32 R4, R47.reuse, 0x4, RZ ;  /* 0x000000042f047824 */ /* 0x05cfe200078e00ff */
        /* <DEDUP_REMOVED lines=8> */
.L_x_812:
[----:B------:R-:W-:Y:S05]  /*8400*/  BSYNC.RECONVERGENT B1 ;  /* 0x0000000000017941 */ /* 0x000fea0003800200 */
.L_x_811:
[----:B------:R-:W-:Y:S04]  /*8410*/  BSSY.RECONVERGENT B1, `(.L_x_813) ;  /* 0x000000c000017945 */ /* 0x000fe80003800200 */
[----:B------:R-:W-:Y:S05]  /*8420*/  @!P1 BRA P5, `(.L_x_814) ;  /* 0x0000000000289947 */ /* 0x000fea0002800000 */
[----:B------:R-:W5:Y:S01]  /*8430*/  LDCU.64 UR6, c[0x0][0x398] ;  /* 0x00007300ff0677ac */ /* 0x000f620008000a00 */
[C---:B-1234-:R-:W-:Y:S01]  /*8440*/  IMAD.SHL.U32 R4, R38.reuse, 0x4, RZ ;  /* 0x0000000426047824 */ /* 0x05efe200078e00ff */
[----:B------:R-:W-:Y:S01]  /*8450*/  SHF.L.U64.HI R39, R38, 0x2, R39 ;  /* 0x0000000226277819 */ /* 0x000fe20000010227 */
[----:B------:R-:W1:Y:S03]  /*8460*/  LDCU.64 UR10, c[0x0][0x3a0] ;  /* 0x00007400ff0a77ac */ /* 0x000e660008000a00 */
[C---:B-----5:R-:W-:Y:S02]  /*8470*/  IADD3 R2, P1, PT, R4.reuse, UR6, RZ ;  /* 0x0000000604027c10 */ /* 0x060fe4000ff3e0ff */
[----:B-1----:R-:W-:Y:S02]  /*8480*/  IADD3 R4, P3, PT, R4, UR10, RZ ;  /* 0x0000000a04047c10 */ /* 0x002fe4000ff7e0ff */
[----:B------:R-:W-:-:S02]  /*8490*/  IADD3.X R3, PT, PT, R39, UR7, RZ, P1, !PT ;  /* 0x0000000727037c10 */ /* 0x000fc40008ffe4ff */
[----:B------:R-:W-:-:S03]  /*84a0*/  IADD3.X R5, PT, PT, R39, UR11, RZ, P3, !PT ;  /* 0x0000000b27057c10 */ /* 0x000fc60009ffe4ff */
[----:B------:R1:W-:Y:S04]  /*84b0*/  STG.E desc[UR8][R2.64], R12 ;  /* 0x0000000c02007986 */ /* 0x0003e8000c101908 */
[----:B------:R1:W-:Y:S02]  /*84c0*/  STG.E desc[UR8][R4.64], R13 ;  /* 0x0000000d04007986 */ /* 0x0003e4000c101908 */
.L_x_814:
[----:B------:R-:W-:Y:S05]  /*84d0*/  BSYNC.RECONVERGENT B1 ;  /* 0x0000000000017941 */ /* 0x000fea0003800200 */
.L_x_813:
[----:B------:R-:W-:Y:S04]  /*84e0*/  BSSY.RECONVERGENT B1, `(.L_x_815) ;  /* 0x000000c000017945 */ /* 0x000fe80003800200 */
[----:B------:R-:W-:Y:S05]  /*84f0*/  @!P4 BRA `(.L_x_816) ;  /* 0x000000000028c947 */ /* 0x000fea0003800000 */
        /* <DEDUP_REMOVED lines=10> */
.L_x_816:
[----:B------:R-:W-:Y:S05]  /*85a0*/  BSYNC.RECONVERGENT B1 ;  /* 0x0000000000017941 */ /* 0x000fea0003800200 */
.L_x_815:
        /* <DEDUP_REMOVED lines=11> */
.L_x_800:
[----:B------:R-:W-:Y:S05]  /*8660*/  BSYNC.RECONVERGENT B0 ;  /* 0x0000000000007941 */ /* 0x000fea0003800200 */
.L_x_792:
[----:B------:R-:W-:-:S13]  /*8670*/  ISETP.NE.AND P0, PT, R24, 0xff, PT ;  /* 0x000000ff1800780c */ /* 0x000fda0003f05270 */
[----:B------:R-:W-:Y:S05]  /*8680*/  @P0 EXIT ;  /* 0x000000000000094d */ /* 0x000fea0003800000 */
[----:B01234-:R-:W0:Y:S01]  /*8690*/  LDC.64 R2, c[0x0][0x3a8] ;  /* 0x0000ea00ff027b82 */ /* 0x01fe220000000a00 */
[----:B------:R-:W-:-:S04]  /*86a0*/  ISETP.NE.U32.AND P0, PT, R26, 0x900, PT ;  /* 0x000009001a00780c */ /* 0x000fc80003f05070 */
[----:B------:R-:W-:-:S13]  /*86b0*/  ISETP.NE.AND.EX P0, PT, R30, RZ, PT, P0 ;  /* 0x000000ff1e00720c */ /* 0x000fda0003f05300 */
[----:B------:R-:W-:Y:S05]  /*86c0*/  @P0 BRA `(.L_x_817) ;  /* 0x0000000000300947 */ /* 0x000fea0003800000 */
[----:B------:R-:W1:Y:S01]  /*86d0*/  LDCU.64 UR4, c[0x0][0x398] ;  /* 0x00007300ff0477ac */ /* 0x000e620008000a00 */
[C---:B------:R-:W-:Y:S01]  /*86e0*/  IMAD.SHL.U32 R6, R44.reuse, 0x4, RZ ;  /* 0x000000042c067824 */ /* 0x040fe200078e00ff */
[----:B------:R-:W-:Y:S01]  /*86f0*/  SHF.L.U64.HI R0, R44, 0x2, R29 ;  /* 0x000000022c007819 */ /* 0x000fe2000001021d */
[----:B------:R-:W2:Y:S03]  /*8700*/  LDCU.64 UR6, c[0x0][0x3a0] ;  /* 0x00007400ff0677ac */ /* 0x000ea60008000a00 */
[C---:B-1----:R-:W-:Y:S02]  /*8710*/  IADD3 R4, P0, PT, R6.reuse, UR4, RZ ;  /* 0x0000000406047c10 */ /* 0x042fe4000ff1e0ff */
[----:B--2---:R-:W-:Y:S02]  /*8720*/  IADD3 R6, P1, PT, R6, UR6, RZ ;  /* 0x0000000606067c10 */ /* 0x004fe4000ff3e0ff */
[----:B------:R-:W-:-:S02]  /*8730*/  IADD3.X R5, PT, PT, R0, UR5, RZ, P0, !PT ;  /* 0x0000000500057c10 */ /* 0x000fc400087fe4ff */
[----:B------:R-:W-:Y:S02]  /*8740*/  IADD3.X R7, PT, PT, R0, UR7, RZ, P1, !PT ;  /* 0x0000000700077c10 */ /* 0x000fe40008ffe4ff */
[----:B------:R-:W-:Y:S01]  /*8750*/  IADD3 R44, P0, PT, R44, 0x1, RZ ;  /* 0x000000012c2c7810 */ /* 0x000fe20007f1e0ff */
[----:B------:R1:W-:Y:S04]  /*8760*/  STG.E desc[UR8][R4.64], R27 ;  /* 0x0000001b04007986 */ /* 0x0003e8000c101908 */
[----:B------:R1:W-:Y:S01]  /*8770*/  STG.E desc[UR8][R6.64], R36 ;  /* 0x0000002406007986 */ /* 0x0003e2000c101908 */
[----:B------:R-:W-:-:S07]  /*8780*/  IMAD.X R29, RZ, RZ, R29, P0 ;  /* 0x000000ffff1d7224 */ /* 0x000fce00000e061d */
.L_x_817:
[----:B------:R-:W-:-:S05]  /*8790*/  IMAD.MOV.U32 R45, RZ, RZ, R29 ;  /* 0x000000ffff2d7224 */ /* 0x000fca00078e001d */
[----:B0-----:R-:W-:Y:S01]  /*87a0*/  STG.E.64 desc[UR8][R2.64], R44 ;  /* 0x0000002c02007986 */ /* 0x001fe2000c101b08 */
[----:B------:R-:W-:Y:S05]  /*87b0*/  EXIT ;  /* 0x000000000000794d */ /* 0x000fea0003800000 */
.L_x_791:
[----:B------:R-:W0:Y:S02]  /*87c0*/  LDC.64 R2, c[0x0][0x380] ;  /* 0x0000e000ff027b82 */ /* 0x000e240000000a00 */
[----:B0-----:R-:W-:-:S05]  /*87d0*/  IMAD.WIDE.U32 R4, R39, 0x2400, R2 ;  /* 0x0000240027047825 */ /* 0x001fca00078e0002 */
[----:B------:R-:W2:Y:S01]  /*87e0*/  LDG.E.CONSTANT R6, desc[UR8][R4.64] ;  /* 0x0000000804067981 */ /* 0x000ea2000c1e9900 */
[----:B------:R-:W0:Y:S02]  /*87f0*/  S2R R32, SR_TID.X ;  /* 0x0000000000207919 */ /* 0x000e240000002100 */
[C---:B0-----:R-:W-:Y:S02]  /*8800*/  LOP3.LUT R0, R32.reuse, 0x1f, RZ, 0xc0, !PT ;  /* 0x0000001f20007812 */ /* 0x041fe400078ec0ff */
[----:B------:R-:W-:-:S05]  /*8810*/  LOP3.LUT R3, R32, 0x3e0, RZ, 0xc0, !PT ;  /* 0x000003e020037812 */ /* 0x000fca00078ec0ff */
[----:B------:R-:W-:-:S04]  /*8820*/  IMAD R9, R3, 0x9, R0 ;  /* 0x0000000903097824 */ /* 0x000fc800078e0200 */
[C---:B------:R-:W-:Y:S01]  /*8830*/  VIADD R3, R9.reuse, 0x20 ;  /* 0x0000002009037836 */ /* 0x040fe20000000000 */
[C---:B------:R-:W-:Y:S01]  /*8840*/  ISETP.GE.U32.AND P6, PT, R9.reuse, R26, PT ;  /* 0x0000001a0900720c */ /* 0x040fe20003fc6070 */
[C---:B------:R-:W-:Y:S01]  /*8850*/  VIADD R7, R9.reuse, 0x40 ;  /* 0x0000004009077836 */ /* 0x040fe20000000000 */
[C---:B------:R-:W-:Y:S01]  /*8860*/  LEA R2, P5, R9.reuse, R4, 0x2 ;  /* 0x0000000409027211 */ /* 0x040fe200078a10ff */
[----:B------:R-:W-:Y:S01]  /*8870*/  VIADD R11, R9, 0x60 ;  /* 0x00000060090b7836 */ /* 0x000fe20000000000 */
[-C--:B------:R-:W-:Y:S01]  /*8880*/  ISETP.GE.U32.AND P1, PT, R3, R26.reuse, PT ;  /* 0x0000001a0300720c */ /* 0x080fe20003f26070 */
[----:B------:R-:W-:Y:S01]  /*8890*/  VIADD R3, R9, 0x80 ;  /* 0x0000008009037836 */ /* 0x000fe20000000000 */
[-C--:B------:R-:W-:Y:S01]  /*88a0*/  ISETP.GE.U32.AND P0, PT, R7, R26.reuse, PT ;  /* 0x0000001a0700720c */ /* 0x080fe20003f06070 */
[----:B------:R-:W-:Y:S01]  /*88b0*/  VIADD R7, R9, 0xa0 ;  /* 0x000000a009077836 */ /* 0x000fe20000000000 */
[-C--:B------:R-:W-:Y:S01]  /*88c0*/  ISETP.GE.U32.AND P2, PT, R11, R26.reuse, PT ;  /* 0x0000001a0b00720c */ /* 0x080fe20003f46070 */
[----:B------:R-:W-:Y:S01]  /*88d0*/  VIADD R11, R9, 0xc0 ;  /* 0x000000c0090b7836 */ /* 0x000fe20000000000 */
[-C--:B------:R-:W-:Y:S01]  /*88e0*/  ISETP.GE.U32.AND P3, PT, R3, R26.reuse, PT ;  /* 0x0000001a0300720c */ /* 0x080fe20003f66070 */
[----:B------:R-:W-:Y:S01]  /*88f0*/  IMAD.X R3, RZ, RZ, R5, P5 ;  /* 0x000000ffff037224 */ /* 0x000fe200028e0605 */
[----:B------:R-:W-:-:S02]  /*8900*/  ISETP.GE.U32.AND P4, PT, R7, R26, PT ;  /* 0x0000001a0700720c */ /* 0x000fc40003f86070 */
[-C--:B------:R-:W-:Y:S01]  /*8910*/  ISETP.GE.U32.AND P5, PT, R11, R26.reuse, PT ;  /* 0x0000001a0b00720c */ /* 0x080fe20003fa6070 */
[C---:B------:R-:W-:Y:S02]  /*8920*/  VIADD R11, R9.reuse, 0xe0 ;  /* 0x000000e0090b7836 */ /* 0x040fe40000000000 */
[----:B------:R-:W-:Y:S02]  /*8930*/  VIADD R9, R9, 0x100 ;  /* 0x0000010009097836 */ /* 0x000fe40000000000 */
[----:B------:R-:W-:Y:S02]  /*8940*/  IMAD.MOV.U32 R8, RZ, RZ, RZ ;  /* 0x000000ffff087224 */ /* 0x000fe400078e00ff */
[----:B--2---:R-:W-:Y:S02]  /*8950*/  IMAD.MOV.U32 R0, RZ, RZ, R6 ;  /* 0x000000ffff007224 */ /* 0x004fe400078e0006 */
[----:B------:R-:W2:Y:S02]  /*8960*/  @!P6 LDG.E.CONSTANT R6, desc[UR8][R2.64] ;  /* 0x000000080206e981 */ /* 0x000ea4000c1e9900 */
[----:B------:R-:W-:Y:S01]  /*8970*/  IMAD.MOV.U32 R7, RZ, RZ, R0 ;  /* 0x000000ffff077224 */ /* 0x000fe200078e0000 */
[----:B------:R-:W-:-:S05]  /*8980*/  ISETP.GE.U32.AND P6, PT, R11, R26, PT ;  /* 0x0000001a0b00720c */ /* 0x000fca0003fc6070 */
[----:B------:R-:W3:Y:S01]  /*8990*/  @!P1 LDG.E.CONSTANT R7, desc[UR8][R2.64+0x80] ;  /* 0x0000800802079981 */ /* 0x000ee2000c1e9900 */
[----:B------:R-:W-:Y:S01]  /*89a0*/  ISETP.GE.U32.AND P1, PT, R9, R26, PT ;  /* 0x0000001a0900720c */ /* 0x000fe20003f26070 */
[--C-:B------:R-:W-:Y:S02]  /*89b0*/  IMAD.MOV.U32 R10, RZ, RZ, R0.reuse ;  /* 0x000000ffff0a7224 */ /* 0x100fe400078e0000 */
[--C-:B------:R-:W-:Y:S02]  /*89c0*/  IMAD.MOV.U32 R11, RZ, RZ, R0.reuse ;  /* 0x000000ffff0b7224 */ /* 0x100fe400078e0000 */
[--C-:B------:R-:W-:Y:S02]  /*89d0*/  IMAD.MOV.U32 R13, RZ, RZ, R0.reuse ;  /* 0x000000ffff0d7224 */ /* 0x100fe400078e0000 */
[--C-:B------:R-:W-:Y:S01]  /*89e0*/  IMAD.MOV.U32 R15, RZ, RZ, R0.reuse ;  /* 0x000000ffff0f7224 */ /* 0x100fe200078e0000 */
[----:B------:R-:W4:Y:S01]  /*89f0*/  @!P0 LDG.E.CONSTANT R10, desc[UR8][R2.64+0x100] ;  /* 0x00010008020a8981 */ /* 0x000f22000c1e9900 */
[----:B------:R-:W-:-:S02]  /*8a00*/  IMAD.MOV.U32 R17, RZ, RZ, R0 ;  /* 0x000000ffff117224 */ /* 0x000fc400078e0000 */
[----:B------:R-:W-:Y:S01]  /*8a10*/  IMAD.MOV.U32 R19, RZ, RZ, R0 ;  /* 0x000000ffff137224 */ /* 0x000fe200078e0000 */
[----:B------:R-:W5:Y:S04]  /*8a20*/  @!P2 LDG.E.CONSTANT R11, desc[UR8][R2.64+0x180] ;  /* 0x00018008020ba981 */ /* 0x000f68000c1e9900 */
[----:B------:R-:W5:Y:S04]  /*8a30*/  @!P3 LDG.E.CONSTANT R13, desc[UR8][R2.64+0x200] ;  /* 0x00020008020db981 */ /* 0x000f68000c1e9900 */
[----:B------:R-:W5:Y:S04]  /*8a40*/  @!P4 LDG.E.CONSTANT R15, desc[UR8][R2.64+0x280] ;  /* 0x00028008020fc981 */ /* 0x000f68000c1e9900 */
[----:B------:R-:W5:Y:S04]  /*8a50*/  @!P5 LDG.E.CONSTANT R17, desc[UR8][R2.64+0x300] ;  /* 0x000300080211d981 */ /* 0x000f68000c1e9900 */
[----:B------:R-:W5:Y:S04]  /*8a60*/  @!P6 LDG.E.CONSTANT R19, desc[UR8][R2.64+0x380] ;  /* 0x000380080213e981 */ /* 0x000f68000c1e9900 */
[----:B------:R0:W5:Y:S01]  /*8a70*/  @!P1 LDG.E.CONSTANT R0, desc[UR8][R2.64+0x400] ;  /* 0x0004000802009981 */ /* 0x000162000c1e9900 */
[----:B------:R-:W-:Y:S01]  /*8a80*/  ISETP.NE.AND P0, PT, R32, RZ, PT ;  /* 0x000000ff2000720c */ /* 0x000fe20003f05270 */
[----:B------:R-:W1:Y:S01]  /*8a90*/  S2R R28, SR_LANEID ;  /* 0x00000000001c7919 */ /* 0x000e620000000000 */
[----:B------:R-:W1:Y:S01]  /*8aa0*/  S2UR UR5, SR_CgaCtaId ;  /* 0x00000000000579c3 */ /* 0x000e620000008800 */
[----:B------:R-:W-:Y:S01]  /*8ab0*/  SHF.R.U32.HI R9, RZ, 0x5, R32 ;  /* 0x00000005ff097819 */ /* 0x000fe20000011620 */
[----:B------:R-:W-:-:S06]  /*8ac0*/  UMOV UR4, 0x400 ;  /* 0x0000040000047882 */ /* 0x000fcc0000000000 */
[----:B0-----:R-:W0:Y:S03]  /*8ad0*/  LDC R3, c[0x0][0x390] ;  /* 0x0000e400ff037b82 */ /* 0x001e260000000800 */
[----:B------:R1:W5:Y:S01]  /*8ae0*/  @!P0 LDG.E.CONSTANT R8, desc[UR8][R4.64+-0x4] ;  /* 0xfffffc0804088981 */ /* 0x000362000c1e9900 */
[----:B------:R-:W-:Y:S01]  /*8af0*/  P2R R2, PR, RZ, 0x1 ;  /* 0x00000001ff027803 */ /* 0x000fe20000000000 */
[----:B-1----:R-:W-:Y:S01]  /*8b00*/  ULEA UR4, UR5, UR4, 0x18 ;  /* 0x0000000405047291 */ /* 0x002fe2000f8ec0ff */
[----:B------:R-:W-:-:S05]  /*8b10*/  IMAD R12, R9, 0x120, R28 ;  /* 0x00000120090c7824 */ /* 0x000fca00078e021c */
[----:B------:R-:W-:-:S05]  /*8b20*/  LEA R24, R12, UR4, 0x2 ;  /* 0x000000040c187c11 */ /* 0x000fca000f8e10ff */
[----:B------:R-:W-:Y:S01]  /*8b30*/  IMAD R4, R28, 0x20, R24 ;  /* 0x000000201c047824 */ /* 0x000fe200078e0218 */
[----:B------:R-:W-:Y:S01]  /*8b40*/  ISETP.NE.AND P0, PT, R32, RZ, PT ;  /* 0x000000ff2000720c */ /* 0x000fe20003f05270 */
[----:B--2---:R1:W-:Y:S04]  /*8b50*/  STS [R24], R6 ;  /* 0x0000000618007388 */ /* 0x0043e80000000800 */
        /* <DEDUP_REMOVED lines=9> */
[----:B------:R-:W2:Y:S04]  /*8bf0*/  LDS R29, [R4+0x20] ;  /* 0x00002000041d7984 */ /* 0x000ea80000000800 */
[----:B------:R-:W-:Y:S04]  /*8c00*/  LDS R10, [R4] ;  /* 0x00000000040a7984 */ /* 0x000fe80000000800 */
[----:B------:R-:W3:Y:S04]  /*8c10*/  LDS R12, [R4+0x4] ;  /* 0x00000400040c7984 */ /* 0x000ee80000000800 */
[----:B------:R-:W-:Y:S04]  /*8c20*/  LDS R14, [R4+0x8] ;  /* 0x00000800040e7984 */ /* 0x000fe80000000800 */
[----:B------:R-:W-:Y:S04]  /*8c30*/  LDS R16, [R4+0xc] ;  /* 0x00000c0004107984 */ /* 0x000fe80000000800 */
[----:B------:R-:W-:Y:S04]  /*8c40*/  LDS R18, [R4+0x10] ;  /* 0x0000100004127984 */ /* 0x000fe80000000800 */
[----:B------:R-:W-:Y:S04]  /*8c50*/  LDS R20, [R4+0x14] ;  /* 0x0000140004147984 */ /* 0x000fe80000000800 */
[----:B------:R-:W-:Y:S04]  /*8c60*/  LDS R22, [R4+0x18] ;  /* 0x0000180004167984 */ /* 0x000fe80000000800 */
[----:B------:R-:W-:Y:S01]  /*8c70*/  LDS R2, [R4+0x1c] ;  /* 0x00001c0004027984 */ /* 0x000fe20000000800 */
[----:B------:R-:W-:Y:S01]  /*8c80*/  BAR.SYNC.DEFER_BLOCKING 0x0 ;  /* 0x0000000000007b1d */ /* 0x000fe20000010000 */
[----:B-1----:R-:W-:-:S05]  /*8c90*/  LEA R6, R32, UR4, 0x2 ;  /* 0x0000000420067c11 */ /* 0x002fca000f8e10ff */
[----:B0-----:R-:W-:Y:S04]  /*8ca0*/  STS [R24], R3 ;  /* 0x0000000318007388 */ /* 0x001fe80000000800 */
        /* <DEDUP_REMOVED lines=17> */
[----:B------:R0:W-:Y:S01]  /*8dc0*/  LDS R0, [R4+0x20] ;  /* 0x0000200004007984 */ /* 0x0001e20000000800 */
[----:B------:R-:W-:Y:S06]  /*8dd0*/  BAR.SYNC.DEFER_BLOCKING 0x0 ;  /* 0x0000000000007b1d */ /* 0x000fec0000010000 */
[----:B--2---:R-:W-:Y:S02]  /*8de0*/  STS [R6+0x4d8], R29 ;  /* 0x0004d81d06007388 */ /* 0x004fe40000000800 */
[----:B------:R-:W-:Y:S06]  /*8df0*/  BAR.SYNC.DEFER_BLOCKING 0x0 ;  /* 0x0000000000007b1d */ /* 0x000fec0000010000 */
[----:B------:R-:W1:Y:S01]  /*8e00*/  @P0 LDS R8, [R6+0x4d4] ;  /* 0x0004d40006080984 */ /* 0x000e620000000800 */
[----:B------:R-:W-:-:S04]  /*8e10*/  IMAD R7, R32, 0x9, RZ ;  /* 0x0000000920077824 */ /* 0x000fc800078e02ff */
[C---:B------:R-:W-:Y:S01]  /*8e20*/  VIADD R5, R7.reuse, 0x1 ;  /* 0x0000000107057836 */ /* 0x040fe20000000000 */
[----:B------:R-:W-:Y:S01]  /*8e30*/  ISETP.EQ.U32.AND P4, PT, R26, R7, PT ;  /* 0x000000071a00720c */ /* 0x000fe20003f82070 */
[C---:B------:R-:W-:Y:S01]  /*8e40*/  VIADD R25, R7.reuse, 0x2 ;  /* 0x0000000207197836 */ /* 0x040fe20000000000 */
[----:B---3--:R-:W-:Y:S01]  /*8e50*/  ISETP.NE.AND P5, PT, R10, R12, PT ;  /* 0x0000000c0a00720c */ /* 0x008fe20003fa5270 */
[C---:B------:R-:W-:Y:S01]  /*8e60*/  VIADD R27, R7.reuse, 0x3 ;  /* 0x00000003071b7836 */ /* 0x040fe20000000000 */
[C---:B------:R-:W-:Y:S01]  /*8e70*/  ISETP.EQ.U32.AND P2, PT, R26.reuse, R5, PT ;  /* 0x000000051a00720c */ /* 0x040fe20003f42070 */
[----:B------:R-:W-:Y:S01]  /*8e80*/  VIADD R5, R7, 0x4 ;  /* 0x0000000407057836 */ /* 0x000fe20000000000 */
[----:B------:R-:W-:Y:S02]  /*8e90*/  ISETP.EQ.U32.AND P3, PT, R26, R25, PT ;  /* 0x000000191a00720c */ /* 0x000fe40003f62070 */
[----:B------:R-:W-:Y:S02]  /*8ea0*/  ISETP.EQ.OR.EX P5, PT, R30, RZ, P5, P2 ;  /* 0x000000ff1e00720c */ /* 0x000fe40002fa2720 */
[----:B------:R-:W-:-:S02]  /*8eb0*/  ISETP.EQ.U32.AND P1, PT, R26, R27, PT ;  /* 0x0000001b1a00720c */ /* 0x000fc40003f22070 */
[----:B------:R-:W-:Y:S02]  /*8ec0*/  ISETP.EQ.U32.AND P2, PT, R26, R5, PT ;  /* 0x000000051a00720c */ /* 0x000fe40003f42070 */
[----:B0-----:R-:W-:Y:S02]  /*8ed0*/  SEL R4, RZ, 0x1, !P5 ;  /* 0x00000001ff047807 */ /* 0x001fe40006800000 */
[----:B-1----:R-:W-:-:S04]  /*8ee0*/  ISETP.NE.AND P0, PT, R8, R10, PT ;  /* 0x0000000a0800720c */ /* 0x002fc80003f05270 */
[----:B------:R-:W-:Y:S02]  /*8ef0*/  ISETP.EQ.OR.EX P4, PT, R30, RZ, P0, P4 ;  /* 0x000000ff1e00720c */ /* 0x000fe40000782740 */
[----:B------:R-:W-:Y:S02]  /*8f00*/  ISETP.NE.AND P0, PT, R12, R14, PT ;  /* 0x0000000e0c00720c */ /* 0x000fe40003f05270 */
[----:B------:R-:W-:Y:S02]  /*8f10*/  SEL R6, RZ, 0x1, !P4 ;  /* 0x00000001ff067807 */ /* 0x000fe40006000000 */
[----:B------:R-:W-:Y:S02]  /*8f20*/  ISETP.EQ.OR.EX P3, PT, R30, RZ, P0, P3 ;  /* 0x000000ff1e00720c */ /* 0x000fe40000762730 */
[----:B------:R-:W-:Y:S02]  /*8f30*/  ISETP.NE.AND P4, PT, R14, R16, PT ;  /* 0x000000100e00720c */ /* 0x000fe40003f85270 */
[----:B------:R-:W-:-:S02]  /*8f40*/  ISETP.NE.AND P0, PT, R16, R18, PT ;  /* 0x000000121000720c */ /* 0x000fc40003f05270 */
[----:B------:R-:W-:Y:S02]  /*8f50*/  SEL R27, RZ, 0x1, !P3 ;  /* 0x00000001ff1b7807 */ /* 0x000fe40005800000 */
[C---:B------:R-:W-:Y:S02]  /*8f60*/  ISETP.EQ.OR.EX P6, PT, R30.reuse, RZ, P4, P1 ;  /* 0x000000ff1e00720c */ /* 0x040fe400027c2710 */
[----:B------:R-:W-:Y:S02]  /*8f70*/  ISETP.EQ.OR.EX P2, PT, R30, RZ, P0, P2 ;  /* 0x000000ff1e00720c */ /* 0x000fe40000742720 */
[----:B------:R-:W-:Y:S02]  /*8f80*/  IADD3 R27, P0, P1, R27, R4, R6 ;  /* 0x000000041b1b7210 */ /* 0x000fe4000791e006 */
[----:B------:R-:W-:Y:S02]  /*8f90*/  SEL R5, RZ, 0x1, !P6 ;  /* 0x00000001ff057807 */ /* 0x000fe40007000000 */
[----:B------:R-:W-:-:S02]  /*8fa0*/  SEL R4, RZ, 0x1, !P2 ;  /* 0x00000001ff047807 */ /* 0x000fc40005000000 */
[----:B------:R-:W-:Y:S02]  /*8fb0*/  IADD3.X R24, PT, PT, RZ, RZ, RZ, P0, P1 ;  /* 0x000000ffff187210 */ /* 0x000fe400007e24ff */
[----:B------:R-:W-:Y:S01]  /*8fc0*/  IADD3 R27, P0, P1, R4, R27, R5 ;  /* 0x0000001b041b7210 */ /* 0x000fe2000791e005 */
[----:B------:R-:W-:-:S03]  /*8fd0*/  VIADD R5, R7, 0x5 ;  /* 0x0000000507057836 */ /* 0x000fc60000000000 */
[----:B------:R-:W-:Y:S02]  /*8fe0*/  IADD3.X R24, PT, PT, RZ, R24, RZ, P0, P1 ;  /* 0x00000018ff187210 */ /* 0x000fe400007e24ff */
[----:B------:R-:W-:Y:S01]  /*8ff0*/  ISETP.EQ.U32.AND P0, PT, R26, R5, PT ;  /* 0x000000051a00720c */ /* 0x000fe20003f02070 */
[----:B------:R-:W-:Y:S01]  /*9000*/  VIADD R5, R7, 0x6 ;  /* 0x0000000607057836 */ /* 0x000fe20000000000 */
[----:B------:R-:W-:Y:S02]  /*9010*/  ISETP.NE.AND P1, PT, R18, R20, PT ;  /* 0x000000141200720c */ /* 0x000fe40003f25270 */
[----:B------:R-:W-:Y:S02]  /*9020*/  ISETP.NE.AND P4, PT, R20, R22, PT ;  /* 0x000000161400720c */ /* 0x000fe40003f85270 */
[----:B------:R-:W-:Y:S02]  /*9030*/  ISETP.EQ.OR.EX P1, PT, R30, RZ, P1, P0 ;  /* 0x000000ff1e00720c */ /* 0x000fe40000f22700 */
[----:B------:R-:W-:-:S04]  /*9040*/  ISETP.EQ.U32.AND P0, PT, R26, R5, PT ;  /* 0x000000051a00720c */ /* 0x000fc80003f02070 */
[----:B------:R-:W-:Y:S02]  /*9050*/  ISETP.EQ.OR.EX P0, PT, R30, RZ, P4, P0 ;  /* 0x000000ff1e00720c */ /* 0x000fe40002702700 */
[----:B------:R-:W-:Y:S02]  /*9060*/  SEL R5, RZ, 0x1, !P1 ;  /* 0x00000001ff057807 */ /* 0x000fe40004800000 */
[----:B------:R-:W-:Y:S02]  /*9070*/  SEL R4, RZ, 0x1, !P0 ;  /* 0x00000001ff047807 */ /* 0x000fe40004000000 */
[----:B------:R-:W-:Y:S02]  /*9080*/  P2R R31, PR, RZ, 0x20 ;  /* 0x00000020ff1f7803 */ /* 0x000fe40000000000 */
[----:B------:R-:W-:Y:S01]  /*9090*/  IADD3 R27, P4, P5, R4, R27, R5 ;  /* 0x0000001b041b7210 */ /* 0x000fe20007d9e005 */
[C---:B------:R-:W-:Y:S02]  /*90a0*/  VIADD R5, R7.reuse, 0x7 ;  /* 0x0000000707057836 */ /* 0x040fe40000000000 */
[----:B------:R-:W-:Y:S01]  /*90b0*/  VIADD R7, R7, 0x8 ;  /* 0x0000000807077836 */ /* 0x000fe20000000000 */
[----:B------:R-:W-:-:S02]  /*90c0*/  IADD3.X R24, PT, PT, RZ, R24, RZ, P4, P5 ;  /* 0x00000018ff187210 */ /* 0x000fc400027ea4ff */
[----:B------:R-:W-:Y:S02]  /*90d0*/  ISETP.EQ.U32.AND P5, PT, R26, R5, PT ;  /* 0x000000051a00720c */ /* 0x000fe40003fa2070 */
[----:B------:R-:W-:Y:S02]  /*90e0*/  ISETP.NE.AND P4, PT, R22, R2, PT ;  /* 0x000000021600720c */ /* 0x000fe40003f85270 */
[----:B------:R-:W-:Y:S02]  /*90f0*/  P2R R34, PR, RZ, 0x40 ;  /* 0x00000040ff227803 */ /* 0x000fe40000000000 */
[----:B------:R-:W-:Y:S02]  /*9100*/  ISETP.EQ.OR.EX P5, PT, R30, RZ, P4, P5 ;  /* 0x000000ff1e00720c */ /* 0x000fe400027a2750 */
[----:B------:R-:W-:Y:S02]  /*9110*/  ISETP.EQ.U32.AND P4, PT, R26, R7, PT ;  /* 0x000000071a00720c */ /* 0x000fe40003f82070 */
[----:B------:R-:W-:-:S02]  /*9120*/  ISETP.NE.AND P6, PT, R2, R29, PT ;  /* 0x0000001d0200720c */ /* 0x000fc40003fc5270 */
[----:B------:R-:W-:Y:S02]  /*9130*/  P2R R33, PR, RZ, 0x8 ;  /* 0x00000008ff217803 */ /* 0x000fe40000000000 */
[----:B------:R-:W-:Y:S02]  /*9140*/  ISETP.EQ.OR.EX P4, PT, R30, RZ, P6, P4 ;  /* 0x000000ff1e00720c */ /* 0x000fe40003782740 */
[----:B------:R-:W-:Y:S02]  /*9150*/  ISETP.NE.AND P3, PT, R31, RZ, PT ;  /* 0x000000ff1f00720c */ /* 0x000fe40003f65270 */
[----:B------:R-:W-:Y:S02]  /*9160*/  SEL R5, RZ, 0x1, !P5 ;  /* 0x00000001ff057807 */ /* 0x000fe40006800000 */
[----:B------:R-:W-:Y:S02]  /*9170*/  SEL R4, RZ, 0x1, !P4 ;  /* 0x00000001ff047807 */ /* 0x000fe40006000000 */
[----:B------:R-:W-:-:S02]  /*9180*/  P2R R25, PR, RZ, 0x8 ;  /* 0x00000008ff197803 */ /* 0x000fc40000000000 */
[----:B------:R-:W-:-:S04]  /*9190*/  IADD3 R27, P3, P6, R4, R27, R5 ;  /* 0x0000001b041b7210 */ /* 0x000fc80007e7e005 */
[----:B------:R-:W-:Y:S02]  /*91a0*/  IADD3.X R24, PT, PT, RZ, R24, RZ, P3, P6 ;  /* 0x00000018ff187210 */ /* 0x000fe40001fec4ff */
[----:B------:R-:W-:-:S04]  /*91b0*/  ISETP.NE.AND P3, PT, R25, RZ, PT ;  /* 0x000000ff1900720c */ /* 0x000fc80003f65270 */
[----:B------:R-:W-:Y:S02]  /*91c0*/  SEL R4, R11, RZ, !P3 ;  /* 0x000000ff0b047207 */ /* 0x000fe40005800000 */
[----:B------:R-:W-:-:S03]  /*91d0*/  ISETP.NE.AND P3, PT, R33, RZ, PT ;  /* 0x000000ff2100720c */ /* 0x000fc60003f65270 */
[----:B------:R-:W-:-:S05]  /*91e0*/  IMAD.IADD R4, R13, 0x1, R4 ;  /* 0x000000010d047824 */ /* 0x000fca00078e0204 */
[----:B------:R-:W-:Y:S02]  /*91f0*/  SEL R4, R4, RZ, !P3 ;  /* 0x000000ff04047207 */ /* 0x000fe40005800000 */
[----:B------:R-:W-:-:S03]  /*9200*/  ISETP.NE.AND P6, PT, R34, RZ, PT ;  /* 0x000000ff2200720c */ /* 0x000fc60003fc5270 */
        /* <DEDUP_REMOVED lines=13> */
[----:B------:R-:W0:Y:S01]  /*92e0*/  SHFL.UP PT, R6, R0, 0x1, RZ ;  /* 0x0420000000067989 */ /* 0x000e2200000e00ff */
[----:B------:R-:W-:-:S03]  /*92f0*/  ISETP.NE.U32.AND P4, PT, R27, RZ, PT ;  /* 0x000000ff1b00720c */ /* 0x000fc60003f85070 */
[----:B------:R-:W1:Y:S01]  /*9300*/  SHFL.UP PT, R4, R27, 0x1, RZ ;  /* 0x042000001b047989 */ /* 0x000e6200000e00ff */
[----:B------:R-:W-:-:S03]  /*9310*/  ISETP.NE.AND.EX P4, PT, R24, RZ, PT, P4 ;  /* 0x000000ff1800720c */ /* 0x000fc60003f85340 */
[----:B------:R-:W2:Y:S01]  /*9320*/  SHFL.UP PT, R5, R24, 0x1, RZ ;  /* 0x0420000018057989 */ /* 0x000ea200000e00ff */
[----:B0-----:R-:W-:Y:S02]  /*9330*/  SEL R6, R6, RZ, !P4 ;  /* 0x000000ff06067207 */ /* 0x001fe40006000000 */
[----:B------:R-:W-:-:S04]  /*9340*/  ISETP.GE.AND P4, PT, R28, 0x1, PT ;  /* 0x000000011c00780c */ /* 0x000fc80003f86270 */
[----:B------:R-:W-:-:S05]  /*9350*/  SEL R7, R6, RZ, P4 ;  /* 0x000000ff06077207 */ /* 0x000fca0002000000 */
[----:B------:R-:W-:Y:S01]  /*9360*/  IMAD.IADD R7, R0, 0x1, R7 ;  /* 0x0000000100077824 */ /* 0x000fe200078e0207 */
[----:B-1----:R-:W-:-:S04]  /*9370*/  SEL R4, R4, RZ, P4 ;  /* 0x000000ff04047207 */ /* 0x002fc80002000000 */
[----:B------:R-:W0:Y:S01]  /*9380*/  SHFL.UP PT, R6, R7, 0x2, RZ ;  /* 0x0440000007067989 */ /* 0x000e2200000e00ff */
[----:B--2---:R-:W-:Y:S02]  /*9390*/  SEL R5, R5, RZ, P4 ;  /* 0x000000ff05057207 */ /* 0x004fe40002000000 */
[----:B------:R-:W-:-:S05]  /*93a0*/  IADD3 R25, P4, PT, R4, R27, RZ ;  /* 0x0000001b04197210 */ /* 0x000fca0007f9e0ff */
[----:B------:R-:W-:Y:S01]  /*93b0*/  IMAD.X R27, R5, 0x1, R24, P4 ;  /* 0x00000001051b7824 */ /* 0x000fe200020e0618 */
[----:B------:R-:W1:Y:S01]  /*93c0*/  SHFL.UP PT, R0, R25, 0x2, RZ ;  /* 0x0440000019007989 */ /* 0x000e6200000e00ff */
[----:B------:R-:W-:-:S03]  /*93d0*/  ISETP.NE.U32.AND P4, PT, R25, RZ, PT ;  /* 0x000000ff1900720c */ /* 0x000fc60003f85070 */
[----:B------:R-:W2:Y:S01]  /*93e0*/  SHFL.UP PT, R4, R27, 0x2, RZ ;  /* 0x044000001b047989 */ /* 0x000ea200000e00ff */
[----:B------:R-:W-:-:S04]  /*93f0*/  ISETP.NE.AND.EX P4, PT, R27, RZ, PT, P4 ;  /* 0x000000ff1b00720c */ /* 0x000fc80003f85340 */
[----:B0-----:R-:W-:Y:S02]  /*9400*/  SEL R6, R6, RZ, !P4 ;  /* 0x000000ff06067207 */ /* 0x001fe40006000000 */
[----:B------:R-:W-:-:S04]  /*9410*/  ISETP.GE.AND P4, PT, R28, 0x2, PT ;  /* 0x000000021c00780c */ /* 0x000fc80003f86270 */
[----:B------:R-:W-:-:S05]  /*9420*/  SEL R6, R6, RZ, P4 ;  /* 0x000000ff06067207 */ /* 0x000fca0002000000 */
[----:B------:R-:W-:Y:S01]  /*9430*/  IMAD.IADD R6, R7, 0x1, R6 ;  /* 0x0000000107067824 */ /* 0x000fe200078e0206 */
[----:B-1----:R-:W-:Y:S02]  /*9440*/  SEL R0, R0, RZ, P4 ;  /* 0x000000ff00007207 */ /* 0x002fe40002000000 */
[----:B--2---:R-:W-:Y:S02]  /*9450*/  SEL R4, R4, RZ, P4 ;  /* 0x000000ff04047207 */ /* 0x004fe40002000000 */
[----:B------:R-:W0:Y:S01]  /*9460*/  SHFL.UP PT, R5, R6, 0x4, RZ ;  /* 0x0480000006057989 */ /* 0x000e2200000e00ff */
        /* <DEDUP_REMOVED lines=8> */
[----:B------:R-:W-:Y:S02]  /*94f0*/  SEL R5, R5, RZ, P4 ;  /* 0x000000ff05057207 */ /* 0x000fe40002000000 */
[----:B-1----:R-:W-:-:S03]  /*9500*/  SEL R0, R0, RZ, P4 ;  /* 0x000000ff00007207 */ /* 0x002fc60002000000 */
[----:B------:R-:W-:Y:S01]  /*9510*/  IMAD.IADD R5, R6, 0x1, R5 ;  /* 0x0000000106057824 */ /* 0x000fe200078e0205 */
[----:B--2---:R-:W-:Y:S02]  /*9520*/  SEL R4, R4, RZ, P4 ;  /* 0x000000ff04047207 */ /* 0x004fe40002000000 */
[----:B------:R-:W-:Y:S02]  /*9530*/  IADD3 R7, P4, PT, R0, R7, RZ ;  /* 0x0000000700077210 */ /* 0x000fe40007f9e0ff */
[----:B------:R-:W0:Y:S03]  /*9540*/  SHFL.UP PT, R6, R5, 0x8, RZ ;  /* 0x0500000005067989 */ /* 0x000e2600000e00ff */
[----:B------:R-:W-:Y:S01]  /*9550*/  IMAD.X R27, R4, 0x1, R25, P4 ;  /* 0x00000001041b7824 */ /* 0x000fe200020e0619 */
[----:B------:R-:W1:Y:S04]  /*9560*/  SHFL.UP PT, R0, R7, 0x8, RZ ;  /* 0x0500000007007989 */ /* 0x000e6800000e00ff */
[----:B------:R-:W2:Y:S01]  /*9570*/  SHFL.UP PT, R4, R27, 0x8, RZ ;  /* 0x050000001b047989 */ /* 0x000ea200000e00ff */
[----:B------:R-:W-:-:S04]  /*9580*/  ISETP.NE.U32.AND P4, PT, R7, RZ, PT ;  /* 0x000000ff0700720c */ /* 0x000fc80003f85070 */
[----:B------:R-:W-:-:S04]  /*9590*/  ISETP.NE.AND.EX P4, PT, R27, RZ, PT, P4 ;  /* 0x000000ff1b00720c */ /* 0x000fc80003f85340 */
[----:B0-----:R-:W-:Y:S02]  /*95a0*/  SEL R6, R6, RZ, !P4 ;  /* 0x000000ff06067207 */ /* 0x001fe40006000000 */
[----:B------:R-:W-:-:S04]  /*95b0*/  ISETP.GE.AND P4, PT, R28, 0x8, PT ;  /* 0x000000081c00780c */ /* 0x000fc80003f86270 */
[----:B------:R-:W-:Y:S02]  /*95c0*/  SEL R6, R6, RZ, P4 ;  /* 0x000000ff06067207 */ /* 0x000fe40002000000 */
[----:B-1----:R-:W-:Y:S02]  /*95d0*/  SEL R0, R0, RZ, P4 ;  /* 0x000000ff00007207 */ /* 0x002fe40002000000 */
[----:B--2---:R-:W-:Y:S01]  /*95e0*/  SEL R4, R4, RZ, P4 ;  /* 0x000000ff04047207 */ /* 0x004fe20002000000 */
[----:B------:R-:W-:Y:S01]  /*95f0*/  IMAD.IADD R6, R5, 0x1, R6 ;  /* 0x0000000105067824 */ /* 0x000fe200078e0206 */
[----:B------:R-:W-:-:S04]  /*9600*/  IADD3 R25, P4, PT, R0, R7, RZ ;  /* 0x0000000700197210 */ /* 0x000fc80007f9e0ff */
[----:B------:R-:W0:Y:S01]  /*9610*/  SHFL.UP PT, R5, R6, 0x10, RZ ;  /* 0x0600000006057989 */ /* 0x000e2200000e00ff */
[----:B------:R-:W-:-:S03]  /*9620*/  IMAD.X R24, R4, 0x1, R27, P4 ;  /* 0x0000000104187824 */ /* 0x000fc600020e061b */
[----:B------:R-:W1:Y:S04]  /*9630*/  SHFL.UP PT, R0, R25, 0x10, RZ ;  /* 0x0600000019007989 */ /* 0x000e6800000e00ff */
[----:B------:R-:W2:Y:S01]  /*9640*/  SHFL.UP PT, R4, R24, 0x10, RZ ;  /* 0x0600000018047989 */ /* 0x000ea200000e00ff */
[----:B------:R-:W-:-:S04]  /*9650*/  ISETP.NE.U32.AND P4, PT, R25, RZ, PT ;  /* 0x000000ff1900720c */ /* 0x000fc80003f85070 */
[----:B------:R-:W-:-:S04]  /*9660*/  ISETP.NE.AND.EX P4, PT, R24, RZ, PT, P4 ;  /* 0x000000ff1800720c */ /* 0x000fc80003f85340 */
[----:B0-----:R-:W-:Y:S02]  /*9670*/  SEL R7, R5, RZ, !P4 ;  /* 0x000000ff05077207 */ /* 0x001fe40006000000 */
[----:B------:R-:W-:-:S04]  /*9680*/  ISETP.GE.AND P4, PT, R28, 0x10, PT ;  /* 0x000000101c00780c */ /* 0x000fc80003f86270 */
[----:B-1----:R-:W-:Y:S02]  /*9690*/  SEL R0, R0, RZ, P4 ;  /* 0x000000ff00007207 */ /* 0x002fe40002000000 */
[----:B--2---:R-:W-:Y:S02]  /*96a0*/  SEL R5, R4, RZ, P4 ;  /* 0x000000ff04057207 */ /* 0x004fe40002000000 */
[----:B------:R-:W-:Y:S02]  /*96b0*/  SEL R7, R7, RZ, P4 ;  /* 0x000000ff07077207 */ /* 0x000fe40002000000 */
[----:B------:R-:W-:Y:S02]  /*96c0*/  ISETP.NE.AND P4, PT, R28, 0x1f, PT ;  /* 0x0000001f1c00780c */ /* 0x000fe40003f85270 */
[----:B------:R-:W-:Y:S01]  /*96d0*/  IADD3 R4, P5, PT, R0, R25, RZ ;  /* 0x0000001900047210 */ /* 0x000fe20007fbe0ff */
[----:B------:R-:W-:-:S04]  /*96e0*/  IMAD.IADD R33, R6, 0x1, R7 ;  /* 0x0000000106217824 */ /* 0x000fc800078e0207 */
[----:B------:R-:W-:-:S06]  /*96f0*/  IMAD.X R5, R5, 0x1, R24, P5 ;  /* 0x0000000105057824 */ /* 0x000fcc00028e0618 */
[----:B------:R-:W-:-:S05]  /*9700*/  @!P4 LEA R40, R9, UR4, 0x4 ;  /* 0x000000040928cc11 */ /* 0x000fca000f8e20ff */
[----:B------:R-:W-:Y:S04]  /*9710*/  @!P4 STS.64 [R40], R4 ;  /* 0x000000042800c388 */ /* 0x000fe80000000a00 */
[----:B------:R-:W-:Y:S01]  /*9720*/  @!P4 STS [R40+0x8], R33 ;  /* 0x000008212800c388 */ /* 0x000fe20000000800 */
[----:B------:R-:W-:Y:S06]  /*9730*/  BAR.SYNC.DEFER_BLOCKING 0x0 ;  /* 0x0000000000007b1d */ /* 0x000fec0000010000 */
[----:B------:R-:W-:Y:S04]  /*9740*/  LDS.64 R34, [UR4+0x10] ;  /* 0x00001004ff227984 */ /* 0x000fe80008000a00 */
[----:B------:R-:W0:Y:S04]  /*9750*/  LDS.64 R36, [UR4] ;  /* 0x00000004ff247984 */ /* 0x000e280008000a00 */
[----:B------:R-:W1:Y:S04]  /*9760*/  LDS R0, [UR4+0x8] ;  /* 0x00000804ff007984 */ /* 0x000e680008000800 */
[----:B------:R-:W2:Y:S04]  /*9770*/  LDS R27, [UR4+0x18] ;  /* 0x00001804ff1b7984 */ /* 0x000ea80008000800 */
[----:B------:R-:W3:Y:S04]  /*9780*/  LDS.64 R24, [UR4+0x20] ;  /* 0x00002004ff187984 */ /* 0x000ee80008000a00 */
[----:B------:R-:W4:Y:S04]  /*9790*/  LDS R38, [UR4+0x28] ;  /* 0x00002804ff267984 */ /* 0x000f280008000800 */
[----:B------:R-:W5:Y:S04]  /*97a0*/  LDS.64 R6, [UR4+0x30] ;  /* 0x00003004ff067984 */ /* 0x000f680008000a00 */
[----:B------:R-:W-:Y:S01]  /*97b0*/  LDS R40, [UR4+0x58] ;  /* 0x00005804ff287984 */ /* 0x000fe20008000800 */
[----:B0-----:R-:W-:-:S05]  /*97c0*/  IADD3 R41, P4, PT, R36, R34, RZ ;  /* 0x0000002224297210 */ /* 0x001fca0007f9e0ff */
[----:B------:R-:W-:Y:S01]  /*97d0*/  IMAD.X R43, R37, 0x1, R35, P4 ;  /* 0x00000001252b7824 */ /* 0x000fe200020e0623 */
[----:B------:R-:W-:-:S04]  /*97e0*/  ISETP.NE.U32.AND P4, PT, R34, RZ, PT ;  /* 0x000000ff2200720c */ /* 0x000fc80003f85070 */
[----:B------:R-:W-:-:S04]  /*97f0*/  ISETP.NE.AND.EX P4, PT, R35, RZ, PT, P4 ;  /* 0x000000ff2300720c */ /* 0x000fc80003f85340 */
[----:B-1----:R-:W-:Y:S02]  /*9800*/  SEL R34, R0, RZ, !P4 ;  /* 0x000000ff00227207 */ /* 0x002fe40006000000 */
[----:B------:R-:W-:-:S03]  /*9810*/  ISETP.NE.AND P4, PT, R9, 0x2, PT ;  /* 0x000000020900780c */ /* 0x000fc60003f85270 */
[----:B--2---:R-:W-:Y:S01]  /*9820*/  IMAD.IADD R27, R27, 0x1, R34 ;  /* 0x000000011b1b7824 */ /* 0x004fe200078e0222 */
[----:B------:R-:W-:Y:S01]  /*9830*/  SEL R42, R41, R36, !P4 ;  /* 0x00000024292a7207 */ /* 0x000fe20006000000 */
[----:B------:R-:W-:Y:S01]  /*9840*/  LDS.64 R34, [UR4+0x40] ;  /* 0x00004004ff227984 */ /* 0x000fe20008000a00 */
[----:B------:R-:W-:Y:S02]  /*9850*/  SEL R44, R43, R37, !P4 ;  /* 0x000000252b2c7207 */ /* 0x000fe40006000000 */
[----:B------:R-:W-:Y:S01]  /*9860*/  SEL R0, R27, R0, !P4 ;  /* 0x000000001b007207 */ /* 0x000fe20006000000 */
[----:B------:R-:W0:Y:S01]  /*9870*/  LDS R36, [UR4+0x38] ;  /* 0x00003804ff247984 */ /* 0x000e220008000800 */
[----:B---3--:R-:W-:-:S05]  /*9880*/  IADD3 R37, P4, PT, R24, R41, RZ ;  /* 0x0000002918257210 */ /* 0x008fca0007f9e0ff */
[----:B------:R-:W-:Y:S01]  /*9890*/  IMAD.X R43, R25, 0x1, R43, P4 ;  /* 0x00000001192b7824 */ /* 0x000fe200020e062b */
[----:B------:R-:W-:-:S04]  /*98a0*/  ISETP.NE.U32.AND P4, PT, R24, RZ, PT ;  /* 0x000000ff1800720c */ /* 0x000fc80003f85070 */
[----:B------:R-:W-:Y:S02]  /*98b0*/  ISETP.NE.AND.EX P4, PT, R25, RZ, PT, P4 ;  /* 0x000000ff1900720c */ /* 0x000fe40003f85340 */
[----:B------:R-:W-:Y:S02]  /*98c0*/  LDS.64 R24, [UR4+0x50] ;  /* 0x00005004ff187984 */ /* 0x000fe40008000a00 */
[----:B------:R-:W-:Y:S02]  /*98d0*/  SEL R27, R27, RZ, !P4 ;  /* 0x000000ff1b1b7207 */ /* 0x000fe40006000000 */
[----:B------:R-:W-:-:S03]  /*98e0*/  ISETP.NE.AND P4, PT, R9, 0x3, PT ;  /* 0x000000030900780c */ /* 0x000fc60003f85270 */
[----:B----4-:R-:W-:Y:S01]  /*98f0*/  IMAD.IADD R27, R38, 0x1, R27 ;  /* 0x00000001261b7824 */ /* 0x010fe200078e021b */
[----:B------:R-:W-:Y:S01]  /*9900*/  SEL R42, R37, R42, !P4 ;  /* 0x0000002a252a7207 */ /* 0x000fe20006000000 */
[----:B------:R-:W1:Y:S01]  /*9910*/  LDS R38, [UR4+0x48] ;  /* 0x00004804ff267984 */ /* 0x000e620008000800 */
[----:B------:R-:W-:Y:S02]  /*9920*/  SEL R44, R43, R44, !P4 ;  /* 0x0000002c2b2c7207 */ /* 0x000fe40006000000 */
[----:B------:R-:W-:Y:S02]  /*9930*/  SEL R0, R27, R0, !P4 ;  /* 0x000000001b007207 */ /* 0x000fe40006000000 */
[----:B-----5:R-:W-:-:S05]  /*9940*/  IADD3 R37, P4, PT, R6, R37, RZ ;  /* 0x0000002506257210 */ /* 0x020fca0007f9e0ff */
[----:B------:R-:W-:Y:S01]  /*9950*/  IMAD.X R43, R7, 0x1, R43, P4 ;  /* 0x00000001072b7824 */ /* 0x000fe200020e062b */
[----:B------:R-:W-:-:S04]  /*9960*/  ISETP.NE.U32.AND P4, PT, R6, RZ, PT ;  /* 0x000000ff0600720c */ /* 0x000fc80003f85070 */
[----:B------:R-:W-:-:S04]  /*9970*/  ISETP.NE.AND.EX P4, PT, R7, RZ, PT, P4 ;  /* 0x000000ff0700720c */ /* 0x000fc80003f85340 */
[----:B------:R-:W-:Y:S02]  /*9980*/  SEL R27, R27, RZ, !P4 ;  /* 0x000000ff1b1b7207 */ /* 0x000fe40006000000 */
[----:B------:R-:W-:-:S03]  /*9990*/  ISETP.NE.AND P4, PT, R9, 0x4, PT ;  /* 0x000000040900780c */ /* 0x000fc60003f85270 */
[----:B0-----:R-:W-:Y:S01]  /*99a0*/  IMAD.IADD R27, R36, 0x1, R27 ;  /* 0x00000001241b7824 */ /* 0x001fe200078e021b */
[----:B------:R-:W-:Y:S02]  /*99b0*/  SEL R6, R37, R42, !P4 ;  /* 0x0000002a25067207 */ /* 0x000fe40006000000 */
[----:B------:R-:W-:Y:S02]  /*99c0*/  SEL R42, R43, R44, !P4 ;  /* 0x0000002c2b2a7207 */ /* 0x000fe40006000000 */
[----:B------:R-:W-:Y:S02]  /*99d0*/  SEL R0, R27, R0, !P4 ;  /* 0x000000001b007207 */ /* 0x000fe40006000000 */
[C---:B------:R-:W-:Y:S02]  /*99e0*/  IADD3 R7, P4, PT, R34.reuse, R37, RZ ;  /* 0x0000002522077210 */ /* 0x040fe40007f9e0ff */
[----:B------:R-:W0:Y:S03]  /*99f0*/  LDS.64 R36, [UR4+0x60] ;  /* 0x00006004ff247984 */ /* 0x000e260008000a00 */
[----:B------:R-:W-:Y:S01]  /*9a00*/  IMAD.X R43, R35, 0x1, R43, P4 ;  /* 0x00000001232b7824 */ /* 0x000fe200020e062b */
[----:B------:R-:W-:-:S02]  /*9a10*/  ISETP.NE.U32.AND P4, PT, R34, RZ, PT ;  /* 0x000000ff2200720c */ /* 0x000fc40003f85070 */
[----:B------:R-:W2:Y:S02]  /*9a20*/  LDS R34, [UR4+0x68] ;  /* 0x00006804ff227984 */ /* 0x000ea40008000800 */
[----:B------:R-:W-:-:S04]  /*9a30*/  ISETP.NE.AND.EX P4, PT, R35, RZ, PT, P4 ;  /* 0x000000ff2300720c */ /* 0x000fc80003f85340 */
[----:B------:R-:W-:Y:S02]  /*9a40*/  SEL R27, R27, RZ, !P4 ;  /* 0x000000ff1b1b7207 */ /* 0x000fe40006000000 */
[----:B------:R-:W-:-:S03]  /*9a50*/  ISETP.NE.AND P4, PT, R9, 0x5, PT ;  /* 0x000000050900780c */ /* 0x000fc60003f85270 */
[----:B-1----:R-:W-:Y:S01]  /*9a60*/  IMAD.IADD R27, R38, 0x1, R27 ;  /* 0x00000001261b7824 */ /* 0x002fe200078e021b */
[----:B------:R-:W-:Y:S02]  /*9a70*/  SEL R38, R7, R6, !P4 ;  /* 0x0000000607267207 */ /* 0x000fe40006000000 */
[----:B------:R-:W-:Y:S02]  /*9a80*/  SEL R42, R43, R42, !P4 ;  /* 0x0000002a2b2a7207 */ /* 0x000fe40006000000 */
[----:B------:R-:W-:Y:S02]  /*9a90*/  SEL R0, R27, R0, !P4 ;  /* 0x000000001b007207 */ /* 0x000fe40006000000 */
[C---:B------:R-:W-:Y:S02]  /*9aa0*/  IADD3 R35, P4, PT, R24.reuse, R7, RZ ;  /* 0x0000000718237210 */ /* 0x040fe40007f9e0ff */
[----:B------:R-:W1:Y:S03]  /*9ab0*/  LDS.64 R6, [UR4+0x70] ;  /* 0x00007004ff067984 */ /* 0x000e660008000a00 */
[----:B------:R-:W-:Y:S01]  /*9ac0*/  IMAD.X R43, R25, 0x1, R43, P4 ;  /* 0x00000001192b7824 */ /* 0x000fe200020e062b */
[----:B------:R-:W-:-:S04]  /*9ad0*/  ISETP.NE.U32.AND P4, PT, R24, RZ, PT ;  /* 0x000000ff1800720c */ /* 0x000fc80003f85070 */
[----:B------:R-:W-:-:S04]  /*9ae0*/  ISETP.NE.AND.EX P4, PT, R25, RZ, PT, P4 ;  /* 0x000000ff1900720c */ /* 0x000fc80003f85340 */
[----:B------:R-:W-:Y:S02]  /*9af0*/  SEL R27, R27, RZ, !P4 ;  /* 0x000000ff1b1b7207 */ /* 0x000fe40006000000 */
[----:B------:R-:W-:-:S03]  /*9b00*/  ISETP.NE.AND P4, PT, R9, 0x6, PT ;  /* 0x000000060900780c */ /* 0x000fc60003f85270 */
[----:B------:R-:W-:Y:S01]  /*9b10*/  IMAD.IADD R27, R40, 0x1, R27 ;  /* 0x00000001281b7824 */ /* 0x000fe200078e021b */
[----:B------:R-:W-:Y:S02]  /*9b20*/  SEL R24, R35, R38, !P4 ;  /* 0x0000002623187207 */ /* 0x000fe40006000000 */
[----:B------:R-:W-:Y:S01]  /*9b30*/  SEL R40, R43, R42, !P4 ;  /* 0x0000002a2b287207 */ /* 0x000fe20006000000 */
[----:B------:R-:W3:Y:S01]  /*9b40*/  LDS R38, [UR4+0x78] ;  /* 0x00007804ff267984 */ /* 0x000ee20008000800 */
[----:B------:R-:W-:Y:S02]  /*9b50*/  SEL R0, R27, R0, !P4 ;  /* 0x000000001b007207 */ /* 0x000fe40006000000 */
[----:B0-----:R-:W-:-:S05]  /*9b60*/  IADD3 R35, P4, PT, R36, R35, RZ ;  /* 0x0000002324237210 */ /* 0x001fca0007f9e0ff */
[----:B------:R-:W-:Y:S01]  /*9b70*/  IMAD.X R43, R37, 0x1, R43, P4 ;  /* 0x00000001252b7824 */ /* 0x000fe200020e062b */
[----:B------:R-:W-:-:S04]  /*9b80*/  ISETP.NE.U32.AND P4, PT, R36, RZ, PT ;  /* 0x000000ff2400720c */ /* 0x000fc80003f85070 */
[----:B------:R-:W-:-:S04]  /*9b90*/  ISETP.NE.AND.EX P4, PT, R37, RZ, PT, P4 ;  /* 0x000000ff2500720c */ /* 0x000fc80003f85340 */
[----:B------:R-:W-:Y:S02]  /*9ba0*/  SEL R27, R27, RZ, !P4 ;  /* 0x000000ff1b1b7207 */ /* 0x000fe40006000000 */
[----:B------:R-:W-:-:S03]  /*9bb0*/  ISETP.NE.AND P4, PT, R9, 0x7, PT ;  /* 0x000000070900780c */ /* 0x000fc60003f85270 */
[----:B--2---:R-:W-:Y:S01]  /*9bc0*/  IMAD.IADD R25, R34, 0x1, R27 ;  /* 0x0000000122197824 */ /* 0x004fe200078e021b */
[----:B------:R-:W-:Y:S02]  /*9bd0*/  SEL R34, R35, R24, !P4 ;  /* 0x0000001823227207 */ /* 0x000fe40006000000 */
[----:B------:R-:W-:Y:S02]  /*9be0*/  SEL R41, R43, R40, !P4 ;  /* 0x000000282b297207 */ /* 0x000fe40006000000 */
[----:B------:R-:W-:Y:S02]  /*9bf0*/  SEL R24, R25, R0, !P4 ;  /* 0x0000000019187207 */ /* 0x000fe40006000000 */
[----:B-1----:R-:W-:-:S05]  /*9c00*/  IADD3 R35, P4, PT, R6, R35, RZ ;  /* 0x0000002306237210 */ /* 0x002fca0007f9e0ff */
[----:B------:R-:W-:Y:S01]  /*9c10*/  IMAD.X R36, R7, 0x1, R43, P4 ;  /* 0x0000000107247824 */ /* 0x000fe200020e062b */
[----:B------:R-:W-:-:S04]  /*9c20*/  ISETP.NE.U32.AND P4, PT, R6, RZ, PT ;  /* 0x000000ff0600720c */ /* 0x000fc80003f85070 */
[----:B------:R-:W-:-:S04]  /*9c30*/  ISETP.NE.AND.EX P4, PT, R7, RZ, PT, P4 ;  /* 0x000000ff0700720c */ /* 0x000fc80003f85340 */
[----:B------:R-:W-:Y:S02]  /*9c40*/  SEL R37, R25, RZ, !P4 ;  /* 0x000000ff19257207 */ /* 0x000fe40006000000 */
[----:B------:R-:W-:Y:S01]  /*9c50*/  ISETP.GE.U32.AND P4, PT, R32, 0x20, PT ;  /* 0x000000202000780c */ /* 0x000fe20003f86070 */
[----:B------:R0:W1:Y:S04]  /*9c60*/  SHFL.UP PT, R27, R4, 0x1, RZ ;  /* 0x04200000041b7989 */ /* 0x00006800000e00ff */
[----:B------:R0:W2:Y:S01]  /*9c70*/  SHFL.UP PT, R0, R5, 0x1, RZ ;  /* 0x0420000005007989 */ /* 0x0000a200000e00ff */
[----:B---3--:R-:W-:-:S03]  /*9c80*/  IMAD.IADD R37, R38, 0x1, R37 ;  /* 0x0000000126257824 */ /* 0x008fc600078e0225 */
[----:B------:R0:W3:Y:S04]  /*9c90*/  SHFL.UP PT, R9, R33, 0x1, RZ ;  /* 0x0420000021097989 */ /* 0x0000e800000e00ff */
[----:B------:R-:W-:Y:S05]  /*9ca0*/  @!P4 BRA `(.L_x_818) ;  /* 0x00000000002cc947 */ /* 0x000fea0003800000 */
[----:B------:R-:W-:Y:S02]  /*9cb0*/  ISETP.NE.AND P5, PT, R28, RZ, PT ;  /* 0x000000ff1c00720c */ /* 0x000fe40003fa5270 */
[C---:B-1----:R-:W-:Y:S02]  /*9cc0*/  ISETP.NE.U32.AND P4, PT, R27.reuse, RZ, PT ;  /* 0x000000ff1b00720c */ /* 0x042fe40003f85070 */
[----:B------:R-:W-:Y:S02]  /*9cd0*/  SEL R27, R27, RZ, P5 ;  /* 0x000000ff1b1b7207 */ /* 0x000fe40002800000 */
[C---:B--2---:R-:W-:Y:S02]  /*9ce0*/  ISETP.NE.AND.EX P4, PT, R0.reuse, RZ, PT, P4 ;  /* 0x000000ff0000720c */ /* 0x044fe40003f85340 */
[----:B------:R-:W-:Y:S02]  /*9cf0*/  SEL R0, R0, RZ, P5 ;  /* 0x000000ff00007207 */ /* 0x000fe40002800000 */
[----:B0-----:R-:W-:-:S02]  /*9d00*/  SEL R4, R24, RZ, !P4 ;  /* 0x000000ff18047207 */ /* 0x001fc40006000000 */
[----:B------:R-:W-:-:S03]  /*9d10*/  IADD3 R27, P4, PT, R27, R34, RZ ;  /* 0x000000221b1b7210 */ /* 0x000fc60007f9e0ff */
[----:B---3--:R-:W-:Y:S02]  /*9d20*/  @P5 IMAD.IADD R24, R9, 0x1, R4 ;  /* 0x0000000109185824 */ /* 0x008fe400078e0204 */
[----:B------:R-:W-:Y:S02]  /*9d30*/  IMAD.X R0, R0, 0x1, R41, P4 ;  /* 0x0000000100007824 */ /* 0x000fe400020e0629 */
[----:B------:R-:W-:Y:S01]  /*9d40*/  IMAD.MOV.U32 R9, RZ, RZ, R24 ;  /* 0x000000ffff097224 */ /* 0x000fe200078e0018 */
[----:B------:R-:W-:Y:S06]  /*9d50*/  BRA `(.L_x_819) ;  /* 0x0000001000587947 */ /* 0x000fec0003800000 */
.L_x_818:
[----:B------:R-:W4:Y:S01]  /*9d60*/  LDC.64 R24, c[0x0][0x3b0] ;  /* 0x0000ec00ff187b82 */ /* 0x000f220000000a00 */
[----:B------:R-:W-:Y:S01]  /*9d70*/  ISETP.NE.AND P4, PT, R32, RZ, PT ;  /* 0x000000ff2000720c */ /* 0x000fe20003f85270 */
[----:B------:R-:W5:-:S12]  /*9d80*/  LDCU UR5, c[0x0][0x370] ;  /* 0x00006e00ff0577ac */ /* 0x000f580008000800 */
[----:B------:R-:W-:Y:S01]  /*9d90*/  @!P4 IMAD.MOV.U32 R6, RZ, RZ, R35 ;  /* 0x000000ffff06c224 */ /* 0x000fe200078e0023 */
[----:B------:R1:W-:Y:S01]  /*9da0*/  @!P4 STS [UR4+0xd0], R37 ;  /* 0x0000d025ff00c988 */ /* 0x0003e20008000804 */
[----:B------:R-:W-:Y:S02]  /*9db0*/  @!P4 IMAD.MOV.U32 R7, RZ, RZ, R36 ;  /* 0x000000ffff07c224 */ /* 0x000fe400078e0024 */
[----:B0-----:R-:W-:Y:S02]  /*9dc0*/  @!P4 IMAD.MOV.U32 R4, RZ, RZ, R37 ;  /* 0x000000ffff04c224 */ /* 0x001fe400078e0025 */
[----:B------:R-:W-:Y:S01]  /*9dd0*/  @!P4 IMAD.MOV.U32 R5, RZ, RZ, 0x64 ;  /* 0x00000064ff05c424 */ /* 0x000fe200078e00ff */
[----:B------:R0:W-:Y:S01]  /*9de0*/  @!P4 STS.64 [UR4+0xc8], R6 ;  /* 0x0000c806ff00c988 */ /* 0x0001e20008000a04 */
[----:B-----5:R-:W-:Y:S01]  /*9df0*/  UISETP.GT.U32.AND UP0, UPT, UR5, 0x1f3, UPT ;  /* 0x000001f30500788c */ /* 0x020fe2000bf04070 */
[----:B----4-:R-:W-:-:S05]  /*9e00*/  IMAD.WIDE.U32 R24, R39, 0x10, R24 ;  /* 0x0000001027187825 */ /* 0x010fca00078e0018 */
[----:B------:R0:W-:Y:S03]  /*9e10*/  @!P4 ST.E.128.STRONG.GPU desc[UR8][R24.64+0x200], R4 ;  /* 0x000200041800c985 */ /* 0x0001e6000c10fd08 */
[----:B-1----:R-:W-:Y:S05]  /*9e20*/  BRA.U UP0, `(.L_x_820) ;  /* 0x0000000100087547 */ /* 0x002fea000b800000 */
[----:B------:R1:W-:Y:S06]  /*9e30*/  MEMBAR.SC.CTA ;  /* 0x0000000000007992 */ /* 0x0003ec0000000000 */
[----:B-1----:R-:W-:Y:S05]  /*9e40*/  BRA `(.L_x_821) ;  /* 0x0000000000087947 */ /* 0x002fea0003800000 */
.L_x_820:
[----:B------:R-:W-:Y:S05]  /*9e50*/  NANOSLEEP 0x1c2 ;  /* 0x000001c20000795d */ /* 0x000fea0003800000 */
[----:B------:R-:W-:Y:S01]  /*9e60*/  NOP ;  /* 0x0000000000007918 */ /* 0x000fe20000000000 */
.L_x_821:
[----:B0-----:R-:W-:-:S03]  /*9e70*/  IMAD.WIDE.U32 R4, R32, 0x10, RZ ;  /* 0x0000001020047825 */ /* 0x001fc600078e00ff */
[----:B------:R-:W-:Y:S02]  /*9e80*/  LOP3.LUT R7, R4, 0xfffffff0, RZ, 0x3c, !PT ;  /* 0xfffffff004077812 */ /* 0x000fe400078e3cff */
[----:B------:R-:W-:Y:S02]  /*9e90*/  LOP3.LUT R5, RZ, R5, RZ, 0x33, !PT ;  /* 0x00000005ff057212 */ /* 0x000fe400078e33ff */
[----:B------:R-:W-:-:S05]  /*9ea0*/  IADD3 R24, P4, PT, R24, R7, RZ ;  /* 0x0000000718187210 */ /* 0x000fca0007f9e0ff */
[----:B------:R-:W-:-:S08]  /*9eb0*/  IMAD.X R25, R25, 0x1, R5, P4 ;  /* 0x0000000119197824 */ /* 0x000fd000020e0605 */
.L_x_823:
[----:B------:R-:W4:Y:S01]  /*9ec0*/  LD.E.128.STRONG.GPU R4, desc[UR8][R24.64+0x200] ;  /* 0x0002000818047980 */ /* 0x000f22000c10fd00 */
[----:B------:R-:W-:Y:S05]  /*9ed0*/  YIELD ;  /* 0x0000000000007946 */ /* 0x000fea0003800000 */
[----:B------:R-:W-:Y:S01]  /*9ee0*/  UMOV UR5, 0xffffffff ;  /* 0xffffffff00057882 */ /* 0x000fe20000000000 */
[----:B----4-:R-:W-:Y:S02]  /*9ef0*/  ISETP.NE.AND P4, PT, R5, 0x63, PT ;  /* 0x000000630500780c */ /* 0x010fe40003f85270 */
[----:B------:R-:W-:Y:S11]  /*9f00*/  BRA.DIV UR5, `(.L_x_822) ;  /* 0x0000003e05047947 */ /* 0x000ff6000b800000 */
[----:B------:R-:W-:-:S13]  /*9f10*/  VOTE.ANY P4, !P4 ;  /* 0x0000000000ff7806 */ /* 0x000fda0006080100 */
.L_x_976:
[----:B------:R-:W-:Y:S05]  /*9f20*/  @P4 BRA `(.L_x_823) ;  /* 0xfffffffc00e44947 */ /* 0x000fea000383ffff */
[----:B------:R-:W-:Y:S01]  /*9f30*/  UMOV UR5, 0xffffffff ;  /* 0xffffffff00057882 */ /* 0x000fe20000000000 */
[----:B------:R-:W-:Y:S01]  /*9f40*/  ISETP.NE.AND P4, PT, R5, 0x65, PT ;  /* 0x000000650500780c */ /* 0x000fe20003f85270 */
[----:B------:R-:W-:Y:S02]  /*9f50*/  IMAD.MOV.U32 R40, RZ, RZ, R6 ;  /* 0x000000ffff287224 */ /* 0x000fe400078e0006 */
        /* <DEDUP_REMOVED lines=10> */
[----:B------:R0:W4:Y:S04]  /*a000*/  SHFL.DOWN PT, R24, R41, 0x1, R33 ;  /* 0x0820000029187989 */ /* 0x00012800000e0021 */
[----:B------:R0:W0:Y:S02]  /*a010*/  SHFL.DOWN PT, R6, R38, 0x1, R33 ;  /* 0x0820000026067989 */ /* 0x00002400000e0021 */
.L_x_982:
[----:B------:R-:W-:Y:S01]  /*a020*/  ISETP.GE.AND P5, PT, R28, R33, PT ;  /* 0x000000211c00720c */ /* 0x000fe20003fa6270 */
[----:B------:R-:W-:-:S12]  /*a030*/  UMOV UR5, 0xffffffff ;  /* 0xffffffff00057882 */ /* 0x000fd80000000000 */
[----:B-1----:R-:W-:-:S05]  /*a040*/  @!P5 IADD3 R25, P4, PT, R25, R40, RZ ;  /* 0x000000281919d210 */ /* 0x002fca0007f9e0ff */
[----:B----4-:R-:W-:Y:S01]  /*a050*/  @!P5 IMAD.X R24, R24, 0x1, R41, P4 ;  /* 0x000000011818d824 */ /* 0x010fe200020e0629 */
[----:B------:R-:W-:Y:S01]  /*a060*/  @!P5 ISETP.NE.U32.AND P4, PT, R40, RZ, PT ;  /* 0x000000ff2800d20c */ /* 0x000fe20003f85070 */
[----:B0-----:R-:W-:-:S03]  /*a070*/  @!P5 IMAD.MOV.U32 R40, RZ, RZ, R25 ;  /* 0x000000ffff28d224 */ /* 0x001fc600078e0019 */
[----:B------:R-:W-:-:S04]  /*a080*/  @!P5 ISETP.NE.AND.EX P4, PT, R41, RZ, PT, P4 ;  /* 0x000000ff2900d20c */ /* 0x000fc80003f85340 */
[----:B------:R-:W-:Y:S01]  /*a090*/  @!P5 SEL R25, R6, RZ, !P4 ;  /* 0x000000ff0619d207 */ /* 0x000fe20006000000 */
[----:B------:R-:W-:Y:S08]  /*a0a0*/  BRA.DIV UR5, `(.L_x_825) ;  /* 0x0000003e05307947 */ /* 0x000ff0000b800000 */
.L_x_985:
[----:B------:R-:W-:Y:S01]  /*a0b0*/  UMOV UR5, 0xffffffff ;  /* 0xffffffff00057882 */ /* 0x000fe20000000000 */
[----:B------:R-:W-:Y:S02]  /*a0c0*/  @!P5 IMAD.MOV.U32 R41, RZ, RZ, R24 ;  /* 0x000000ffff29d224 */ /* 0x000fe400078e0018 */
[----:B------:R-:W-:Y:S01]  /*a0d0*/  @!P5 IMAD.IADD R38, R38, 0x1, R25 ;  /* 0x000000012626d824 */ /* 0x000fe200078e0219 */
[----:B------:R-:W-:Y:S06]  /*a0e0*/  BRA.DIV UR5, `(.L_x_826) ;  /* 0x0000003e05407947 */ /* 0x000fec000b800000 */
[----:B------:R0:W1:Y:S04]  /*a0f0*/  SHFL.DOWN PT, R25, R40, 0x2, R33 ;  /* 0x0840000028197989 */ /* 0x00006800000e0021 */
[----:B------:R0:W4:Y:S04]  /*a100*/  SHFL.DOWN PT, R24, R41, 0x2, R33 ;  /* 0x0840000029187989 */ /* 0x00012800000e0021 */
[----:B------:R0:W0:Y:S02]  /*a110*/  SHFL.DOWN PT, R6, R38, 0x2, R33 ;  /* 0x0840000026067989 */ /* 0x00002400000e0021 */
.L_x_990:
[----:B------:R-:W-:Y:S01]  /*a120*/  VIADD R43, R28, 0x2 ;  /* 0x000000021c2b7836 */ /* 0x000fe20000000000 */
[----:B------:R-:W-:-:S04]  /*a130*/  UMOV UR5, 0xffffffff ;  /* 0xffffffff00057882 */ /* 0x000fc80000000000 */
[----:B------:R-:W-:-:S13]  /*a140*/  ISETP.GT.AND P5, PT, R43, R33, PT ;  /* 0x000000212b00720c */ /* 0x000fda0003fa4270 */
[----:B------:R-:W-:-:S04]  /*a150*/  @!P5 ISETP.NE.U32.AND P4, PT, R40, RZ, PT ;  /* 0x000000ff2800d20c */ /* 0x000fc80003f85070 */
[----:B------:R-:W-:-:S04]  /*a160*/  @!P5 ISETP.NE.AND.EX P4, PT, R41, RZ, PT, P4 ;  /* 0x000000ff2900d20c */ /* 0x000fc80003f85340 */
[----:B0-----:R-:W-:Y:S02]  /*a170*/  @!P5 SEL R45, R6, RZ, !P4 ;  /* 0x000000ff062dd207 */ /* 0x001fe40006000000 */
[----:B-1----:R-:W-:-:S05]  /*a180*/  @!P5 IADD3 R25, P4, PT, R25, R40, RZ ;  /* 0x000000281919d210 */ /* 0x002fca0007f9e0ff */
[----:B----4-:R-:W-:Y:S01]  /*a190*/  @!P5 IMAD.X R24, R24, 0x1, R41, P4 ;  /* 0x000000011818d824 */ /* 0x010fe200020e0629 */
[----:B------:R-:W-:Y:S07]  /*a1a0*/  BRA.DIV UR5, `(.L_x_827) ;  /* 0x0000003e05647947 */ /* 0x000fee000b800000 */
.L_x_993:
[----:B------:R-:W-:Y:S01]  /*a1b0*/  UMOV UR5, 0xffffffff ;  /* 0xffffffff00057882 */ /* 0x000fe20000000000 */
[----:B------:R-:W-:Y:S02]  /*a1c0*/  @!P5 IMAD.MOV.U32 R40, RZ, RZ, R25 ;  /* 0x000000ffff28d224 */ /* 0x000fe400078e0019 */
[----:B------:R-:W-:Y:S02]  /*a1d0*/  @!P5 IMAD.MOV.U32 R41, RZ, RZ, R24 ;  /* 0x000000ffff29d224 */ /* 0x000fe400078e0018 */
[----:B------:R-:W-:Y:S01]  /*a1e0*/  @!P5 IMAD.IADD R38, R38, 0x1, R45 ;  /* 0x000000012626d824 */ /* 0x000fe200078e022d */
[----:B------:R-:W-:Y:S06]  /*a1f0*/  BRA.DIV UR5, `(.L_x_828) ;  /* 0x0000003e05707947 */ /* 0x000fec000b800000 */
[----:B------:R0:W1:Y:S04]  /*a200*/  SHFL.DOWN PT, R25, R40, 0x4, R33 ;  /* 0x0880000028197989 */ /* 0x00006800000e0021 */
[----:B------:R0:W4:Y:S04]  /*a210*/  SHFL.DOWN PT, R24, R41, 0x4, R33 ;  /* 0x0880000029187989 */ /* 0x00012800000e0021 */
[----:B------:R0:W0:Y:S02]  /*a220*/  SHFL.DOWN PT, R6, R38, 0x4, R33 ;  /* 0x0880000026067989 */ /* 0x00002400000e0021 */
.L_x_998:
        /* <DEDUP_REMOVED lines=9> */
.L_x_1001:
        /* <DEDUP_REMOVED lines=8> */
.L_x_1006:
        /* <DEDUP_REMOVED lines=9> */
.L_x_1009:
        /* <DEDUP_REMOVED lines=8> */
.L_x_1014:
[----:B------:R-:W-:Y:S01]  /*a450*/  VIADD R4, R28, 0x10 ;  /* 0x000000101c047836 */ /* 0x000fe20000000000 */
[----:B------:R-:W5:Y:S01]  /*a460*/  LDC.64 R24, c[0x0][0x3b0] ;  /* 0x0000ec00ff187b82 */ /* 0x000f620000000a00 */
[----:B------:R-:W-:Y:S01]  /*a470*/  UMOV UR5, 0xffffffff ;  /* 0xffffffff00057882 */ /* 0x000fe20000000000 */
[----:B------:R-:W-:Y:S02]  /*a480*/  LOP3.LUT R32, RZ, R32, RZ, 0x33, !PT ;  /* 0x00000020ff207212 */ /* 0x000fe400078e33ff */
[----:B------:R-:W-:-:S13]  /*a490*/  ISETP.GT.AND P4, PT, R4, R33, PT ;  /* 0x000000210400720c */ /* 0x000fda0003f84270 */
[----:B-1----:R-:W-:-:S05]  /*a4a0*/  @!P4 IADD3 R47, P5, PT, R47, R40, RZ ;  /* 0x000000282f2fc210 */ /* 0x002fca0007fbe0ff */
[----:B----4-:R-:W-:Y:S01]  /*a4b0*/  @!P4 IMAD.X R46, R46, 0x1, R41, P5 ;  /* 0x000000012e2ec824 */ /* 0x010fe200028e0629 */
[----:B------:R-:W-:Y:S01]  /*a4c0*/  @!P4 ISETP.NE.U32.AND P5, PT, R40, RZ, PT ;  /* 0x000000ff2800c20c */ /* 0x000fe20003fa5070 */
[----:B0-----:R-:W-:Y:S01]  /*a4d0*/  @!P4 IMAD.MOV.U32 R40, RZ, RZ, R47 ;  /* 0x000000ffff28c224 */ /* 0x001fe200078e002f */
[----:B-----5:R-:W-:Y:S02]  /*a4e0*/  IADD3 R24, P6, PT, R24, 0x200, RZ ;  /* 0x0000020018187810 */ /* 0x020fe40007fde0ff */
[----:B------:R-:W-:Y:S01]  /*a4f0*/  @!P4 ISETP.NE.AND.EX P5, PT, R41, RZ, PT, P5 ;  /* 0x000000ff2900c20c */ /* 0x000fe20003fa5350 */
[----:B------:R-:W-:-:S03]  /*a500*/  @!P4 IMAD.MOV.U32 R41, RZ, RZ, R46 ;  /* 0x000000ffff29c224 */ /* 0x000fc600078e002e */
[----:B------:R-:W-:Y:S02]  /*a510*/  @!P4 SEL R7, R6, RZ, !P5 ;  /* 0x000000ff0607c207 */ /* 0x000fe40006800000 */
[----:B------:R-:W-:-:S03]  /*a520*/  ISETP.NE.AND P5, PT, R5, 0x65, PT ;  /* 0x000000650500780c */ /* 0x000fc60003fa5270 */
[----:B------:R-:W-:Y:S01]  /*a530*/  @!P4 IMAD.IADD R38, R38, 0x1, R7 ;  /* 0x000000012626c824 */ /* 0x000fe200078e0207 */
[----:B------:R-:W-:Y:S09]  /*a540*/  BRA.DIV UR5, `(.L_x_833) ;  /* 0x0000003e05d87947 */ /* 0x000ff2000b800000 */
.L_x_1017:
[----:B------:R-:W-:Y:S01]  /*a550*/  UMOV UR5, 0xffffffff ;  /* 0xffffffff00057882 */ /* 0x000fe20000000000 */
[----:B------:R-:W-:Y:S02]  /*a560*/  IMAD.X R25, RZ, RZ, R25, P6 ;  /* 0x000000ffff197224 */ /* 0x000fe400030e0619 */
[----:B------:R-:W-:Y:S01]  /*a570*/  IMAD.IADD R47, R32, 0x1, R39 ;  /* 0x00000001202f7824 */ /* 0x000fe200078e0227 */
[----:B------:R-:W-:Y:S06]  /*a580*/  BRA.DIV UR5, `(.L_x_834) ;  /* 0x0000003e05e87947 */ /* 0x000fec000b800000 */
[----:B------:R-:W-:-:S13]  /*a590*/  VOTE.ALL P5, P5 ;  /* 0x0000000000ff7806 */ /* 0x000fda00028a0000 */
.L_x_1020:
[----:B------:R-:W-:Y:S05]  /*a5a0*/  @!P5 BRA `(.L_x_835) ;  /* 0x0000000400b8d947 */ /* 0x000fea0003800000 */
.L_x_849:
[----:B------:R-:W-:-:S07]  /*a5b0*/  IMAD.WIDE R32, R47, 0x10, R24 ;  /* 0x000000102f207825 */ /* 0x000fce00078e0218 */
.L_x_837:
[----:B------:R-:W4:Y:S01]  /*a5c0*/  LD.E.128.STRONG.GPU R4, desc[UR8][R32.64+-0x200] ;  /* 0xfffe000820047980 */ /* 0x000f22000c10fd00 */
[----:B------:R-:W-:Y:S05]  /*a5d0*/  YIELD ;  /* 0x0000000000007946 */ /* 0x000fea0003800000 */
[----:B------:R-:W-:Y:S01]  /*a5e0*/  UMOV UR5, 0xffffffff ;  /* 0xffffffff00057882 */ /* 0x000fe20000000000 */
[----:B----4-:R-:W-:Y:S02]  /*a5f0*/  ISETP.NE.AND P4, PT, R5, 0x63, PT ;  /* 0x000000630500780c */ /* 0x010fe40003f85270 */
[----:B------:R-:W-:Y:S11]  /*a600*/  BRA.DIV UR5, `(.L_x_836) ;  /* 0x0000003e05e47947 */ /* 0x000ff6000b800000 */
[----:B------:R-:W-:-:S13]  /*a610*/  VOTE.ANY P4, !P4 ;  /* 0x0000000000ff7806 */ /* 0x000fda0006080100 */
.L_x_1023:
        /* <DEDUP_REMOVED lines=13> */
[----:B------:R0:W4:Y:S04]  /*a6f0*/  SHFL.DOWN PT, R51, R32, 0x1, R33 ;  /* 0x0820000020337989 */ /* 0x00012800000e0021 */
[----:B------:R0:W0:Y:S02]  /*a700*/  SHFL.DOWN PT, R6, R46, 0x1, R33 ;  /* 0x082000002e067989 */ /* 0x00002400000e0021 */
.L_x_1029:
        /* <DEDUP_REMOVED lines=9> */
.L_x_1032:
[----:B------:R-:W-:Y:S01]  /*a7a0*/  UMOV UR5, 0xffffffff ;  /* 0xffffffff00057882 */ /* 0x000fe20000000000 */
[----:B------:R-:W-:Y:S02]  /*a7b0*/  @!P5 IMAD.MOV.U32 R32, RZ, RZ, R50 ;  /* 0x000000ffff20d224 */ /* 0x000fe400078e0032 */
[----:B------:R-:W-:Y:S01]  /*a7c0*/  @!P5 IMAD.IADD R46, R46, 0x1, R51 ;  /* 0x000000012e2ed824 */ /* 0x000fe200078e0233 */
[----:B------:R-:W-:Y:S06]  /*a7d0*/  BRA.DIV UR5, `(.L_x_840) ;  /* 0x0000004205207947 */ /* 0x000fec000b800000 */
[----:B------:R0:W1:Y:S04]  /*a7e0*/  SHFL.DOWN PT, R48, R49, 0x2, R33 ;  /* 0x0840000031307989 */ /* 0x00006800000e0021 */
[----:B------:R0:W4:Y:S04]  /*a7f0*/  SHFL.DOWN PT, R51, R32, 0x2, R33 ;  /* 0x0840000020337989 */ /* 0x00012800000e0021 */
[----:B------:R0:W0:Y:S02]  /*a800*/  SHFL.DOWN PT, R6, R46, 0x2, R33 ;  /* 0x084000002e067989 */ /* 0x00002400000e0021 */
.L_x_1037:
[----:B------:R-:W-:Y:S01]  /*a810*/  ISETP.GT.AND P5, PT, R43, R33, PT ;  /* 0x000000212b00720c */ /* 0x000fe20003fa4270 */
        /* <DEDUP_REMOVED lines=8> */
.L_x_1040:
[----:B------:R-:W-:Y:S01]  /*a8a0*/  UMOV UR5, 0xffffffff ;  /* 0xffffffff00057882 */ /* 0x000fe20000000000 */
[----:B------:R-:W-:Y:S02]  /*a8b0*/  @!P5 IMAD.MOV.U32 R32, RZ, RZ, R50 ;  /* 0x000000ffff20d224 */ /* 0x000fe400078e0032 */
[----:B------:R-:W-:Y:S01]  /*a8c0*/  @!P5 IMAD.IADD R46, R46, 0x1, R51 ;  /* 0x000000012e2ed824 */ /* 0x000fe200078e0233 */
[----:B------:R-:W-:Y:S06]  /*a8d0*/  BRA.DIV UR5, `(.L_x_842) ;  /* 0x0000004205547947 */ /* 0x000fec000b800000 */
[----:B------:R0:W1:Y:S04]  /*a8e0*/  SHFL.DOWN PT, R48, R49, 0x4, R33 ;  /* 0x0880000031307989 */ /* 0x00006800000e0021 */
[----:B------:R0:W4:Y:S04]  /*a8f0*/  SHFL.DOWN PT, R51, R32, 0x4, R33 ;  /* 0x0880000020337989 */ /* 0x00012800000e0021 */
[----:B------:R0:W0:Y:S02]  /*a900*/  SHFL.DOWN PT, R6, R46, 0x4, R33 ;  /* 0x088000002e067989 */ /* 0x00002400000e0021 */
.L_x_1045:
        /* <DEDUP_REMOVED lines=9> */
.L_x_1048:
[----:B------:R-:W-:Y:S01]  /*a9a0*/  UMOV UR5, 0xffffffff ;  /* 0xffffffff00057882 */ /* 0x000fe20000000000 */
[----:B------:R-:W-:Y:S02]  /*a9b0*/  @!P5 IMAD.MOV.U32 R32, RZ, RZ, R50 ;  /* 0x000000ffff20d224 */ /* 0x000fe400078e0032 */
[----:B------:R-:W-:Y:S01]  /*a9c0*/  @!P5 IMAD.IADD R46, R46, 0x1, R51 ;  /* 0x000000012e2ed824 */ /* 0x000fe200078e0233 */
[----:B------:R-:W-:Y:S06]  /*a9d0*/  BRA.DIV UR5, `(.L_x_844) ;  /* 0x0000004205887947 */ /* 0x000fec000b800000 */
[----:B------:R0:W1:Y:S04]  /*a9e0*/  SHFL.DOWN PT, R48, R49, 0x8, R33 ;  /* 0x0900000031307989 */ /* 0x00006800000e0021 */
[----:B------:R0:W4:Y:S04]  /*a9f0*/  SHFL.DOWN PT, R51, R32, 0x8, R33 ;  /* 0x0900000020337989 */ /* 0x00012800000e0021 */
[----:B------:R0:W0:Y:S02]  /*aa00*/  SHFL.DOWN PT, R6, R46, 0x8, R33 ;  /* 0x090000002e067989 */ /* 0x00002400000e0021 */
.L_x_1053:
        /* <DEDUP_REMOVED lines=9> */
.L_x_1056:
[----:B------:R-:W-:Y:S01]  /*aaa0*/  UMOV UR5, 0xffffffff ;  /* 0xffffffff00057882 */ /* 0x000fe20000000000 */
[----:B------:R-:W-:Y:S02]  /*aab0*/  @!P5 IMAD.MOV.U32 R32, RZ, RZ, R50 ;  /* 0x000000ffff20d224 */ /* 0x000fe400078e0032 */
[----:B------:R-:W-:Y:S01]  /*aac0*/  @!P5 IMAD.IADD R46, R46, 0x1, R51 ;  /* 0x000000012e2ed824 */ /* 0x000fe200078e0233 */
[----:B------:R-:W-:Y:S06]  /*aad0*/  BRA.DIV UR5, `(.L_x_846) ;  /* 0x0000004205bc7947 */ /* 0x000fec000b800000 */
[----:B------:R0:W1:Y:S01]  /*aae0*/  SHFL.DOWN PT, R48, R49, 0x10, R33 ;  /* 0x0a00000031307989 */ /* 0x00006200000e0021 */
[----:B------:R-:W-:-:S03]  /*aaf0*/  VIADD R50, R28, 0x10 ;  /* 0x000000101c327836 */ /* 0x000fc60000000000 */
[----:B------:R0:W4:Y:S04]  /*ab00*/  SHFL.DOWN PT, R51, R32, 0x10, R33 ;  /* 0x0a00000020337989 */ /* 0x00012800000e0021 */
[----:B------:R0:W0:Y:S02]  /*ab10*/  SHFL.DOWN PT, R6, R46, 0x10, R33 ;  /* 0x0a0000002e067989 */ /* 0x00002400000e0021 */
.L_x_1061:
[----:B------:R-:W-:Y:S01]  /*ab20*/  ISETP.GT.AND P5, PT, R50, R33, PT ;  /* 0x000000213200720c */ /* 0x000fe20003fa4270 */
[----:B------:R-:W-:-:S12]  /*ab30*/  UMOV UR5, 0xffffffff ;  /* 0xffffffff00057882 */ /* 0x000fd80000000000 */
[----:B------:R-:W-:-:S04]  /*ab40*/  @!P5 ISETP.NE.U32.AND P4, PT, R49, RZ, PT ;  /* 0x000000ff3100d20c */ /* 0x000fc80003f85070 */
[----:B------:R-:W-:-:S04]  /*ab50*/  @!P5 ISETP.NE.AND.EX P4, PT, R32, RZ, PT, P4 ;  /* 0x000000ff2000d20c */ /* 0x000fc80003f85340 */
[----:B0-----:R-:W-:Y:S02]  /*ab60*/  @!P5 SEL R7, R6, RZ, !P4 ;  /* 0x000000ff0607d207 */ /* 0x001fe40006000000 */
[----:B-1----:R-:W-:-:S03]  /*ab70*/  @!P5 IADD3 R48, P4, PT, R48, R49, RZ ;  /* 0x000000313030d210 */ /* 0x002fc60007f9e0ff */
[----:B------:R-:W-:Y:S02]  /*ab80*/  @!P5 IMAD.IADD R46, R46, 0x1, R7 ;  /* 0x000000012e2ed824 */ /* 0x000fe400078e0207 */
[----:B----4-:R-:W-:Y:S01]  /*ab90*/  @!P5 IMAD.X R51, R51, 0x1, R32, P4 ;  /* 0x000000013333d824 */ /* 0x010fe200020e0620 */
[----:B------:R-:W-:Y:S01]  /*aba0*/  ISETP.NE.U32.AND P4, PT, R40, RZ, PT ;  /* 0x000000ff2800720c */ /* 0x000fe20003f85070 */
[----:B------:R-:W-:Y:S02]  /*abb0*/  @!P5 IMAD.MOV.U32 R49, RZ, RZ, R48 ;  /* 0x000000ffff31d224 */ /* 0x000fe400078e0030 */
[----:B------:R-:W-:Y:S01]  /*abc0*/  @!P5 IMAD.MOV.U32 R32, RZ, RZ, R51 ;  /* 0x000000ffff20d224 */ /* 0x000fe200078e0033 */
[----:B------:R-:W-:Y:S02]  /*abd0*/  ISETP.NE.AND.EX P4, PT, R41, RZ, PT, P4 ;  /* 0x000000ff2900720c */ /* 0x000fe40003f85340 */
[----:B------:R-:W-:Y:S02]  /*abe0*/  ISETP.NE.AND P5, PT, R5, 0x65, PT ;  /* 0x000000650500780c */ /* 0x000fe40003fa5270 */
[----:B------:R-:W-:-:S02]  /*abf0*/  SEL R5, R46, RZ, !P4 ;  /* 0x000000ff2e057207 */ /* 0x000fc40006000000 */
[----:B------:R-:W-:Y:S01]  /*ac00*/  IADD3 R40, P6, PT, R40, R49, RZ ;  /* 0x0000003128287210 */ /* 0x000fe20007fde0ff */
[----:B------:R-:W-:-:S12]  /*ac10*/  BRA.DIV UR5, `(.L_x_847) ;  /* 0x0000004205c47947 */ /* 0x000fd8000b800000 */
.L_x_1064:
[----:B------:R-:W-:Y:S01]  /*ac20*/  UMOV UR5, 0xffffffff ;  /* 0xffffffff00057882 */ /* 0x000fe20000000000 */
[----:B------:R-:W-:Y:S02]  /*ac30*/  IMAD.X R41, R41, 0x1, R32, P6 ;  /* 0x0000000129297824 */ /* 0x000fe400030e0620 */
[----:B------:R-:W-:Y:S02]  /*ac40*/  IMAD.IADD R38, R5, 0x1, R38 ;  /* 0x0000000105267824 */ /* 0x000fe400078e0226 */
[----:B------:R-:W-:Y:S01]  /*ac50*/  VIADD R47, R47, 0xffffffe0 ;  /* 0xffffffe02f2f7836 */ /* 0x000fe20000000000 */
[----:B------:R-:W-:Y:S06]  /*ac60*/  BRA.DIV UR5, `(.L_x_848) ;  /* 0x0000004205d07947 */ /* 0x000fec000b800000 */
[----:B------:R-:W-:-:S13]  /*ac70*/  VOTE.ALL P5, P5 ;  /* 0x0000000000ff7806 */ /* 0x000fda00028a0000 */
.L_x_1067:
[----:B------:R-:W-:Y:S05]  /*ac80*/  @P5 BRA `(.L_x_849) ;  /* 0xfffffff800485947 */ /* 0x000fea000383ffff */
.L_x_835:
[----:B------:R-:W0:Y:S01]  /*ac90*/  S2R R4, SR_TID.X ;  /* 0x0000000000047919 */ /* 0x000e220000002100 */
[----:B------:R-:W-:Y:S01]  /*aca0*/  BSSY.RECONVERGENT B0, `(.L_x_850) ;  /* 0x0000018000007945 */ /* 0x000fe20003800200 */
[----:B------:R-:W-:Y:S02]  /*acb0*/  IMAD.MOV.U32 R24, RZ, RZ, R40 ;  /* 0x000000ffff187224 */ /* 0x000fe400078e0028 */
[----:B------:R-:W-:Y:S01]  /*acc0*/  IMAD.MOV.U32 R25, RZ, RZ, R41 ;  /* 0x000000ffff197224 */ /* 0x000fe200078e0029 */
[----:B0-----:R-:W-:-:S13]  /*acd0*/  ISETP.NE.AND P4, PT, R4, RZ, PT ;  /* 0x000000ff0400720c */ /* 0x001fda0003f85270 */
[----:B------:R-:W-:Y:S05]  /*ace0*/  @P4 BRA `(.L_x_851) ;  /* 0x00000000004c4947 */ /* 0x000fea0003800000 */
        /* <DEDUP_REMOVED lines=19> */
.L_x_851:
[----:B------:R-:W-:Y:S05]  /*ae20*/  BSYNC.RECONVERGENT B0 ;  /* 0x0000000000007941 */ /* 0x000fea0003800200 */
.L_x_850:
[----:B------:R-:W-:-:S13]  /*ae30*/  ISETP.NE.AND P4, PT, R28, RZ, PT ;  /* 0x000000ff1c00720c */ /* 0x000fda0003f85270 */
[----:B0-----:R-:W0:Y:S01]  /*ae40*/  @!P4 S2R R5, SR_CgaCtaId ;  /* 0x000000000005c919 */ /* 0x001e220000008800 */
[----:B------:R-:W-:Y:S01]  /*ae50*/  @!P4 MOV R4, 0x400 ;  /* 0x000004000004c802 */ /* 0x000fe20000000f00 */
[----:B------:R-:W-:Y:S02]  /*ae60*/  @!P4 IMAD.MOV.U32 R27, RZ, RZ, R24 ;  /* 0x000000ffff1bc224 */ /* 0x000fe400078e0018 */
[----:B--2---:R-:W-:Y:S02]  /*ae70*/  @!P4 IMAD.MOV.U32 R0, RZ, RZ, R25 ;  /* 0x000000ffff00c224 */ /* 0x004fe400078e0019 */
[----:B---3--:R-:W-:Y:S01]  /*ae80*/  @!P4 IMAD.MOV.U32 R9, RZ, RZ, R38 ;  /* 0x000000ffff09c224 */ /* 0x008fe200078e0026 */
[----:B0-----:R-:W-:-:S05]  /*ae90*/  @!P4 LEA R5, R5, R4, 0x18 ;  /* 0x000000040505c211 */ /* 0x001fca00078ec0ff */
[----:B------:R0:W-:Y:S04]  /*aea0*/  @!P4 STS.64 [R5+0x88], R24 ;  /* 0x000088180500c388 */ /* 0x0001e80000000a00 */
[----:B------:R0:W-:Y:S02]  /*aeb0*/  @!P4 STS [R5+0x90], R38 ;  /* 0x000090260500c388 */ /* 0x0001e40000000800 */
.L_x_819:
[----:B------:R-:W0:Y:S01]  /*aec0*/  S2R R33, SR_TID.X ;  /* 0x0000000000217919 */ /* 0x000e220000002100 */
[----:B------:R-:W-:Y:S01]  /*aed0*/  ISETP.NE.AND P4, PT, R8, R10, PT ;  /* 0x0000000a0800720c */ /* 0x000fe20003f85270 */
[----:B------:R-:W-:Y:S05]  /*aee0*/  WARPSYNC.ALL ;  /* 0x0000000000007948 */ /* 0x000fea0003800000 */
[----:B------:R-:W-:Y:S06]  /*aef0*/  BAR.SYNC.DEFER_BLOCKING 0x0 ;  /* 0x0000000000007b1d */ /* 0x000fec0000010000 */
[----:B------:R-:W-:Y:S01]  /*af00*/  BSSY.RECONVERGENT B0, `(.L_x_852) ;  /* 0x0000015000007945 */ /* 0x000fe20003800200 */
[----:B0-----:R-:W-:-:S05]  /*af10*/  IMAD R25, R33, 0x9, RZ ;  /* 0x0000000921197824 */ /* 0x001fca00078e02ff */
[----:B------:R-:W-:-:S04]  /*af20*/  ISETP.EQ.U32.AND P5, PT, R26, R25, PT ;  /* 0x000000191a00720c */ /* 0x000fc80003fa2070 */
[----:B------:R-:W-:Y:S02]  /*af30*/  ISETP.EQ.OR.EX P6, PT, R30, RZ, P4, P5 ;  /* 0x000000ff1e00720c */ /* 0x000fe400027c2750 */
[----:B------:R-:W-:Y:S02]  /*af40*/  ISETP.NE.AND P4, PT, R33, RZ, PT ;  /* 0x000000ff2100720c */ /* 0x000fe40003f85270 */
[----:B------:R-:W-:Y:S02]  /*af50*/  ISETP.NE.AND P5, PT, R31, RZ, PT ;  /* 0x000000ff1f00720c */ /* 0x000fe40003fa5270 */
[----:B------:R-:W-:Y:S02]  /*af60*/  P2R R7, PR, RZ, 0x40 ;  /* 0x00000040ff077803 */ /* 0x000fe40000000000 */
[----:B------:R-:W-:Y:S02]  /*af70*/  SEL R28, RZ, 0x1, !P5 ;  /* 0x00000001ff1c7807 */ /* 0x000fe40006800000 */
[----:B------:R-:W-:-:S05]  /*af80*/  SEL R24, RZ, 0x1, !P6 ;  /* 0x00000001ff187807 */ /* 0x000fca0007000000 */
[----:B------:R-:W-:Y:S05]  /*af90*/  @!P4 BRA `(.L_x_853) ;  /* 0x00000000002cc947 */ /* 0x000fea0003800000 */
[----:B------:R-:W0:Y:S01]  /*afa0*/  S2UR UR6, SR_CgaCtaId ;  /* 0x00000000000679c3 */ /* 0x000e220000008800 */
[----:B------:R-:W-:Y:S01]  /*afb0*/  UMOV UR5, 0x400 ;  /* 0x0000040000057882 */ /* 0x000fe20000000000 */
[----:B------:R-:W-:-:S04]  /*afc0*/  ISETP.NE.U32.AND P4, PT, R27, RZ, PT ;  /* 0x000000ff1b00720c */ /* 0x000fc80003f85070 */
[----:B------:R-:W-:Y:S01]  /*afd0*/  ISETP.NE.AND.EX P4, PT, R0, RZ, PT, P4 ;  /* 0x000000ff0000720c */ /* 0x000fe20003f85340 */
[----:B0-----:R-:W-:-:S09]  /*afe0*/  ULEA UR5, UR6, UR5, 0x18 ;  /* 0x0000000506057291 */ /* 0x001fd2000f8ec0ff */
[----:B------:R-:W0:Y:S04]  /*aff0*/  LDS R6, [UR5+0x90] ;  /* 0x00009005ff067984 */ /* 0x000e280008000800 */
[----:B------:R-:W1:Y:S01]  /*b000*/  LDS.64 R4, [UR5+0x88] ;  /* 0x00008805ff047984 */ /* 0x000e620008000a00 */
[----:B0-----:R-:W-:Y:S02]  /*b010*/  SEL R6, R6, RZ, !P4 ;  /* 0x000000ff06067207 */ /* 0x001fe40006000000 */
[----:B-1----:R-:W-:-:S03]  /*b020*/  IADD3 R27, P4, PT, R4, R27, RZ ;  /* 0x0000001b041b7210 */ /* 0x002fc60007f9e0ff */
[----:B------:R-:W-:Y:S02]  /*b030*/  IMAD.IADD R9, R9, 0x1, R6 ;  /* 0x0000000109097824 */ /* 0x000fe400078e0206 */
[----:B------:R-:W-:-:S08]  /*b040*/  IMAD.X R0, R5, 0x1, R0, P4 ;  /* 0x0000000105007824 */ /* 0x000fd000020e0600 */
.L_x_853:
[----:B------:R-:W-:Y:S05]  /*b050*/  BSYNC.RECONVERGENT B0 ;  /* 0x0000000000007941 */ /* 0x000fea0003800200 */
.L_x_852:
[----:B------:R-:W-:Y:S01]  /*b060*/  IADD3 R28, P4, P5, R27, R28, R24 ;  /* 0x0000001c1b1c7210 */ /* 0x000fe20007d9e018 */
[C---:B------:R-:W-:Y:S01]  /*b070*/  VIADD R5, R25.reuse, 0x3 ;  /* 0x0000000319057836 */ /* 0x040fe20000000000 */
[----:B------:R-:W-:Y:S01]  /*b080*/  ISETP.NE.AND P6, PT, R22, R2, PT ;  /* 0x000000021600720c */ /* 0x000fe20003fc5270 */
[----:B------:R-:W0:Y:S01]  /*b090*/  S2UR UR5, SR_CgaCtaId ;  /* 0x00000000000579c3 */ /* 0x000e220000008800 */
[----:B------:R-:W-:Y:S01]  /*b0a0*/  IADD3.X R39, PT, PT, R0, RZ, RZ, P4, P5 ;  /* 0x000000ff00277210 */ /* 0x000fe200027ea4ff */
[----:B------:R-:W-:Y:S01]  /*b0b0*/  UMOV UR4, 0x400 ;  /* 0x0000040000047882 */ /* 0x000fe20000000000 */
[----:B------:R-:W-:Y:S01]  /*b0c0*/  ISETP.EQ.U32.AND P5, PT, R26, R5, PT ;  /* 0x000000051a00720c */ /* 0x000fe20003fa2070 */
[----:B------:R-:W-:Y:S01]  /*b0d0*/  VIADD R5, R25, 0x7 ;  /* 0x0000000719057836 */ /* 0x000fe20000000000 */
[----:B------:R-:W-:Y:S01]  /*b0e0*/  ISETP.NE.AND P4, PT, R14, R16, PT ;  /* 0x000000100e00720c */ /* 0x000fe20003f85270 */
[----:B------:R-:W-:Y:S01]  /*b0f0*/  BSSY.RECONVERGENT B0, `(.L_x_854) ;  /* 0x0000135000007945 */ /* 0x000fe20003800200 */
[----:B------:R-:W-:-:S02]  /*b100*/  SEL R35, RZ, 0x1, !P2 ;  /* 0x00000001ff237807 */ /* 0x000fc40005000000 */
[----:B------:R-:W-:Y:S02]  /*b110*/  ISETP.EQ.OR.EX P4, PT, R30, RZ, P4, P5 ;  /* 0x000000ff1e00720c */ /* 0x000fe40002782750 */
[----:B------:R-:W-:Y:S02]  /*b120*/  ISETP.EQ.U32.AND P5, PT, R26, R5, PT ;  /* 0x000000051a00720c */ /* 0x000fe40003fa2070 */
[----:B------:R-:W-:Y:S02]  /*b130*/  SEL R5, RZ, 0x1, !P3 ;  /* 0x00000001ff057807 */ /* 0x000fe40005800000 */
[----:B------:R-:W-:Y:S02]  /*b140*/  ISETP.EQ.OR.EX P6, PT, R30, RZ, P6, P5 ;  /* 0x000000ff1e00720c */ /* 0x000fe400037c2750 */
[----:B------:R-:W-:Y:S02]  /*b150*/  ISETP.NE.AND P5, PT, R7, RZ, PT ;  /* 0x000000ff0700720c */ /* 0x000fe40003fa5270 */
[----:B------:R-:W-:-:S02]  /*b160*/  SEL R36, RZ, 0x1, !P1 ;  /* 0x00000001ff247807 */ /* 0x000fc40004800000 */
[----:B------:R-:W-:Y:S02]  /*b170*/  SEL R4, R9, RZ, !P5 ;  /* 0x000000ff09047207 */ /* 0x000fe40006800000 */
[----:B------:R-:W-:Y:S01]  /*b180*/  IADD3 R49, P5, PT, R27, R24, RZ ;  /* 0x000000181b317210 */ /* 0x000fe20007fbe0ff */
[----:B0-----:R-:W-:Y:S01]  /*b190*/  ULEA UR4, UR5, UR4, 0x18 ;  /* 0x0000000405047291 */ /* 0x001fe2000f8ec0ff */
[----:B------:R-:W-:Y:S01]  /*b1a0*/  SEL R37, RZ, 0x1, !P0 ;  /* 0x00000001ff257807 */ /* 0x000fe20004000000 */
[----:B------:R-:W-:Y:S01]  /*b1b0*/  IMAD.IADD R11, R11, 0x1, R4 ;  /* 0x000000010b0b7824 */ /* 0x000fe200078e0204 */
[----:B------:R-:W-:Y:S01]  /*b1c0*/  SEL R44, RZ, 0x1, !P6 ;  /* 0x00000001ff2c7807 */ /* 0x000fe20007000000 */
[----:B------:R-:W-:Y:S01]  /*b1d0*/  IMAD.X R46, RZ, RZ, R0, P5 ;  /* 0x000000ffff2e7224 */ /* 0x000fe200028e0600 */
[----:B------:R-:W-:Y:S02]  /*b1e0*/  IADD3 R32, P5, PT, R28, R5, RZ ;  /* 0x000000051c207210 */ /* 0x000fe40007fbe0ff */
[----:B------:R-:W-:-:S02]  /*b1f0*/  SEL R5, RZ, 0x1, !P4 ;  /* 0x00000001ff057807 */ /* 0x000fc40006000000 */
[----:B------:R-:W-:Y:S01]  /*b200*/  LDS R42, [UR4+0xc0] ;  /* 0x0000c004ff2a7984 */ /* 0x000fe20008000800 */
[----:B------:R-:W-:Y:S01]  /*b210*/  IMAD.X R41, RZ, RZ, R39, P5 ;  /* 0x000000ffff297224 */ /* 0x000fe200028e0627 */
[----:B------:R-:W-:-:S05]  /*b220*/  IADD3 R34, P5, PT, R32, R5, RZ ;  /* 0x0000000520227210 */ /* 0x000fca0007fbe0ff */
[----:B------:R-:W-:Y:S01]  /*b230*/  IMAD.X R43, RZ, RZ, R41, P5 ;  /* 0x000000ffff2b7224 */ /* 0x000fe200028e0629 */
[----:B------:R-:W-:-:S05]  /*b240*/  IADD3 R35, P5, PT, R34, R35, RZ ;  /* 0x0000002322237210 */ /* 0x000fca0007fbe0ff */
[----:B------:R-:W-:Y:S01]  /*b250*/  IMAD.X R38, RZ, RZ, R43, P5 ;  /* 0x000000ffff267224 */ /* 0x000fe200028e062b */
[----:B------:R-:W-:-:S05]  /*b260*/  IADD3 R36, P5, PT, R35, R36, RZ ;  /* 0x0000002423247210 */ /* 0x000fca0007fbe0ff */
[----:B------:R-:W-:Y:S01]  /*b270*/  IMAD.X R45, RZ, RZ, R38, P5 ;  /* 0x000000ffff2d7224 */ /* 0x000fe200028e0626 */
[----:B------:R-:W-:-:S05]  /*b280*/  IADD3 R37, P5, PT, R36, R37, RZ ;  /* 0x0000002524257210 */ /* 0x000fca0007fbe0ff */
[----:B------:R-:W-:Y:S01]  /*b290*/  IMAD.X R40, RZ, RZ, R45, P5 ;  /* 0x000000ffff287224 */ /* 0x000fe200028e062d */
[----:B------:R-:W-:-:S04]  /*b2a0*/  ISETP.NE.AND P5, PT, R31, RZ, PT ;  /* 0x000000ff1f00720c */ /* 0x000fc80003fa5270 */
[----:B------:R-:W-:Y:S02]  /*b2b0*/  SEL R4, R11, RZ, !P5 ;  /* 0x000000ff0b047207 */ /* 0x000fe40006800000 */
[----:B------:R-:W-:-:S03]  /*b2c0*/  IADD3 R47, P5, PT, R37, R44, RZ ;  /* 0x0000002c252f7210 */ /* 0x000fc60007fbe0ff */
[----:B------:R-:W-:Y:S02]  /*b2d0*/  IMAD.IADD R13, R13, 0x1, R4 ;  /* 0x000000010d0d7824 */ /* 0x000fe400078e0204 */
[----:B------:R-:W-:-:S03]  /*b2e0*/  IMAD.X R44, RZ, RZ, R40, P5 ;  /* 0x000000ffff2c7224 */ /* 0x000fc600028e0628 */
[----:B------:R-:W-:-:S05]  /*b2f0*/  SEL R4, R13, RZ, !P3 ;  /* 0x000000ff0d047207 */ /* 0x000fca0005800000 */
[----:B------:R-:W-:Y:S02]  /*b300*/  IMAD.IADD R15, R15, 0x1, R4 ;  /* 0x000000010f0f7824 */ /* 0x000fe400078e0204 */
[----:B------:R-:W0:Y:S03]  /*b310*/  LDS.64 R4, [UR4+0xc8] ;  /* 0x0000c804ff047984 */ /* 0x000e260008000a00 */
[----:B------:R-:W-:-:S05]  /*b320*/  SEL R6, R15, RZ, !P4 ;  /* 0x000000ff0f067207 */ /* 0x000fca0006000000 */
[----:B------:R-:W-:-:S05]  /*b330*/  IMAD.IADD R17, R17, 0x1, R6 ;  /* 0x0000000111117824 */ /* 0x000fca00078e0206 */
[----:B------:R-:W-:-:S05]  /*b340*/  SEL R6, R17, RZ, !P2 ;  /* 0x000000ff11067207 */ /* 0x000fca0005000000 */
[----:B------:R-:W-:Y:S02]  /*b350*/  IMAD.IADD R19, R19, 0x1, R6 ;  /* 0x0000000113137824 */ /* 0x000fe400078e0206 */
[----:B------:R-:W1:Y:S03]  /*b360*/  LDS.64 R6, [UR4+0xb8] ;  /* 0x0000b804ff067984 */ /* 0x000e660008000a00 */
[----:B------:R-:W-:-:S05]  /*b370*/  SEL R24, R19, RZ, !P1 ;  /* 0x000000ff13187207 */ /* 0x000fca0004800000 */
[----:B------:R-:W-:-:S05]  /*b380*/  IMAD.IADD R21, R21, 0x1, R24 ;  /* 0x0000000115157824 */ /* 0x000fca00078e0218 */
[----:B------:R-:W-:-:S05]  /*b390*/  SEL R24, R21, RZ, !P0 ;  /* 0x000000ff15187207 */ /* 0x000fca0004000000 */
[----:B------:R-:W-:Y:S01]  /*b3a0*/  IMAD.IADD R23, R23, 0x1, R24 ;  /* 0x0000000117177824 */ /* 0x000fe200078e0218 */
[----:B0-----:R-:W-:-:S04]  /*b3b0*/  ISETP.GE.U32.AND P5, PT, R4, 0x101, PT ;  /* 0x000001010400780c */ /* 0x001fc80003fa6070 */
[----:B------:R-:W-:Y:S02]  /*b3c0*/  SEL R24, R23, RZ, !P6 ;  /* 0x000000ff17187207 */ /* 0x000fe40007000000 */
[----:B------:R-:W-:-:S03]  /*b3d0*/  ISETP.GE.AND.EX P5, PT, R5, RZ, PT, P5 ;  /* 0x000000ff0500720c */ /* 0x000fc60003fa6350 */
[----:B------:R-:W-:-:S10]  /*b3e0*/  IMAD.IADD R3, R3, 0x1, R24 ;  /* 0x0000000103037824 */ /* 0x000fd400078e0218 */
[----:B------:R-:W-:Y:S05]  /*b3f0*/  @!P5 BRA `(.L_x_855) ;  /* 0x000000080010d947 */ /* 0x000fea0003800000 */
[----:B------:R-:W-:Y:S01]  /*b400*/  ISETP.NE.U32.AND P5, PT, R26, R25, PT ;  /* 0x000000191a00720c */ /* 0x000fe20003fa5070 */
[----:B------:R-:W-:Y:S01]  /*b410*/  IMAD.MOV.U32 R0, RZ, RZ, 0x9 ;  /* 0x00000009ff007424 */ /* 0x000fe200078e00ff */
[----:B------:R-:W0:Y:S01]  /*b420*/  LDS.64 R24, [UR4+0xa8] ;  /* 0x0000a804ff187984 */ /* 0x000e220008000a00 */
[----:B------:R-:W-:Y:S01]  /*b430*/  ISETP.NE.AND P6, PT, R8, R10, PT ;  /* 0x0000000a0800720c */ /* 0x000fe20003fc5270 */
[----:B------:R-:W2:Y:S01]  /*b440*/  LDCU.64 UR12, c[0x0][0x398] ;  /* 0x00007300ff0c77ac */ /* 0x000ea20008000a00 */
[----:B------:R-:W-:Y:S01]  /*b450*/  BSSY.RECONVERGENT B1, `(.L_x_856) ;  /* 0x000007d000017945 */ /* 0x000fe20003800200 */
[----:B------:R-:W-:Y:S01]  /*b460*/  BAR.SYNC.DEFER_BLOCKING 0x0 ;  /* 0x0000000000007b1d */ /* 0x000fe20000010000 */
[----:B------:R-:W-:Y:S02]  /*b470*/  ISETP.NE.AND.EX P5, PT, R30, RZ, !P6, P5 ;  /* 0x000000ff1e00720c */ /* 0x000fe400077a5350 */
[----:B------:R-:W-:Y:S01]  /*b480*/  ISETP.NE.AND P6, PT, R31, RZ, PT ;  /* 0x000000ff1f00720c */ /* 0x000fe20003fc5270 */
[----:B------:R-:W-:-:S02]  /*b490*/  IMAD R31, R33, R0, 0x7 ;  /* 0x00000007211f7424 */ /* 0x000fc400078e0200 */
[----:B------:R-:W3:Y:S08]  /*b4a0*/  LDCU.64 UR14, c[0x0][0x3a0] ;  /* 0x00007400ff0e77ac */ /* 0x000ef00008000a00 */
[--C-:B0-----:R-:W-:Y:S02]  /*b4b0*/  @!P5 IMAD.IADD R27, R27, 0x1, -R24.reuse ;  /* 0x000000011b1bd824 */ /* 0x101fe400078e0a18 */
[----:B------:R-:W-:-:S02]  /*b4c0*/  @P6 IMAD.IADD R49, R49, 0x1, -R24 ;  /* 0x0000000131316824 */ /* 0x000fc400078e0a18 */
[--C-:B------:R-:W-:Y:S01]  /*b4d0*/  @P3 IMAD.IADD R28, R28, 0x1, -R24.reuse ;  /* 0x000000011c1c3824 */ /* 0x100fe200078e0a18 */
[----:B------:R-:W-:Y:S01]  /*b4e0*/  @!P5 LEA R27, R27, UR4, 0x3 ;  /* 0x000000041b1bdc11 */ /* 0x000fe2000f8e18ff */
[--C-:B------:R-:W-:Y:S01]  /*b4f0*/  @P4 IMAD.IADD R32, R32, 0x1, -R24.reuse ;  /* 0x0000000120204824 */ /* 0x100fe200078e0a18 */
[----:B------:R-:W-:Y:S01]  /*b500*/  @P6 LEA R49, R49, UR4, 0x3 ;  /* 0x0000000431316c11 */ /* 0x000fe2000f8e18ff */
[--C-:B------:R-:W-:Y:S01]  /*b510*/  @P2 IMAD.IADD R34, R34, 0x1, -R24.reuse ;  /* 0x0000000122222824 */ /* 0x100fe200078e0a18 */
[----:B------:R-:W-:Y:S01]  /*b520*/  @P3 LEA R28, R28, UR4, 0x3 ;  /* 0x000000041c1c3c11 */ /* 0x000fe2000f8e18ff */
[----:B------:R0:W-:Y:S01]  /*b530*/  @!P5 STS.64 [R27], R8 ;  /* 0x000000081b00d388 */ /* 0x0001e20000000a00 */
[----:B------:R-:W-:Y:S01]  /*b540*/  ISETP.NE.U32.AND P5, PT, R26, R31, PT ;  /* 0x0000001f1a00720c */ /* 0x000fe20003fa5070 */
[----:B------:R-:W-:Y:S01]  /*b550*/  IMAD R31, R33, R0, 0x8 ;  /* 0x00000008211f7424 */ /* 0x000fe200078e0200 */
[----:B------:R-:W-:Y:S01]  /*b560*/  @P4 LEA R32, R32, UR4, 0x3 ;  /* 0x0000000420204c11 */ /* 0x000fe2000f8e18ff */
[----:B------:R0:W-:Y:S01]  /*b570*/  @P6 STS.64 [R49], R10 ;  /* 0x0000000a31006388 */ /* 0x0001e20000000a00 */
[----:B------:R-:W-:Y:S01]  /*b580*/  ISETP.NE.AND P6, PT, R22, R2, PT ;  /* 0x000000021600720c */ /* 0x000fe20003fc5270 */
[--C-:B------:R-:W-:Y:S01]  /*b590*/  @P1 IMAD.IADD R35, R35, 0x1, -R24.reuse ;  /* 0x0000000123231824 */ /* 0x100fe200078e0a18 */
[----:B------:R-:W-:Y:S01]  /*b5a0*/  @P2 LEA R34, R34, UR4, 0x3 ;  /* 0x0000000422222c11 */ /* 0x000fe2000f8e18ff */
[----:B------:R0:W-:Y:S01]  /*b5b0*/  @P3 STS.64 [R28], R12 ;  /* 0x0000000c1c003388 */ /* 0x0001e20000000a00 */
[----:B------:R-:W-:Y:S01]  /*b5c0*/  ISETP.NE.AND.EX P5, PT, R30, RZ, !P6, P5 ;  /* 0x000000ff1e00720c */ /* 0x000fe200077a5350 */
[----:B------:R-:W-:Y:S01]  /*b5d0*/  @P0 IMAD.IADD R36, R36, 0x1, -R24 ;  /* 0x0000000124240824 */ /* 0x000fe200078e0a18 */
[----:B------:R-:W-:Y:S01]  /*b5e0*/  ISETP.NE.U32.AND P3, PT, R26, R31, PT ;  /* 0x0000001f1a00720c */ /* 0x000fe20003f65070 */
[----:B------:R0:W-:Y:S01]  /*b5f0*/  @P4 STS.64 [R32], R14 ;  /* 0x0000000e20004388 */ /* 0x0001e20000000a00 */
[----:B------:R-:W-:-:S02]  /*b600*/  ISETP.NE.AND P6, PT, R2, R29, PT ;  /* 0x0000001d0200720c */ /* 0x000fc40003fc5270 */
[----:B------:R-:W-:Y:S01]  /*b610*/  @P1 LEA R35, R35, UR4, 0x3 ;  /* 0x0000000423231c11 */ /* 0x000fe2000f8e18ff */
[----:B------:R0:W-:Y:S01]  /*b620*/  @P2 STS.64 [R34], R16 ;  /* 0x0000001022002388 */ /* 0x0001e20000000a00 */
[----:B------:R-:W-:Y:S02]  /*b630*/  ISETP.NE.AND.EX P3, PT, R30, RZ, !P6, P3 ;  /* 0x000000ff1e00720c */ /* 0x000fe40007765330 */
[----:B------:R-:W-:Y:S01]  /*b640*/  @P0 LEA R36, R36, UR4, 0x3 ;  /* 0x0000000424240c11 */ /* 0x000fe2000f8e18ff */
[----:B------:R0:W-:Y:S02]  /*b650*/  @P1 STS.64 [R35], R18 ;  /* 0x0000001223001388 */ /* 0x0001e40000000a00 */
[----:B------:R-:W-:Y:S02]  /*b660*/  @!P5 IMAD.IADD R37, R37, 0x1, -R24 ;  /* 0x000000012525d824 */ /* 0x000fe400078e0a18 */
[----:B------:R0:W-:Y:S01]  /*b670*/  @P0 STS.64 [R36], R20 ;  /* 0x0000001424000388 */ /* 0x0001e20000000a00 */
[----:B------:R-:W-:-:S02]  /*b680*/  ISETP.GT.U32.AND P0, PT, R4, R33, PT ;  /* 0x000000210400720c */ /* 0x000fc40003f04070 */
[----:B------:R-:W-:Y:S02]  /*b690*/  @!P5 LEA R37, R37, UR4, 0x3 ;  /* 0x000000042525dc11 */ /* 0x000fe4000f8e18ff */
[----:B------:R-:W-:Y:S01]  /*b6a0*/  ISETP.GT.U32.AND.EX P0, PT, R5, RZ, PT, P0 ;  /* 0x000000ff0500720c */ /* 0x000fe20003f04100 */
[----:B------:R-:W-:Y:S02]  /*b6b0*/  @!P3 IMAD.IADD R47, R47, 0x1, -R24 ;  /* 0x000000012f2fb824 */ /* 0x000fe400078e0a18 */
[----:B------:R0:W-:Y:S03]  /*b6c0*/  @!P5 STS.64 [R37], R22 ;  /* 0x000000162500d388 */ /* 0x0001e60000000a00 */
[----:B------:R-:W-:-:S05]  /*b6d0*/  @!P3 LEA R47, R47, UR4, 0x3 ;  /* 0x000000042f2fbc11 */ /* 0x000fca000f8e18ff */
[----:B------:R0:W-:Y:S01]  /*b6e0*/  @!P3 STS.64 [R47], R2 ;  /* 0x000000022f00b388 */ /* 0x0001e20000000a00 */
[----:B------:R-:W-:Y:S06]  /*b6f0*/  BAR.SYNC.DEFER_BLOCKING 0x0 ;  /* 0x0000000000007b1d */ /* 0x000fec0000010000 */
[----:B--23--:R-:W-:Y:S05]  /*b700*/  @!P0 BRA `(.L_x_857) ;  /* 0x0000000400448947 */ /* 0x00cfea0003800000 */
[----:B0-----:R-:W-:Y:S01]  /*b710*/  IMAD.MOV.U32 R23, RZ, RZ, R33 ;  /* 0x000000ffff177224 */ /* 0x001fe200078e0021 */
[----:B------:R-:W-:Y:S01]  /*b720*/  BSSY.RECONVERGENT B2, `(.L_x_858) ;  /* 0x000002e000027945 */ /* 0x000fe20003800200 */
[----:B------:R-:W-:-:S03]  /*b730*/  IMAD.MOV.U32 R27, RZ, RZ, RZ ;  /* 0x000000ffff1b7224 */ /* 0x000fc600078e00ff */
[----:B------:R-:W-:-:S04]  /*b740*/  LOP3.LUT R3, RZ, R23, RZ, 0x33, !PT ;  /* 0x00000017ff037212 */ /* 0x000fc800078e33ff */
[----:B------:R-:W-:Y:S02]  /*b750*/  IADD3 R16, P0, PT, R4, R3, RZ ;  /* 0x0000000304107210 */ /* 0x000fe40007f1e0ff */
[----:B------:R-:W-:Y:S02]  /*b760*/  LOP3.LUT R3, RZ, R27, RZ, 0x33, !PT ;  /* 0x0000001bff037212 */ /* 0x000fe400078e33ff */
[----:B------:R-:W-:-:S03]  /*b770*/  LOP3.LUT R0, R16, 0x300, RZ, 0xc0, !PT ;  /* 0x0000030010007812 */ /* 0x000fc600078ec0ff */
[----:B------:R-:W-:Y:S01]  /*b780*/  IMAD.X R3, R5, 0x1, R3, P0 ;  /* 0x0000000105037824 */ /* 0x000fe200000e0603 */
[----:B------:R-:W-:Y:S02]  /*b790*/  ISETP.NE.U32.AND P1, PT, R0, 0x300, PT ;  /* 0x000003000000780c */ /* 0x000fe40003f25070 */
[----:B------:R-:W-:Y:S02]  /*b7a0*/  ISETP.GE.U32.AND P0, PT, R16, 0x300, PT ;  /* 0x000003001000780c */ /* 0x000fe40003f06070 */
[----:B------:R-:W-:Y:S02]  /*b7b0*/  ISETP.NE.AND.EX P1, PT, RZ, RZ, PT, P1 ;  /* 0x000000ffff00720c */ /* 0x000fe40003f25310 */
[----:B------:R-:W-:-:S11]  /*b7c0*/  ISETP.GE.U32.AND.EX P0, PT, R3, RZ, PT, P0 ;  /* 0x000000ff0300720c */ /* 0x000fd60003f06100 */
[----:B------:R-:W-:Y:S05]  /*b7d0*/  @!P1 BRA `(.L_x_859) ;  /* 0x0000000000889947 */ /* 0x000fea0003800000 */
[----:B------:R-:W0:Y:S01]  /*b7e0*/  LDCU.64 UR6, c[0x0][0x3a0] ;  /* 0x00007400ff0677ac */ /* 0x000e220008000a00 */
[----:B------:R-:W-:Y:S01]  /*b7f0*/  SHF.R.U64 R16, R16, 0x8, R3 ;  /* 0x0000000810107819 */ /* 0x000fe20000001203 */
[----:B------:R-:W-:Y:S01]  /*b800*/  IMAD.MOV.U32 R17, RZ, RZ, RZ ;  /* 0x000000ffff117224 */ /* 0x000fe200078e00ff */
[----:B------:R-:W-:Y:S01]  /*b810*/  IADD3 R13, P1, PT, R24, R23, RZ ;  /* 0x00000017180d7210 */ /* 0x000fe20007f3e0ff */
[----:B------:R-:W2:Y:S02]  /*b820*/  LDCU.64 UR10, c[0x0][0x398] ;  /* 0x00007300ff0a77ac */ /* 0x000ea40008000a00 */
        /* <DEDUP_REMOVED lines=9> */
[----:B--2---:R-:W-:-:S02]  /*b8c0*/  IADD3 R12, P2, PT, R12, UR10, RZ ;  /* 0x0000000a0c0c7c10 */ /* 0x004fc4000ff5e0ff */
[C---:B------:R-:W-:Y:S02]  /*b8d0*/  IADD3.X R15, PT, PT, R13.reuse, UR7, RZ, P1, !PT ;  /* 0x000000070d0f7c10 */ /* 0x040fe40008ffe4ff */
[----:B------:R-:W-:-:S09]  /*b8e0*/  IADD3.X R13, PT, PT, R13, UR11, RZ, P2, !PT ;  /* 0x0000000b0d0d7c10 */ /* 0x000fd200097fe4ff */
.L_x_860:
[----:B0-----:R0:W2:Y:S01]  /*b8f0*/  LDS.64 R10, [R0] ;  /* 0x00000000000a7984 */ /* 0x0010a20000000a00 */
        /* <DEDUP_REMOVED lines=13> */
[----:B--2---:R0:W-:Y:S04]  /*b9d0*/  STG.E desc[UR8][R2.64], R10 ;  /* 0x0000000a02007986 */ /* 0x0041e8000c101908 */
[----:B------:R0:W-:Y:S05]  /*b9e0*/  STG.E desc[UR8][R8.64], R11 ;  /* 0x0000000b08007986 */ /* 0x0001ea000c101908 */
[----:B------:R-:W-:Y:S05]  /*b9f0*/  @P1 BRA `(.L_x_860) ;  /* 0xfffffffc00bc1947 */ /* 0x000fea000383ffff */
.L_x_859:
[----:B------:R-:W-:Y:S05]  /*ba00*/  BSYNC.RECONVERGENT B2 ;  /* 0x0000000000027941 */ /* 0x000fea0003800200 */
.L_x_858:
[----:B------:R-:W-:Y:S05]  /*ba10*/  @!P0 BRA `(.L_x_857) ;  /* 0x0000000000808947 */ /* 0x000fea0003800000 */
.L_x_861:
[C---:B------:R-:W-:Y:S02]  /*ba20*/  LEA R0, R23.reuse, UR4, 0x3 ;  /* 0x0000000417007c11 */ /* 0x040fe4000f8e18ff */
[----:B0-----:R-:W-:Y:S01]  /*ba30*/  IADD3 R3, P0, PT, R24, R23, RZ ;  /* 0x0000001718037210 */ /* 0x001fe20007f1e0ff */
[----:B------:R-:W-:Y:S02]  /*ba40*/  VIADD R23, R23, 0x400 ;  /* 0x0000040017177836 */ /* 0x000fe40000000000 */
[----:B------:R-:W0:Y:S02]  /*ba50*/  LDS.64 R14, [R0] ;  /* 0x00000000000e7984 */ /* 0x000e240000000a00 */
[----:B------:R-:W-:Y:S02]  /*ba60*/  IMAD.X R2, R25, 0x1, R27, P0 ;  /* 0x0000000119027824 */ /* 0x000fe400000e061b */
[----:B------:R-:W2:Y:S01]  /*ba70*/  LDS.64 R16, [R0+0x800] ;  /* 0x0008000000107984 */ /* 0x000ea20000000a00 */
[----:B------:R-:W-:-:S02]  /*ba80*/  IMAD.SHL.U32 R12, R3, 0x4, RZ ;  /* 0x00000004030c7824 */ /* 0x000fc400078e00ff */
[----:B------:R-:W-:Y:S01]  /*ba90*/  IMAD.X R8, RZ, RZ, R25, P0 ;  /* 0x000000ffff087224 */ /* 0x000fe200000e0619 */
[----:B------:R-:W3:Y:S01]  /*baa0*/  LDS.64 R18, [R0+0x1000] ;  /* 0x0010000000127984 */ /* 0x000ee20000000a00 */
[C---:B------:R-:W-:Y:S01]  /*bab0*/  SHF.L.U64.HI R2, R3.reuse, 0x2, R2 ;  /* 0x0000000203027819 */ /* 0x040fe20000010202 */
[----:B------:R-:W-:Y:S01]  /*bac0*/  IMAD.MOV.U32 R27, RZ, RZ, RZ ;  /* 0x000000ffff1b7224 */ /* 0x000fe200078e00ff */
[C---:B------:R-:W-:Y:S01]  /*bad0*/  IADD3 R10, P0, PT, R12.reuse, UR12, RZ ;  /* 0x0000000c0c0a7c10 */ /* 0x040fe2000ff1e0ff */
[----:B------:R-:W4:Y:S01]  /*bae0*/  LDS.64 R20, [R0+0x1800] ;  /* 0x0018000000147984 */ /* 0x000f220000000a00 */
        /* <DEDUP_REMOVED lines=12> */
[----:B--2---:R0:W-:Y:S04]  /*bbb0*/  STG.E desc[UR8][R2.64+0x400], R16 ;  /* 0x0004001002007986 */ /* 0x0041e8000c101908 */
[----:B------:R0:W-:Y:S04]  /*bbc0*/  STG.E desc[UR8][R8.64+0x400], R17 ;  /* 0x0004001108007986 */ /* 0x0001e8000c101908 */
[----:B---3--:R0:W-:Y:S04]  /*bbd0*/  STG.E desc[UR8][R2.64+0x800], R18 ;  /* 0x0008001202007986 */ /* 0x0081e8000c101908 */
[----:B------:R0:W-:Y:S04]  /*bbe0*/  STG.E desc[UR8][R8.64+0x800], R19 ;  /* 0x0008001308007986 */ /* 0x0001e8000c101908 */
[----:B----4-:R0:W-:Y:S04]  /*bbf0*/  STG.E desc[UR8][R2.64+0xc00], R20 ;  /* 0x000c001402007986 */ /* 0x0101e8000c101908 */
[----:B------:R0:W-:Y:S01]  /*bc00*/  STG.E desc[UR8][R8.64+0xc00], R21 ;  /* 0x000c001508007986 */ /* 0x0001e2000c101908 */
[----:B------:R-:W-:Y:S05]  /*bc10*/  @P0 BRA `(.L_x_861) ;  /* 0xfffffffc00800947 */ /* 0x000fea000383ffff */
.L_x_857:
[----:B------:R-:W-:Y:S05]  /*bc20*/  BSYNC.RECONVERGENT B1 ;  /* 0x0000000000017941 */ /* 0x000fea0003800200 */
.L_x_856:
[----:B------:R-:W-:Y:S05]  /*bc30*/  BRA `(.L_x_862) ;  /* 0x0000000800007947 */ /* 0x000fea0003800000 */
.L_x_855:
[----:B------:R-:W-:Y:S01]  /*bc40*/  ISETP.NE.U32.AND P5, PT, R26, R25, PT ;  /* 0x000000191a00720c */ /* 0x000fe20003fa5070 */
[----:B------:R-:W-:Y:S01]  /*bc50*/  IMAD.MOV.U32 R48, RZ, RZ, 0x9 ;  /* 0x00000009ff307424 */ /* 0x000fe200078e00ff */
[----:B------:R-:W-:Y:S01]  /*bc60*/  ISETP.NE.AND P6, PT, R8, R10, PT ;  /* 0x0000000a0800720c */ /* 0x000fe20003fc5270 */
[----:B------:R-:W-:Y:S01]  /*bc70*/  BSSY.RECONVERGENT B1, `(.L_x_863) ;  /* 0x000000e000017945 */ /* 0x000fe20003800200 */
[----:B------:R-:W-:Y:S01]  /*bc80*/  ISETP.NE.AND.EX P5, PT, R30, RZ, PT, P5 ;  /* 0x000000ff1e00720c */ /* 0x000fe20003fa5350 */
[----:B------:R-:W-:-:S12]  /*bc90*/  IMAD R51, R33, R48, 0x7 ;  /* 0x0000000721337424 */ /* 0x000fd800078e0230 */
[----:B------:R-:W-:Y:S05]  /*bca0*/  @!P6 BRA P5, `(.L_x_864) ;  /* 0x000000000028e947 */ /* 0x000fea0002800000 */
[----:B------:R-:W0:Y:S01]  /*bcb0*/  LDCU.64 UR6, c[0x0][0x398] ;  /* 0x00007300ff0677ac */ /* 0x000e220008000a00 */
[C---:B------:R-:W-:Y:S01]  /*bcc0*/  IMAD.SHL.U32 R24, R27.reuse, 0x4, RZ ;  /* 0x000000041b187824 */ /* 0x040fe200078e00ff */
[----:B------:R-:W-:Y:S01]  /*bcd0*/  SHF.L.U64.HI R0, R27, 0x2, R0 ;  /* 0x000000021b007819 */ /* 0x000fe20000010200 */
[----:B------:R-:W2:Y:S03]  /*bce0*/  LDCU.64 UR10, c[0x0][0x3a0] ;  /* 0x00007400ff0a77ac */ /* 0x000ea60008000a00 */
[----:B0-----:R-:W-:-:S04]  /*bcf0*/  IADD3 R4, P5, PT, R24, UR6, RZ ;  /* 0x0000000618047c10 */ /* 0x001fc8000ffbe0ff */
[----:B------:R-:W-:Y:S02]  /*bd00*/  IADD3.X R5, PT, PT, R0, UR7, RZ, P5, !PT ;  /* 0x0000000700057c10 */ /* 0x000fe4000affe4ff */
[----:B--2---:R-:W-:-:S03]  /*bd10*/  IADD3 R24, P5, PT, R24, UR10, RZ ;  /* 0x0000000a18187c10 */ /* 0x004fc6000ffbe0ff */
[----:B------:R0:W-:Y:S01]  /*bd20*/  STG.E desc[UR8][R4.64], R8 ;  /* 0x0000000804007986 */ /* 0x0001e2000c101908 */
[----:B------:R-:W-:-:S05]  /*bd30*/  IADD3.X R25, PT, PT, R0, UR11, RZ, P5, !PT ;  /* 0x0000000b00197c10 */ /* 0x000fca000affe4ff */
[----:B------:R0:W-:Y:S04]  /*bd40*/  STG.E desc[UR8][R24.64], R9 ;  /* 0x0000000918007986 */ /* 0x0001e8000c101908 */
.L_x_864:
[----:B------:R-:W-:Y:S05]  /*bd50*/  BSYNC.RECONVERGENT B1 ;  /* 0x0000000000017941 */ /* 0x000fea0003800200 */
.L_x_863:
[----:B------:R-:W-:Y:S01]  /*bd60*/  ISETP.NE.AND P6, PT, R31, RZ, PT ;  /* 0x000000ff1f00720c */ /* 0x000fe20003fc5270 */
[----:B------:R-:W-:Y:S01]  /*bd70*/  BSSY.RECONVERGENT B1, `(.L_x_865) ;  /* 0x000000e000017945 */ /* 0x000fe20003800200 */
[----:B------:R-:W-:Y:S01]  /*bd80*/  ISETP.NE.U32.AND P5, PT, R26, R51, PT ;  /* 0x000000331a00720c */ /* 0x000fe20003fa5070 */
[----:B0-----:R-:W-:-:S10]  /*bd90*/  IMAD R25, R33, R48, 0x8 ;  /* 0x0000000821197424 */ /* 0x001fd400078e0230 */
[----:B------:R-:W-:Y:S05]  /*bda0*/  @!P6 BRA `(.L_x_866) ;  /* 0x000000000028e947 */ /* 0x000fea0003800000 */
        /* <DEDUP_REMOVED lines=10> */
.L_x_866:
[----:B------:R-:W-:Y:S05]  /*be50*/  BSYNC.RECONVERGENT B1 ;  /* 0x0000000000017941 */ /* 0x000fea0003800200 */
.L_x_865:
[----:B------:R-:W-:Y:S01]  /*be60*/  BSSY.RECONVERGENT B1, `(.L_x_867) ;  /* 0x000000d000017945 */ /* 0x000fe20003800200 */
[----:B------:R-:W-:-:S03]  /*be70*/  ISETP.NE.U32.AND P6, PT, R26, R25, PT ;  /* 0x000000191a00720c */ /* 0x000fc60003fc5070 */
[----:B------:R-:W-:Y:S10]  /*be80*/  @!P3 BRA `(.L_x_868) ;  /* 0x000000000028b947 */ /* 0x000ff40003800000 */
[----:B------:R-:W2:Y:S01]  /*be90*/  LDCU.64 UR6, c[0x0][0x398] ;  /* 0x00007300ff0677ac */ /* 0x000ea20008000a00 */
[C---:B0-----:R-:W-:Y:S01]  /*bea0*/  IMAD.SHL.U32 R8, R28.reuse, 0x4, RZ ;  /* 0x000000041c087824 */ /* 0x041fe200078e00ff */
        /* <DEDUP_REMOVED lines=8> */
.L_x_868:
[----:B------:R-:W-:Y:S05]  /*bf30*/  BSYNC.RECONVERGENT B1 ;  /* 0x0000000000017941 */ /* 0x000fea0003800200 */
.L_x_867:
[----:B------:R-:W-:Y:S04]  /*bf40*/  BSSY.RECONVERGENT B1, `(.L_x_869) ;  /* 0x000000c000017945 */ /* 0x000fe80003800200 */
[----:B------:R-:W-:Y:S05]  /*bf50*/  @!P4 BRA `(.L_x_870) ;  /* 0x000000000028c947 */ /* 0x000fea0003800000 */
[----:B------:R-:W3:Y:S01]  /*bf60*/  LDCU.64 UR6, c[0x0][0x398] ;  /* 0x00007300ff0677ac */ /* 0x000ee20008000a00 */
[C---:B0-2---:R-:W-:Y:S01]  /*bf70*/  IMAD.SHL.U32 R8, R32.reuse, 0x4, RZ ;  /* 0x0000000420087824 */ /* 0x045fe200078e00ff */
        /* <DEDUP_REMOVED lines=8> */
.L_x_870:
[----:B------:R-:W-:Y:S05]  /*c000*/  BSYNC.RECONVERGENT B1 ;  /* 0x0000000000017941 */ /* 0x000fea0003800200 */
.L_x_869:
[----:B------:R-:W-:Y:S01]  /*c010*/  BSSY.RECONVERGENT B1, `(.L_x_871) ;  /* 0x0000010000017945 */ /* 0x000fe20003800200 */
[----:B------:R-:W-:Y:S02]  /*c020*/  ISETP.NE.AND P4, PT, R22, R2, PT ;  /* 0x000000021600720c */ /* 0x000fe40003f85270 */
[----:B------:R-:W-:Y:S02]  /*c030*/  ISETP.NE.AND P3, PT, R2, R29, PT ;  /* 0x0000001d0200720c */ /* 0x000fe40003f65270 */
[C---:B------:R-:W-:Y:S02]  /*c040*/  ISETP.NE.AND.EX P5, PT, R30.reuse, RZ, PT, P5 ;  /* 0x000000ff1e00720c */ /* 0x040fe40003fa5350 */
[----:B------:R-:W-:Y:S01]  /*c050*/  ISETP.NE.AND.EX P6, PT, R30, RZ, PT, P6 ;  /* 0x000000ff1e00720c */ /* 0x000fe20003fc5360 */
[----:B------:R-:W-:-:S12]  /*c060*/  @!P2 BRA `(.L_x_872) ;  /* 0x000000000028a947 */ /* 0x000fd80003800000 */
[----:B------:R-:W4:Y:S01]  /*c070*/  LDCU.64 UR6, c[0x0][0x398] ;  /* 0x00007300ff0677ac */ /* 0x000f220008000a00 */
[C---:B0-23--:R-:W-:Y:S01]  /*c080*/  IMAD.SHL.U32 R8, R34.reuse, 0x4, RZ ;  /* 0x0000000422087824 */ /* 0x04dfe200078e00ff */
[----:B------:R-:W-:Y:S01]  /*c090*/  SHF.L.U64.HI R34, R34, 0x2, R43 ;  /* 0x0000000222227819 */ /* 0x000fe2000001022b */
[----:B------:R-:W0:Y:S03]  /*c0a0*/  LDCU.64 UR10, c[0x0][0x3a0] ;  /* 0x00007400ff0a77ac */ /* 0x000e260008000a00 */
[----:B----4-:R-:W-:-:S04]  /*c0b0*/  IADD3 R4, P2, PT, R8, UR6, RZ ;  /* 0x0000000608047c10 */ /* 0x010fc8000ff5e0ff */
[----:B------:R-:W-:Y:S02]  /*c0c0*/  IADD3.X R5, PT, PT, R34, UR7, RZ, P2, !PT ;  /* 0x0000000722057c10 */ /* 0x000fe400097fe4ff */
[----:B0-----:R-:W-:-:S03]  /*c0d0*/  IADD3 R8, P2, PT, R8, UR10, RZ ;  /* 0x0000000a08087c10 */ /* 0x001fc6000ff5e0ff */
[----:B------:R4:W-:Y:S01]  /*c0e0*/  STG.E desc[UR8][R4.64], R16 ;  /* 0x0000001004007986 */ /* 0x0009e2000c101908 */
[----:B------:R-:W-:-:S05]  /*c0f0*/  IADD3.X R9, PT, PT, R34, UR11, RZ, P2, !PT ;  /* 0x0000000b22097c10 */ /* 0x000fca00097fe4ff */
[----:B------:R4:W-:Y:S04]  /*c100*/  STG.E desc[UR8][R8.64], R17 ;  /* 0x0000001108007986 */ /* 0x0009e8000c101908 */
.L_x_872:
[----:B------:R-:W-:Y:S05]  /*c110*/  BSYNC.RECONVERGENT B1 ;  /* 0x0000000000017941 */ /* 0x000fea0003800200 */
.L_x_871:
[----:B------:R-:W-:Y:S04]  /*c120*/  BSSY.RECONVERGENT B1, `(.L_x_873) ;  /* 0x000000c000017945 */ /* 0x000fe80003800200 */
[----:B------:R-:W-:Y:S05]  /*c130*/  @!P1 BRA `(.L_x_874) ;  /* 0x0000000000289947 */ /* 0x000fea0003800000 */
[----:B------:R-:W5:Y:S01]  /*c140*/  LDCU.64 UR6, c[0x0][0x398] ;  /* 0x00007300ff0677ac */ /* 0x000f620008000a00 */
[C---:B0-234-:R-:W-:Y:S01]  /*c150*/  IMAD.SHL.U32 R8, R35.reuse, 0x4, RZ ;  /* 0x0000000423087824 */ /* 0x05dfe200078e00ff */
        /* <DEDUP_REMOVED lines=8> */
.L_x_874:
[----:B------:R-:W-:Y:S05]  /*c1e0*/  BSYNC.RECONVERGENT B1 ;  /* 0x0000000000017941 */ /* 0x000fea0003800200 */
.L_x_873:
        /* <DEDUP_REMOVED lines=12> */
.L_x_876:
[----:B------:R-:W-:Y:S05]  /*c2b0*/  BSYNC.RECONVERGENT B1 ;  /* 0x0000000000017941 */ /* 0x000fea0003800200 */
.L_x_875:
[----:B------:R-:W-:Y:S04]  /*c2c0*/  BSSY.RECONVERGENT B1, `(.L_x_877) ;  /* 0x000000c000017945 */ /* 0x000fe80003800200 */
[----:B------:R-:W-:Y:S05]  /*c2d0*/  @!P4 BRA P5, `(.L_x_878) ;  /* 0x000000000028c947 */ /* 0x000fea0002800000 */
        /* <DEDUP_REMOVED lines=10> */
.L_x_878:
[----:B------:R-:W-:Y:S05]  /*c380*/  BSYNC.RECONVERGENT B1 ;  /* 0x0000000000017941 */ /* 0x000fea0003800200 */
.L_x_877:
        /* <DEDUP_REMOVED lines=11> */
.L_x_862:
[----:B------:R-:W-:Y:S05]  /*c440*/  BSYNC.RECONVERGENT B0 ;  /* 0x0000000000007941 */ /* 0x000fea0003800200 */
.L_x_854:
[----:B------:R-:W-:-:S13]  /*c450*/  ISETP.NE.AND P0, PT, R33, 0xff, PT ;  /* 0x000000ff2100780c */ /* 0x000fda0003f05270 */
[----:B------:R-:W-:Y:S05]  /*c460*/  @P0 EXIT ;  /* 0x000000000000094d */ /* 0x000fea0003800000 */
[----:B0-234-:R-:W0:Y:S01]  /*c470*/  LDC.64 R8, c[0x0][0x3a8] ;  /* 0x0000ea00ff087b82 */ /* 0x01de220000000a00 */
[----:B------:R-:W-:-:S04]  /*c480*/  ISETP.NE.U32.AND P0, PT, R26, 0x900, PT ;  /* 0x000009001a00780c */ /* 0x000fc80003f05070 */
[----:B------:R-:W-:-:S13]  /*c490*/  ISETP.NE.AND.EX P0, PT, R30, RZ, PT, P0 ;  /* 0x000000ff1e00720c */ /* 0x000fda0003f05300 */
[----:B------:R-:W-:Y:S05]  /*c4a0*/  @P0 BRA `(.L_x_879) ;  /* 0x0000000000300947 */ /* 0x000fea0003800000 */
[----:B------:R-:W2:Y:S01]  /*c4b0*/  LDCU.64 UR4, c[0x0][0x398] ;  /* 0x00007300ff0477ac */ /* 0x000ea20008000a00 */
[C---:B-1----:R-:W-:Y:S01]  /*c4c0*/  IMAD.SHL.U32 R4, R6.reuse, 0x4, RZ ;  /* 0x0000000406047824 */ /* 0x042fe200078e00ff */
[----:B------:R-:W-:Y:S01]  /*c4d0*/  SHF.L.U64.HI R0, R6, 0x2, R7 ;  /* 0x0000000206007819 */ /* 0x000fe20000010207 */
[----:B------:R-:W1:Y:S03]  /*c4e0*/  LDCU.64 UR6, c[0x0][0x3a0] ;  /* 0x00007400ff0677ac */ /* 0x000e660008000a00 */
[C---:B--2---:R-:W-:Y:S02]  /*c4f0*/  IADD3 R2, P0, PT, R4.reuse, UR4, RZ ;  /* 0x0000000404027c10 */ /* 0x044fe4000ff1e0ff */
[----:B-1----:R-:W-:Y:S02]  /*c500*/  IADD3 R4, P1, PT, R4, UR6, RZ ;  /* 0x0000000604047c10 */ /* 0x002fe4000ff3e0ff */
[----:B------:R-:W-:-:S02]  /*c510*/  IADD3.X R3, PT, PT, R0, UR5, RZ, P0, !PT ;  /* 0x0000000500037c10 */ /* 0x000fc400087fe4ff */
[----:B------:R-:W-:Y:S02]  /*c520*/  IADD3.X R5, PT, PT, R0, UR7, RZ, P1, !PT ;  /* 0x0000000700057c10 */ /* 0x000fe40008ffe4ff */
[----:B------:R-:W-:Y:S01]  /*c530*/  IADD3 R6, P0, PT, R6, 0x1, RZ ;  /* 0x0000000106067810 */ /* 0x000fe20007f1e0ff */
[----:B------:R2:W-:Y:S04]  /*c540*/  STG.E desc[UR8][R2.64], R29 ;  /* 0x0000001d02007986 */ /* 0x0005e8000c101908 */
[----:B------:R2:W-:Y:S01]  /*c550*/  STG.E desc[UR8][R4.64], R42 ;  /* 0x0000002a04007986 */ /* 0x0005e2000c101908 */
[----:B------:R-:W-:-:S07]  /*c560*/  IMAD.X R7, RZ, RZ, R7, P0 ;  /* 0x000000ffff077224 */ /* 0x000fce00000e0607 */
.L_x_879:
[----:B01----:R-:W-:Y:S01]  /*c570*/  STG.E.64 desc[UR8][R8.64], R6 ;  /* 0x0000000608007986 */ /* 0x003fe2000c101b08 */
[----:B------:R-:W-:Y:S05]  /*c580*/  EXIT ;  /* 0x000000000000794d */ /* 0x000fea0003800000 */
.L_x_738:
[----:B------:R-:W-:Y:S01]  /*c590*/  BSSY B0, `(.L_x_880) ;  /* 0x0000006000007945 */ /* 0x000fe20003800000 */
[----:B------:R-:W-:Y:S01]  /*c5a0*/  PLOP3.LUT P4, PT, P0, PT, PT, 0x8, 0x80 ;  /* 0x000000000080781c */ /* 0x000fe2000078e170 */
[----:B------:R-:W-:-:S12]  /*c5b0*/  IMAD.MOV.U32 R34, RZ, RZ, -0x1 ;  /* 0xffffffffff227424 */ /* 0x000fd800078e00ff */
[----:B0-----:R-:W-:Y:S05]  /*c5c0*/  WARPSYNC.COLLECTIVE R34, `(.L_x_881) ;  /* 0x0000000022087348 */ /* 0x001fea0003c00000 */
[----:B------:R-:W-:Y:S01]  /*c5d0*/  VOTE.ANY P4, P4 ;  /* 0x0000000000ff7806 */ /* 0x000fe20002080100 */
[----:B0-----:R-:W-:-:S12]  /*c5e0*/  ENDCOLLECTIVE ;  /* 0x000000000000791b */ /* 0x001fd80003800000 */
.L_x_881:
[----:B------:R-:W-:Y:S05]  /*c5f0*/  BSYNC B0 ;  /* 0x0000000000007941 */ /* 0x000fea0003800000 */
.L_x_880:
[----:B------:R-:W-:Y:S01]  /*c600*/  PLOP3.LUT P0, PT, P4, PT, PT, 0x80, 0x8 ;  /* 0x000000000008781c */ /* 0x000fe2000270f070 */
[----:B------:R-:W-:-:S12]  /*c610*/  BRA `(.L_x_882) ;  /* 0xffffff70009c7947 */ /* 0x000fd8000383ffff */
.L_x_740:
[----:B------:R-:W0:Y:S01]  /*c620*/  S2R R47, SR_GEMASK ;  /* 0x00000000002f7919 */ /* 0x000e220000003c00 */
[----:B------:R-:W-:Y:S01]  /*c630*/  BSSY B0, `(.L_x_883) ;  /* 0x0000006000007945 */ /* 0x000fe20003800000 */
[----:B------:R-:W-:Y:S01]  /*c640*/  PLOP3.LUT P4, PT, P0, PT, PT, 0x8, 0x80 ;  /* 0x000000000080781c */ /* 0x000fe2000078e170 */
[----:B------:R-:W-:-:S12]  /*c650*/  IMAD.MOV.U32 R34, RZ, RZ, -0x1 ;  /* 0xffffffffff227424 */ /* 0x000fd800078e00ff */
[----:B0-----:R-:W-:Y:S05]  /*c660*/  WARPSYNC.COLLECTIVE R34, `(.L_x_884) ;  /* 0x0000000022087348 */ /* 0x001fea0003c00000 */
[----:B------:R-:W-:Y:S01]  /*c670*/  VOTE.ANY R34, PT, P4 ;  /* 0x0000000000227806 */ /* 0x000fe200020e0100 */
[----:B0-----:R-:W-:Y:S06]  /*c680*/  ENDCOLLECTIVE ;  /* 0x000000000000791b */ /* 0x001fec0003800000 */
.L_x_884:
[----:B------:R-:W-:Y:S05]  /*c690*/  BSYNC B0 ;  /* 0x0000000000007941 */ /* 0x000fea0003800000 */
.L_x_883:
        /* <DEDUP_REMOVED lines=10> */
.L_x_885:
[----:B------:R-:W-:Y:S02]  /*c740*/  IMAD.MOV.U32 R7, RZ, RZ, R42 ;  /* 0x000000ffff077224 */ /* 0x000fe400078e002a */
[----:B------:R-:W-:-:S07]  /*c750*/  IMAD.MOV.U32 R30, RZ, RZ, R6 ;  /* 0x000000ffff1e7224 */ /* 0x000fce00078e0006 */
[----:B------:R-:W-:Y:S05]  /*c760*/  WARPSYNC.COLLECTIVE R34, `(.L_x_886) ;  /* 0x0000000022087348 */ /* 0x000fea0003c00000 */
[----:B------:R0:W1:Y:S02]  /*c770*/  SHFL.DOWN P4, R6, R7, R4, R33 ;  /* 0x0800000407067389 */ /* 0x0000640000080021 */
[----:B01----:R-:W-:Y:S05]  /*c780*/  ENDCOLLECTIVE ;  /* 0x000000000000791b */ /* 0x003fea0003800000 */
.L_x_886:
[----:B------:R-:W-:Y:S02]  /*c790*/  IMAD.MOV.U32 R7, RZ, RZ, R40 ;  /* 0x000000ffff077224 */ /* 0x000fe400078e0028 */
[----:B------:R-:W-:-:S07]  /*c7a0*/  IMAD.MOV.U32 R31, RZ, RZ, R6 ;  /* 0x000000ffff1f7224 */ /* 0x000fce00078e0006 */
[----:B------:R-:W-:Y:S05]  /*c7b0*/  WARPSYNC.COLLECTIVE R34, `(.L_x_887) ;  /* 0x0000000022087348 */ /* 0x000fea0003c00000 */
[----:B------:R0:W1:Y:S02]  /*c7c0*/  SHFL.DOWN P4, R6, R7, R4, R33 ;  /* 0x0800000407067389 */ /* 0x0000640000080021 */
[----:B01----:R-:W-:Y:S05]  /*c7d0*/  ENDCOLLECTIVE ;  /* 0x000000000000791b */ /* 0x003fea0003800000 */
.L_x_887:
[----:B------:R-:W-:Y:S05]  /*c7e0*/  BRA `(.L_x_888) ;  /* 0xffffff7000687947 */ /* 0x000fea000383ffff */
.L_x_741:
[----:B------:R-:W-:Y:S01]  /*c7f0*/  BSSY B0, `(.L_x_889) ;  /* 0x0000006000007945 */ /* 0x000fe20003800000 */
[----:B------:R-:W-:Y:S02]  /*c800*/  IMAD.MOV.U32 R4, RZ, RZ, 0x1 ;  /* 0x00000001ff047424 */ /* 0x000fe400078e00ff */
[----:B------:R-:W-:-:S07]  /*c810*/  IMAD.MOV.U32 R34, RZ, RZ, -0x1 ;  /* 0xffffffffff227424 */ /* 0x000fce00078e00ff */
[----:B------:R-:W-:Y:S05]  /*c820*/  WARPSYNC.COLLECTIVE R34, `(.L_x_890) ;  /* 0x0000000022087348 */ /* 0x000fea0003c00000 */
[----:B------:R0:W1:Y:S02]  /*c830*/  SHFL.DOWN P4, R6, R7, R4, R33 ;  /* 0x0800000407067389 */ /* 0x0000640000080021 */
[----:B01----:R-:W-:Y:S05]  /*c840*/  ENDCOLLECTIVE ;  /* 0x000000000000791b */ /* 0x003fea0003800000 */
.L_x_890:
[----:B------:R-:W-:Y:S05]  /*c850*/  BSYNC B0 ;  /* 0x0000000000007941 */ /* 0x000fea0003800000 */
.L_x_889:
[----:B------:R-:W-:Y:S05]  /*c860*/  BRA `(.L_x_891) ;  /* 0xffffff70006c7947 */ /* 0x000fea000383ffff */
.L_x_742:
[----:B------:R-:W-:Y:S01]  /*c870*/  BSSY B0, `(.L_x_892) ;  /* 0x0000007000007945 */ /* 0x000fe20003800000 */
[----:B------:R-:W-:Y:S02]  /*c880*/  IMAD.MOV.U32 R7, RZ, RZ, R41 ;  /* 0x000000ffff077224 */ /* 0x000fe400078e0029 */
[----:B------:R-:W-:Y:S02]  /*c890*/  IMAD.MOV.U32 R4, RZ, RZ, 0x2 ;  /* 0x00000002ff047424 */ /* 0x000fe400078e00ff */
[----:B------:R-:W-:-:S07]  /*c8a0*/  IMAD.MOV.U32 R34, RZ, RZ, -0x1 ;  /* 0xffffffffff227424 */ /* 0x000fce00078e00ff */
[----:B------:R-:W-:Y:S05]  /*c8b0*/  WARPSYNC.COLLECTIVE R34, `(.L_x_893) ;  /* 0x0000000022087348 */ /* 0x000fea0003c00000 */
[----:B------:R0:W1:Y:S02]  /*c8c0*/  SHFL.DOWN P4, R6, R7, R4, R33 ;  /* 0x0800000407067389 */ /* 0x0000640000080021 */
[----:B01----:R-:W-:Y:S05]  /*c8d0*/  ENDCOLLECTIVE ;  /* 0x000000000000791b */ /* 0x003fea0003800000 */
.L_x_893:
[----:B------:R-:W-:Y:S05]  /*c8e0*/  BSYNC B0 ;  /* 0x0000000000007941 */ /* 0x000fea0003800000 */
.L_x_892:
[----:B------:R-:W-:Y:S02]  /*c8f0*/  IMAD.MOV.U32 R7, RZ, RZ, R42 ;  /* 0x000000ffff077224 */ /* 0x000fe400078e002a */
[----:B------:R-:W-:Y:S02]  /*c900*/  IMAD.MOV.U32 R4, RZ, RZ, 0x2 ;  /* 0x00000002ff047424 */ /* 0x000fe400078e00ff */
[----:B------:R-:W-:Y:S02]  /*c910*/  IMAD.MOV.U32 R34, RZ, RZ, -0x1 ;  /* 0xffffffffff227424 */ /* 0x000fe400078e00ff */
[----:B------:R-:W-:-:S07]  /*c920*/  IMAD.MOV.U32 R30, RZ, RZ, R6 ;  /* 0x000000ffff1e7224 */ /* 0x000fce00078e0006 */
[----:B------:R-:W-:Y:S05]  /*c930*/  WARPSYNC.COLLECTIVE R34, `(.L_x_894) ;  /* 0x0000000022087348 */ /* 0x000fea0003c00000 */
[----:B------:R0:W1:Y:S02]  /*c940*/  SHFL.DOWN P4, R6, R7, R4, R33 ;  /* 0x0800000407067389 */ /* 0x0000640000080021 */
[----:B01----:R-:W-:Y:S05]  /*c950*/  ENDCOLLECTIVE ;  /* 0x000000000000791b */ /* 0x003fea0003800000 */
.L_x_894:
[----:B------:R-:W-:Y:S02]  /*c960*/  IMAD.MOV.U32 R7, RZ, RZ, R40 ;  /* 0x000000ffff077224 */ /* 0x000fe400078e0028 */
[----:B------:R-:W-:-:S07]  /*c970*/  IMAD.MOV.U32 R31, RZ, RZ, R6 ;  /* 0x000000ffff1f7224 */ /* 0x000fce00078e0006 */
[----:B------:R-:W-:Y:S05]  /*c980*/  WARPSYNC.COLLECTIVE R34, `(.L_x_895) ;  /* 0x0000000022087348 */ /* 0x000fea0003c00000 */
[----:B------:R0:W1:Y:S02]  /*c990*/  SHFL.DOWN P4, R6, R7, R4, R33 ;  /* 0x0800000407067389 */ /* 0x0000640000080021 */
[----:B01----:R-:W-:Y:S05]  /*c9a0*/  ENDCOLLECTIVE ;  /* 0x000000000000791b */ /* 0x003fea0003800000 */
.L_x_895:
[----:B------:R-:W-:Y:S05]  /*c9b0*/  BRA `(.L_x_896) ;  /* 0xffffff7000347947 */ /* 0x000fea000383ffff */
.L_x_743:
[----:B------:R-:W-:Y:S01]  /*c9c0*/  BSSY B0, `(.L_x_897) ;  /* 0x0000006000007945 */ /* 0x000fe20003800000 */
[----:B------:R-:W-:Y:S02]  /*c9d0*/  IMAD.MOV.U32 R4, RZ, RZ, 0x2 ;  /* 0x00000002ff047424 */ /* 0x000fe400078e00ff */
[----:B------:R-:W-:-:S07]  /*c9e0*/  IMAD.MOV.U32 R34, RZ, RZ, -0x1 ;  /* 0xffffffffff227424 */ /* 0x000fce00078e00ff */
[----:B0-----:R-:W-:Y:S05]  /*c9f0*/  WARPSYNC.COLLECTIVE R34, `(.L_x_898) ;  /* 0x0000000022087348 */ /* 0x001fea0003c00000 */
[----:B------:R1:W2:Y:S02]  /*ca00*/  SHFL.DOWN P4, R6, R7, R4, R33 ;  /* 0x0800000407067389 */ /* 0x0002a40000080021 */
[----:B012---:R-:W-:Y:S05]  /*ca10*/  ENDCOLLECTIVE ;  /* 0x000000000000791b */ /* 0x007fea0003800000 */
.L_x_898:
[----:B------:R-:W-:Y:S05]  /*ca20*/  BSYNC B0 ;  /* 0x0000000000007941 */ /* 0x000fea0003800000 */
.L_x_897:
[----:B------:R-:W-:Y:S05]  /*ca30*/  BRA `(.L_x_899) ;  /* 0xffffff7000387947 */ /* 0x000fea000383ffff */
.L_x_744:
[----:B------:R-:W-:Y:S01]  /*ca40*/  BSSY B0, `(.L_x_900) ;  /* 0x0000007000007945 */ /* 0x000fe20003800000 */
[----:B------:R-:W-:Y:S02]  /*ca50*/  IMAD.MOV.U32 R7, RZ, RZ, R41 ;  /* 0x000000ffff077224 */ /* 0x000fe400078e0029 */
[----:B------:R-:W-:Y:S02]  /*ca60*/  IMAD.MOV.U32 R4, RZ, RZ, 0x4 ;  /* 0x00000004ff047424 */ /* 0x000fe400078e00ff */
[----:B------:R-:W-:-:S07]  /*ca70*/  IMAD.MOV.U32 R34, RZ, RZ, -0x1 ;  /* 0xffffffffff227424 */ /* 0x000fce00078e00ff */
[----:B------:R-:W-:Y:S05]  /*ca80*/  WARPSYNC.COLLECTIVE R34, `(.L_x_901) ;  /* 0x0000000022087348 */ /* 0x000fea0003c00000 */
[----:B------:R0:W1:Y:S02]  /*ca90*/  SHFL.DOWN P4, R6, R7, R4, R33 ;  /* 0x0800000407067389 */ /* 0x0000640000080021 */
[----:B01----:R-:W-:Y:S05]  /*caa0*/  ENDCOLLECTIVE ;  /* 0x000000000000791b */ /* 0x003fea0003800000 */
.L_x_901:
[----:B------:R-:W-:Y:S05]  /*cab0*/  BSYNC B0 ;  /* 0x0000000000007941 */ /* 0x000fea0003800000 */
.L_x_900:
[----:B------:R-:W-:Y:S02]  /*cac0*/  IMAD.MOV.U32 R7, RZ, RZ, R42 ;  /* 0x000000ffff077224 */ /* 0x000fe400078e002a */
[----:B------:R-:W-:Y:S02]  /*cad0*/  IMAD.MOV.U32 R4, RZ, RZ, 0x4 ;  /* 0x00000004ff047424 */ /* 0x000fe400078e00ff */
[----:B------:R-:W-:Y:S02]  /*cae0*/  IMAD.MOV.U32 R34, RZ, RZ, -0x1 ;  /* 0xffffffffff227424 */ /* 0x000fe400078e00ff */
[----:B------:R-:W-:-:S07]  /*caf0*/  IMAD.MOV.U32 R30, RZ, RZ, R6 ;  /* 0x000000ffff1e7224 */ /* 0x000fce00078e0006 */
[----:B------:R-:W-:Y:S05]  /*cb00*/  WARPSYNC.COLLECTIVE R34, `(.L_x_902) ;  /* 0x0000000022087348 */ /* 0x000fea0003c00000 */
[----:B------:R0:W1:Y:S02]  /*cb10*/  SHFL.DOWN P4, R6, R7, R4, R33 ;  /* 0x0800000407067389 */ /* 0x0000640000080021 */
[----:B01----:R-:W-:Y:S05]  /*cb20*/  ENDCOLLECTIVE ;  /* 0x000000000000791b */ /* 0x003fea0003800000 */
.L_x_902:
[----:B------:R-:W-:Y:S02]  /*cb30*/  IMAD.MOV.U32 R7, RZ, RZ, R40 ;  /* 0x000000ffff077224 */ /* 0x000fe400078e0028 */
[----:B------:R-:W-:-:S07]  /*cb40*/  IMAD.MOV.U32 R31, RZ, RZ, R6 ;  /* 0x000000ffff1f7224 */ /* 0x000fce00078e0006 */
[----:B------:R-:W-:Y:S05]  /*cb50*/  WARPSYNC.COLLECTIVE R34, `(.L_x_903) ;  /* 0x0000000022087348 */ /* 0x000fea0003c00000 */
[----:B------:R0:W1:Y:S02]  /*cb60*/  SHFL.DOWN P4, R6, R7, R4, R33 ;  /* 0x0800000407067389 */ /* 0x0000640000080021 */
[----:B01----:R-:W-:Y:S05]  /*cb70*/  ENDCOLLECTIVE ;  /* 0x000000000000791b */ /* 0x003fea0003800000 */
.L_x_903:
[----:B------:R-:W-:Y:S05]  /*cb80*/  BRA `(.L_x_904) ;  /* 0xffffff7000047947 */ /* 0x000fea000383ffff */
.L_x_745:
[----:B------:R-:W-:Y:S01]  /*cb90*/  BSSY B0, `(.L_x_905) ;  /* 0x0000006000007945 */ /* 0x000fe20003800000 */
[----:B------:R-:W-:Y:S02]  /*cba0*/  IMAD.MOV.U32 R4, RZ, RZ, 0x4 ;  /* 0x00000004ff047424 */ /* 0x000fe400078e00ff */
[----:B------:R-:W-:-:S07]  /*cbb0*/  IMAD.MOV.U32 R34, RZ, RZ, -0x1 ;  /* 0xffffffffff227424 */ /* 0x000fce00078e00ff */
[----:B0-----:R-:W-:Y:S05]  /*cbc0*/  WARPSYNC.COLLECTIVE R34, `(.L_x_906) ;  /* 0x0000000022087348 */ /* 0x001fea0003c00000 */
[----:B------:R1:W2:Y:S02]  /*cbd0*/  SHFL.DOWN P4, R6, R7, R4, R33 ;  /* 0x0800000407067389 */ /* 0x0002a40000080021 */
[----:B012---:R-:W-:Y:S05]  /*cbe0*/  ENDCOLLECTIVE ;  /* 0x000000000000791b */ /* 0x007fea0003800000 */
.L_x_906:
[----:B------:R-:W-:Y:S05]  /*cbf0*/  BSYNC B0 ;  /* 0x0000000000007941 */ /* 0x000fea0003800000 */
.L_x_905:
[----:B------:R-:W-:Y:S05]  /*cc00*/  BRA `(.L_x_907) ;  /* 0xffffff7000087947 */ /* 0x000fea000383ffff */
.L_x_746:
[----:B------:R-:W-:Y:S01]  /*cc10*/  BSSY B0, `(.L_x_908) ;  /* 0x0000007000007945 */ /* 0x000fe20003800000 */
[----:B------:R-:W-:Y:S02]  /*cc20*/  IMAD.MOV.U32 R7, RZ, RZ, R41 ;  /* 0x000000ffff077224 */ /* 0x000fe400078e0029 */
[----:B------:R-:W-:Y:S02]  /*cc30*/  IMAD.MOV.U32 R4, RZ, RZ, 0x8 ;  /* 0x00000008ff047424 */ /* 0x000fe400078e00ff */
[----:B------:R-:W-:-:S07]  /*cc40*/  IMAD.MOV.U32 R34, RZ, RZ, -0x1 ;  /* 0xffffffffff227424 */ /* 0x000fce00078e00ff */
[----:B------:R-:W-:Y:S05]  /*cc50*/  WARPSYNC.COLLECTIVE R34, `(.L_x_909) ;  /* 0x0000000022087348 */ /* 0x000fea0003c00000 */
[----:B------:R0:W1:Y:S02]  /*cc60*/  SHFL.DOWN P4, R6, R7, R4, R33 ;  /* 0x0800000407067389 */ /* 0x0000640000080021 */
[----:B01----:R-:W-:Y:S05]  /*cc70*/  ENDCOLLECTIVE ;  /* 0x000000000000791b */ /* 0x003fea0003800000 */
.L_x_909:
[----:B------:R-:W-:Y:S05]  /*cc80*/  BSYNC B0 ;  /* 0x0000000000007941 */ /* 0x000fea0003800000 */
.L_x_908:
[----:B------:R-:W-:Y:S02]  /*cc90*/  IMAD.MOV.U32 R7, RZ, RZ, R42 ;  /* 0x000000ffff077224 */ /* 0x000fe400078e002a */
[----:B------:R-:W-:Y:S02]  /*cca0*/  IMAD.MOV.U32 R4, RZ, RZ, 0x8 ;  /* 0x00000008ff047424 */ /* 0x000fe400078e00ff */
[----:B------:R-:W-:Y:S02]  /*ccb0*/  IMAD.MOV.U32 R34, RZ, RZ, -0x1 ;  /* 0xffffffffff227424 */ /* 0x000fe400078e00ff */
[----:B------:R-:W-:-:S07]  /*ccc0*/  IMAD.MOV.U32 R30, RZ, RZ, R6 ;  /* 0x000000ffff1e7224 */ /* 0x000fce00078e0006 */
[----:B------:R-:W-:Y:S05]  /*ccd0*/  WARPSYNC.COLLECTIVE R34, `(.L_x_910) ;  /* 0x0000000022087348 */ /* 0x000fea0003c00000 */
[----:B------:R0:W1:Y:S02]  /*cce0*/  SHFL.DOWN P4, R6, R7, R4, R33 ;  /* 0x0800000407067389 */ /* 0x0000640000080021 */
[----:B01----:R-:W-:Y:S05]  /*ccf0*/  ENDCOLLECTIVE ;  /* 0x000000000000791b */ /* 0x003fea0003800000 */
.L_x_910:
[----:B------:R-:W-:Y:S02]  /*cd00*/  IMAD.MOV.U32 R7, RZ, RZ, R40 ;  /* 0x000000ffff077224 */ /* 0x000fe400078e0028 */
[----:B------:R-:W-:-:S07]  /*cd10*/  IMAD.MOV.U32 R31, RZ, RZ, R6 ;  /* 0x000000ffff1f7224 */ /* 0x000fce00078e0006 */
[----:B------:R-:W-:Y:S05]  /*cd20*/  WARPSYNC.COLLECTIVE R34, `(.L_x_911) ;  /* 0x0000000022087348 */ /* 0x000fea0003c00000 */
[----:B------:R0:W1:Y:S02]  /*cd30*/  SHFL.DOWN P4, R6, R7, R4, R33 ;  /* 0x0800000407067389 */ /* 0x0000640000080021 */
[----:B01----:R-:W-:Y:S05]  /*cd40*/  ENDCOLLECTIVE ;  /* 0x000000000000791b */ /* 0x003fea0003800000 */
.L_x_911:
[----:B------:R-:W-:Y:S05]  /*cd50*/  BRA `(.L_x_912) ;  /* 0xffffff6c00d47947 */ /* 0x000fea000383ffff */
.L_x_747:
[----:B------:R-:W-:Y:S01]  /*cd60*/  BSSY B0, `(.L_x_913) ;  /* 0x0000006000007945 */ /* 0x000fe20003800000 */
[----:B------:R-:W-:Y:S02]  /*cd70*/  IMAD.MOV.U32 R4, RZ, RZ, 0x8 ;  /* 0x00000008ff047424 */ /* 0x000fe400078e00ff */
[----:B------:R-:W-:-:S07]  /*cd80*/  IMAD.MOV.U32 R34, RZ, RZ, -0x1 ;  /* 0xffffffffff227424 */ /* 0x000fce00078e00ff */
[----:B0-----:R-:W-:Y:S05]  /*cd90*/  WARPSYNC.COLLECTIVE R34, `(.L_x_914) ;  /* 0x0000000022087348 */ /* 0x001fea0003c00000 */
[----:B------:R1:W2:Y:S02]  /*cda0*/  SHFL.DOWN P4, R6, R7, R4, R33 ;  /* 0x0800000407067389 */ /* 0x0002a40000080021 */
[----:B012---:R-:W-:Y:S05]  /*cdb0*/  ENDCOLLECTIVE ;  /* 0x000000000000791b */ /* 0x007fea0003800000 */
.L_x_914:
[----:B------:R-:W-:Y:S05]  /*cdc0*/  BSYNC B0 ;  /* 0x0000000000007941 */ /* 0x000fea0003800000 */
.L_x_913:
[----:B------:R-:W-:Y:S05]  /*cdd0*/  BRA `(.L_x_915) ;  /* 0xffffff6c00d87947 */ /* 0x000fea000383ffff */
.L_x_748:
[----:B------:R-:W-:Y:S01]  /*cde0*/  BSSY B0, `(.L_x_916) ;  /* 0x0000007000007945 */ /* 0x000fe20003800000 */
[----:B------:R-:W-:Y:S02]  /*cdf0*/  IMAD.MOV.U32 R7, RZ, RZ, R41 ;  /* 0x000000ffff077224 */ /* 0x000fe400078e0029 */
[----:B------:R-:W-:Y:S02]  /*ce00*/  IMAD.MOV.U32 R4, RZ, RZ, 0x10 ;  /* 0x00000010ff047424 */ /* 0x000fe400078e00ff */
[----:B------:R-:W-:-:S07]  /*ce10*/  IMAD.MOV.U32 R34, RZ, RZ, -0x1 ;  /* 0xffffffffff227424 */ /* 0x000fce00078e00ff */
[----:B------:R-:W-:Y:S05]  /*ce20*/  WARPSYNC.COLLECTIVE R34, `(.L_x_917) ;  /* 0x0000000022087348 */ /* 0x000fea0003c00000 */
[----:B------:R0:W1:Y:S02]  /*ce30*/  SHFL.DOWN P4, R6, R7, R4, R33 ;  /* 0x0800000407067389 */ /* 0x0000640000080021 */
[----:B01----:R-:W-:Y:S05]  /*ce40*/  ENDCOLLECTIVE ;  /* 0x000000000000791b */ /* 0x003fea0003800000 */
.L_x_917:
[----:B------:R-:W-:Y:S05]  /*ce50*/  BSYNC B0 ;  /* 0x0000000000007941 */ /* 0x000fea0003800000 */
.L_x_916:
[----:B------:R-:W-:Y:S02]  /*ce60*/  IMAD.MOV.U32 R7, RZ, RZ, R42 ;  /* 0x000000ffff077224 */ /* 0x000fe400078e002a */
[----:B------:R-:W-:Y:S02]  /*ce70*/  IMAD.MOV.U32 R4, RZ, RZ, 0x10 ;  /* 0x00000010ff047424 */ /* 0x000fe400078e00ff */
[----:B------:R-:W-:Y:S02]  /*ce80*/  IMAD.MOV.U32 R34, RZ, RZ, -0x1 ;  /* 0xffffffffff227424 */ /* 0x000fe400078e00ff */
[----:B------:R-:W-:-:S07]  /*ce90*/  IMAD.MOV.U32 R48, RZ, RZ, R6 ;  /* 0x000000ffff307224 */ /* 0x000fce00078e0006 */
[----:B------:R-:W-:Y:S05]  /*cea0*/  WARPSYNC.COLLECTIVE R34, `(.L_x_918) ;  /* 0x0000000022087348 */ /* 0x000fea0003c00000 */
[----:B------:R0:W1:Y:S02]  /*ceb0*/  SHFL.DOWN P4, R6, R7, R4, R33 ;  /* 0x0800000407067389 */ /* 0x0000640000080021 */
[----:B01----:R-:W-:Y:S05]  /*cec0*/  ENDCOLLECTIVE ;  /* 0x000000000000791b */ /* 0x003fea0003800000 */
.L_x_918:
[----:B------:R-:W-:Y:S02]  /*ced0*/  IMAD.MOV.U32 R7, RZ, RZ, R40 ;  /* 0x000000ffff077224 */ /* 0x000fe400078e0028 */
[----:B------:R-:W-:-:S07]  /*cee0*/  IMAD.MOV.U32 R49, RZ, RZ, R6 ;  /* 0x000000ffff317224 */ /* 0x000fce00078e0006 */
[----:B------:R-:W-:Y:S05]  /*cef0*/  WARPSYNC.COLLECTIVE R34, `(.L_x_919) ;  /* 0x0000000022087348 */ /* 0x000fea0003c00000 */
[----:B------:R0:W1:Y:S02]  /*cf00*/  SHFL.DOWN P4, R6, R7, R4, R33 ;  /* 0x0800000407067389 */ /* 0x0000640000080021 */
[----:B01----:R-:W-:Y:S05]  /*cf10*/  ENDCOLLECTIVE ;  /* 0x000000000000791b */ /* 0x003fea0003800000 */
.L_x_919:
[----:B------:R-:W-:Y:S05]  /*cf20*/  BRA `(.L_x_920) ;  /* 0xffffff6c00a47947 */ /* 0x000fea000383ffff */
.L_x_749:
[----:B------:R-:W-:Y:S01]  /*cf30*/  BSSY B0, `(.L_x_921) ;  /* 0x0000006000007945 */ /* 0x000fe20003800000 */
[----:B------:R-:W-:Y:S02]  /*cf40*/  IMAD.MOV.U32 R4, RZ, RZ, 0x10 ;  /* 0x00000010ff047424 */ /* 0x000fe400078e00ff */
[----:B------:R-:W-:-:S07]  /*cf50*/  IMAD.MOV.U32 R34, RZ, RZ, -0x1 ;  /* 0xffffffffff227424 */ /* 0x000fce00078e00ff */
[----:B0-----:R-:W-:Y:S05]  /*cf60*/  WARPSYNC.COLLECTIVE R34, `(.L_x_922) ;  /* 0x0000000022087348 */ /* 0x001fea0003c00000 */
[----:B------:R1:W2:Y:S02]  /*cf70*/  SHFL.DOWN P4, R6, R7, R4, R33 ;  /* 0x0800000407067389 */ /* 0x0002a40000080021 */
[----:B012---:R-:W-:Y:S05]  /*cf80*/  ENDCOLLECTIVE ;  /* 0x000000000000791b */ /* 0x007fea0003800000 */
.L_x_922:
[----:B------:R-:W-:Y:S05]  /*cf90*/  BSYNC B0 ;  /* 0x0000000000007941 */ /* 0x000fea0003800000 */
.L_x_921:
[----:B------:R-:W-:Y:S05]  /*cfa0*/  BRA `(.L_x_923) ;  /* 0xffffff6c00b47947 */ /* 0x000fea000383ffff */
.L_x_750:
[----:B------:R-:W-:Y:S01]  /*cfb0*/  BSSY B0, `(.L_x_924) ;  /* 0x0000006000007945 */ /* 0x000fe20003800000 */
[----:B------:R-:W-:Y:S01]  /*cfc0*/  PLOP3.LUT P5, PT, P0, PT, PT, 0x80, 0x8 ;  /* 0x000000000008781c */ /* 0x000fe200007af070 */
[----:B------:R-:W-:-:S12]  /*cfd0*/  IMAD.MOV.U32 R34, RZ, RZ, -0x1 ;  /* 0xffffffffff227424 */ /* 0x000fd800078e00ff */
[----:B------:R-:W-:Y:S05]  /*cfe0*/  WARPSYNC.COLLECTIVE R34, `(.L_x_925) ;  /* 0x0000000022087348 */ /* 0x000fea0003c00000 */
[----:B------:R-:W-:Y:S01]  /*cff0*/  VOTE.ALL P5, P5 ;  /* 0x0000000000ff7806 */ /* 0x000fe200028a0000 */
[----:B------:R-:W-:-:S12]  /*d000*/  ENDCOLLECTIVE ;  /* 0x000000000000791b */ /* 0x000fd80003800000 */
.L_x_925:
[----:B------:R-:W-:Y:S05]  /*d010*/  BSYNC B0 ;  /* 0x0000000000007941 */ /* 0x000fea0003800000 */
.L_x_924:
[----:B------:R-:W-:Y:S01]  /*d020*/  PLOP3.LUT P0, PT, P5, PT, PT, 0x80, 0x8 ;  /* 0x000000000008781c */ /* 0x000fe20002f0f070 */
[----:B------:R-:W-:-:S12]  /*d030*/  BRA `(.L_x_926) ;  /* 0xffffff6c00b07947 */ /* 0x000fd8000383ffff */
.L_x_752:
[----:B------:R-:W-:Y:S01]  /*d040*/  BSSY B0, `(.L_x_927) ;  /* 0x0000006000007945 */ /* 0x000fe20003800000 */
[----:B------:R-:W-:Y:S01]  /*d050*/  PLOP3.LUT P4, PT, P0, PT, PT, 0x8, 0x80 ;  /* 0x000000000080781c */ /* 0x000fe2000078e170 */
[----:B------:R-:W-:-:S12]  /*d060*/  IMAD.MOV.U32 R34, RZ, RZ, -0x1 ;  /* 0xffffffffff227424 */ /* 0x000fd800078e00ff */
[----:B------:R-:W-:Y:S05]  /*d070*/  WARPSYNC.COLLECTIVE R34, `(.L_x_928) ;  /* 0x0000000022087348 */ /* 0x000fea0003c00000 */
[----:B------:R-:W-:Y:S01]  /*d080*/  VOTE.ANY P4, P4 ;  /* 0x0000000000ff7806 */ /* 0x000fe20002080100 */
[----:B------:R-:W-:-:S12]  /*d090*/  ENDCOLLECTIVE ;  /* 0x000000000000791b */ /* 0x000fd80003800000 */
.L_x_928:
[----:B------:R-:W-:Y:S05]  /*d0a0*/  BSYNC B0 ;  /* 0x0000000000007941 */ /* 0x000fea0003800000 */
.L_x_927:
[----:B------:R-:W-:Y:S01]  /*d0b0*/  PLOP3.LUT P0, PT, P4, PT, PT, 0x80, 0x8 ;  /* 0x000000000008781c */ /* 0x000fe2000270f070 */
[----:B------:R-:W-:-:S12]  /*d0c0*/  BRA `(.L_x_929) ;  /* 0xffffff6c00ac7947 */ /* 0x000fd8000383ffff */
.L_x_754:
[----:B------:R-:W-:Y:S01]  /*d0d0*/  BSSY B0, `(.L_x_930) ;  /* 0x0000006000007945 */ /* 0x000fe20003800000 */
[----:B------:R-:W-:Y:S01]  /*d0e0*/  PLOP3.LUT P4, PT, P0, PT, PT, 0x8, 0x80 ;  /* 0x000000000080781c */ /* 0x000fe2000078e170 */
[----:B------:R-:W-:-:S12]  /*d0f0*/  IMAD.MOV.U32 R34, RZ, RZ, -0x1 ;  /* 0xffffffffff227424 */ /* 0x000fd800078e00ff */
[----:B------:R-:W-:Y:S05]  /*d100*/  WARPSYNC.COLLECTIVE R34, `(.L_x_931) ;  /* 0x0000000022087348 */ /* 0x000fea0003c00000 */
[----:B------:R-:W-:Y:S01]  /*d110*/  VOTE.ANY R34, PT, P4 ;  /* 0x0000000000227806 */ /* 0x000fe200020e0100 */
[----:B------:R-:W-:Y:S06]  /*d120*/  ENDCOLLECTIVE ;  /* 0x000000000000791b */ /* 0x000fec0003800000 */
.L_x_931:
[----:B------:R-:W-:Y:S05]  /*d130*/  BSYNC B0 ;  /* 0x0000000000007941 */ /* 0x000fea0003800000 */
.L_x_930:
        /* <DEDUP_REMOVED lines=10> */
.L_x_932:
[----:B------:R-:W-:Y:S02]  /*d1e0*/  IMAD.MOV.U32 R7, RZ, RZ, R51 ;  /* 0x000000ffff077224 */ /* 0x000fe400078e0033 */
[----:B------:R-:W-:-:S07]  /*d1f0*/  IMAD.MOV.U32 R53, RZ, RZ, R6 ;  /* 0x000000ffff357224 */ /* 0x000fce00078e0006 */
[----:B------:R-:W-:Y:S05]  /*d200*/  WARPSYNC.COLLECTIVE R34, `(.L_x_933) ;  /* 0x0000000022087348 */ /* 0x000fea0003c00000 */
[----:B------:R0:W1:Y:S02]  /*d210*/  SHFL.DOWN P4, R6, R7, R4, R33 ;  /* 0x0800000407067389 */ /* 0x0000640000080021 */
[----:B01----:R-:W-:Y:S05]  /*d220*/  ENDCOLLECTIVE ;  /* 0x000000000000791b */ /* 0x003fea0003800000 */
.L_x_933:
[----:B------:R-:W-:Y:S02]  /*d230*/  IMAD.MOV.U32 R7, RZ, RZ, R48 ;  /* 0x000000ffff077224 */ /* 0x000fe400078e0030 */
[----:B------:R-:W-:-:S07]  /*d240*/  IMAD.MOV.U32 R50, RZ, RZ, R6 ;  /* 0x000000ffff327224 */ /* 0x000fce00078e0006 */
[----:B------:R-:W-:Y:S05]  /*d250*/  WARPSYNC.COLLECTIVE R34, `(.L_x_934) ;  /* 0x0000000022087348 */ /* 0x000fea0003c00000 */
[----:B------:R0:W1:Y:S02]  /*d260*/  SHFL.DOWN P4, R6, R7, R4, R33 ;  /* 0x0800000407067389 */ /* 0x0000640000080021 */
[----:B01----:R-:W-:Y:S05]  /*d270*/  ENDCOLLECTIVE ;  /* 0x000000000000791b */ /* 0x003fea0003800000 */
.L_x_934:
[----:B------:R-:W-:Y:S01]  /*d280*/  IMAD.MOV.U32 R52, RZ, RZ, R6 ;  /* 0x000000ffff347224 */ /* 0x000fe200078e0006 */
[----:B------:R-:W-:Y:S06]  /*d290*/  BRA `(.L_x_935) ;  /* 0xffffff6c00747947 */ /* 0x000fec000383ffff */
.L_x_755:
[----:B------:R-:W-:Y:S01]  /*d2a0*/  BSSY B0, `(.L_x_936) ;  /* 0x0000006000007945 */ /* 0x000fe20003800000 */
[----:B------:R-:W-:Y:S02]  /*d2b0*/  IMAD.MOV.U32 R4, RZ, RZ, 0x1 ;  /* 0x00000001ff047424 */ /* 0x000fe400078e00ff */
[----:B------:R-:W-:-:S07]  /*d2c0*/  IMAD.MOV.U32 R34, RZ, RZ, -0x1 ;  /* 0xffffffffff227424 */ /* 0x000fce00078e00ff */
[----:B--23--:R-:W-:Y:S05]  /*d2d0*/  WARPSYNC.COLLECTIVE R34, `(.L_x_937) ;  /* 0x0000000022087348 */ /* 0x00cfea0003c00000 */
[----:B------:R0:W1:Y:S02]  /*d2e0*/  SHFL.DOWN P4, R6, R7, R4, R33 ;  /* 0x0800000407067389 */ /* 0x0000640000080021 */
[----:B0123--:R-:W-:Y:S05]  /*d2f0*/  ENDCOLLECTIVE ;  /* 0x000000000000791b */ /* 0x00ffea0003800000 */
.L_x_937:
[----:B------:R-:W-:Y:S05]  /*d300*/  BSYNC B0 ;  /* 0x0000000000007941 */ /* 0x000fea0003800000 */
.L_x_936:
[----:B------:R-:W-:Y:S05]  /*d310*/  BRA `(.L_x_938) ;  /* 0xffffff6c006c7947 */ /* 0x000fea000383ffff */
.L_x_756:
[----:B------:R-:W-:Y:S01]  /*d320*/  BSSY B0, `(.L_x_939) ;  /* 0x0000007000007945 */ /* 0x000fe20003800000 */
[----:B------:R-:W-:Y:S02]  /*d330*/  IMAD.MOV.U32 R7, RZ, RZ, R32 ;  /* 0x000000ffff077224 */ /* 0x000fe400078e0020 */
[----:B------:R-:W-:Y:S02]  /*d340*/  IMAD.MOV.U32 R4, RZ, RZ, 0x2 ;  /* 0x00000002ff047424 */ /* 0x000fe400078e00ff */
[----:B------:R-:W-:-:S07]  /*d350*/  IMAD.MOV.U32 R34, RZ, RZ, -0x1 ;  /* 0xffffffffff227424 */ /* 0x000fce00078e00ff */
[----:B------:R-:W-:Y:S05]  /*d360*/  WARPSYNC.COLLECTIVE R34, `(.L_x_940) ;  /* 0x0000000022087348 */ /* 0x000fea0003c00000 */
[----:B------:R0:W1:Y:S02]  /*d370*/  SHFL.DOWN P4, R6, R7, R4, R33 ;  /* 0x0800000407067389 */ /* 0x0000640000080021 */
[----:B01----:R-:W-:Y:S05]  /*d380*/  ENDCOLLECTIVE ;  /* 0x000000000000791b */ /* 0x003fea0003800000 */
.L_x_940:
[----:B------:R-:W-:Y:S05]  /*d390*/  BSYNC B0 ;  /* 0x0000000000007941 */ /* 0x000fea0003800000 */
.L_x_939:
[----:B------:R-:W-:Y:S02]  /*d3a0*/  IMAD.MOV.U32 R7, RZ, RZ, R51 ;  /* 0x000000ffff077224 */ /* 0x000fe400078e0033 */
[----:B------:R-:W-:Y:S02]  /*d3b0*/  IMAD.MOV.U32 R4, RZ, RZ, 0x2 ;  /* 0x00000002ff047424 */ /* 0x000fe400078e00ff */
[----:B------:R-:W-:Y:S02]  /*d3c0*/  IMAD.MOV.U32 R34, RZ, RZ, -0x1 ;  /* 0xffffffffff227424 */ /* 0x000fe400078e00ff */
[----:B------:R-:W-:-:S07]  /*d3d0*/  IMAD.MOV.U32 R53, RZ, RZ, R6 ;  /* 0x000000ffff357224 */ /* 0x000fce00078e0006 */
[----:B------:R-:W-:Y:S05]  /*d3e0*/  WARPSYNC.COLLECTIVE R34, `(.L_x_941) ;  /* 0x0000000022087348 */ /* 0x000fea0003c00000 */
[----:B------:R0:W1:Y:S02]  /*d3f0*/  SHFL.DOWN P4, R6, R7, R4, R33 ;  /* 0x0800000407067389 */ /* 0x0000640000080021 */
[----:B01----:R-:W-:Y:S05]  /*d400*/  ENDCOLLECTIVE ;  /* 0x000000000000791b */ /* 0x003fea0003800000 */
.L_x_941:
[----:B------:R-:W-:Y:S02]  /*d410*/  IMAD.MOV.U32 R7, RZ, RZ, R48 ;  /* 0x000000ffff077224 */ /* 0x000fe400078e0030 */
[----:B------:R-:W-:-:S07]  /*d420*/  IMAD.MOV.U32 R50, RZ, RZ, R6 ;  /* 0x000000ffff327224 */ /* 0x000fce00078e0006 */
[----:B------:R-:W-:Y:S05]  /*d430*/  WARPSYNC.COLLECTIVE R34, `(.L_x_942) ;  /* 0x0000000022087348 */ /* 0x000fea0003c00000 */
[----:B------:R0:W1:Y:S02]  /*d440*/  SHFL.DOWN P4, R6, R7, R4, R33 ;  /* 0x0800000407067389 */ /* 0x0000640000080021 */
[----:B01----:R-:W-:Y:S05]  /*d450*/  ENDCOLLECTIVE ;  /* 0x000000000000791b */ /* 0x003fea0003800000 */
.L_x_942:
[----:B------:R-:W-:Y:S01]  /*d460*/  IMAD.MOV.U32 R52, RZ, RZ, R6 ;  /* 0x000000ffff347224 */ /* 0x000fe200078e0006 */
[----:B------:R-:W-:Y:S06]  /*d470*/  BRA `(.L_x_943) ;  /* 0xffffff6c003c7947 */ /* 0x000fec000383ffff */
.L_x_757:
[----:B------:R-:W-:Y:S01]  /*d480*/  BSSY B0, `(.L_x_944) ;  /* 0x0000006000007945 */ /* 0x000fe20003800000 */
[----:B------:R-:W-:Y:S02]  /*d490*/  IMAD.MOV.U32 R4, RZ, RZ, 0x2 ;  /* 0x00000002ff047424 */ /* 0x000fe400078e00ff */
[----:B------:R-:W-:-:S07]  /*d4a0*/  IMAD.MOV.U32 R34, RZ, RZ, -0x1 ;  /* 0xffffffffff227424 */ /* 0x000fce00078e00ff */
[----:B--23--:R-:W-:Y:S05]  /*d4b0*/  WARPSYNC.COLLECTIVE R34, `(.L_x_945) ;  /* 0x0000000022087348 */ /* 0x00cfea0003c00000 */
[----:B------:R0:W1:Y:S02]  /*d4c0*/  SHFL.DOWN P4, R6, R7, R4, R33 ;  /* 0x0800000407067389 */ /* 0x0000640000080021 */
[----:B0123--:R-:W-:Y:S05]  /*d4d0*/  ENDCOLLECTIVE ;  /* 0x000000000000791b */ /* 0x00ffea0003800000 */
.L_x_945:
[----:B------:R-:W-:Y:S05]  /*d4e0*/  BSYNC B0 ;  /* 0x0000000000007941 */ /* 0x000fea0003800000 */
.L_x_944:
[----:B------:R-:W-:Y:S05]  /*d4f0*/  BRA `(.L_x_946) ;  /* 0xffffff6c00347947 */ /* 0x000fea000383ffff */
.L_x_758:
[----:B------:R-:W-:Y:S01]  /*d500*/  BSSY B0, `(.L_x_947) ;  /* 0x0000007000007945 */ /* 0x000fe20003800000 */
[----:B------:R-:W-:Y:S02]  /*d510*/  IMAD.MOV.U32 R7, RZ, RZ, R32 ;  /* 0x000000ffff077224 */ /* 0x000fe400078e0020 */
[----:B------:R-:W-:Y:S02]  /*d520*/  IMAD.MOV.U32 R4, RZ, RZ, 0x4 ;  /* 0x00000004ff047424 */ /* 0x000fe400078e00ff */
[----:B------:R-:W-:-:S07]  /*d530*/  IMAD.MOV.U32 R34, RZ, RZ, -0x1 ;  /* 0xffffffffff227424 */ /* 0x000fce00078e00ff */
[----:B------:R-:W-:Y:S05]  /*d540*/  WARPSYNC.COLLECTIVE R34, `(.L_x_948) ;  /* 0x0000000022087348 */ /* 0x000fea0003c00000 */
[----:B------:R0:W1:Y:S02]  /*d550*/  SHFL.DOWN P4, R6, R7, R4, R33 ;  /* 0x0800000407067389 */ /* 0x0000640000080021 */
[----:B01----:R-:W-:Y:S05]  /*d560*/  ENDCOLLECTIVE ;  /* 0x000000000000791b */ /* 0x003fea0003800000 */
.L_x_948:
[----:B------:R-:W-:Y:S05]  /*d570*/  BSYNC B0 ;  /* 0x0000000000007941 */ /* 0x000fea0003800000 */
.L_x_947:
[----:B------:R-:W-:Y:S02]  /*d580*/  IMAD.MOV.U32 R7, RZ, RZ, R51 ;  /* 0x000000ffff077224 */ /* 0x000fe400078e0033 */
[----:B------:R-:W-:Y:S02]  /*d590*/  IMAD.MOV.U32 R4, RZ, RZ, 0x4 ;  /* 0x00000004ff047424 */ /* 0x000fe400078e00ff */
[----:B------:R-:W-:Y:S02]  /*d5a0*/  IMAD.MOV.U32 R34, RZ, RZ, -0x1 ;  /* 0xffffffffff227424 */ /* 0x000fe400078e00ff */
[----:B------:R-:W-:-:S07]  /*d5b0*/  IMAD.MOV.U32 R53, RZ, RZ, R6 ;  /* 0x000000ffff357224 */ /* 0x000fce00078e0006 */
[----:B------:R-:W-:Y:S05]  /*d5c0*/  WARPSYNC.COLLECTIVE R34, `(.L_x_949) ;  /* 0x0000000022087348 */ /* 0x000fea0003c00000 */
[----:B------:R0:W1:Y:S02]  /*d5d0*/  SHFL.DOWN P4, R6, R7, R4, R33 ;  /* 0x0800000407067389 */ /* 0x0000640000080021 */
[----:B01----:R-:W-:Y:S05]  /*d5e0*/  ENDCOLLECTIVE ;  /* 0x000000000000791b */ /* 0x003fea0003800000 */
.L_x_949:
[----:B------:R-:W-:Y:S02]  /*d5f0*/  IMAD.MOV.U32 R7, RZ, RZ, R48 ;  /* 0x000000ffff077224 */ /* 0x000fe400078e0030 */
[----:B------:R-:W-:-:S07]  /*d600*/  IMAD.MOV.U32 R50, RZ, RZ, R6 ;  /* 0x000000ffff327224 */ /* 0x000fce00078e0006 */
[----:B------:R-:W-:Y:S05]  /*d610*/  WARPSYNC.COLLECTIVE R34, `(.L_x_950) ;  /* 0x0000000022087348 */ /* 0x000fea0003c00000 */
[----:B------:R0:W1:Y:S02]  /*d620*/  SHFL.DOWN P4, R6, R7, R4, R33 ;  /* 0x0800000407067389 */ /* 0x0000640000080021 */
[----:B01----:R-:W-:Y:S05]  /*d630*/  ENDCOLLECTIVE ;  /* 0x000000000000791b */ /* 0x003fea0003800000 */
.L_x_950:
[----:B------:R-:W-:Y:S01]  /*d640*/  IMAD.MOV.U32 R52, RZ, RZ, R6 ;  /* 0x000000ffff347224 */ /* 0x000fe200078e0006 */
[----:B------:R-:W-:Y:S06]  /*d650*/  BRA `(.L_x_951) ;  /* 0xffffff6c00047947 */ /* 0x000fec000383ffff */
.L_x_759:
[----:B------:R-:W-:Y:S01]  /*d660*/  BSSY B0, `(.L_x_952) ;  /* 0x0000006000007945 */ /* 0x000fe20003800000 */
[----:B------:R-:W-:Y:S02]  /*d670*/  IMAD.MOV.U32 R4, RZ, RZ, 0x4 ;  /* 0x00000004ff047424 */ /* 0x000fe400078e00ff */
[----:B------:R-:W-:-:S07]  /*d680*/  IMAD.MOV.U32 R34, RZ, RZ, -0x1 ;  /* 0xffffffffff227424 */ /* 0x000fce00078e00ff */
[----:B--23--:R-:W-:Y:S05]  /*d690*/  WARPSYNC.COLLECTIVE R34, `(.L_x_953) ;  /* 0x0000000022087348 */ /* 0x00cfea0003c00000 */
[----:B------:R0:W1:Y:S02]  /*d6a0*/  SHFL.DOWN P4, R6, R7, R4, R33 ;  /* 0x0800000407067389 */ /* 0x0000640000080021 */
[----:B0123--:R-:W-:Y:S05]  /*d6b0*/  ENDCOLLECTIVE ;  /* 0x000000000000791b */ /* 0x00ffea0003800000 */
.L_x_953:
[----:B------:R-:W-:Y:S05]  /*d6c0*/  BSYNC B0 ;  /* 0x0000000000007941 */ /* 0x000fea0003800000 */
.L_x_952:
[----:B------:R-:W-:Y:S05]  /*d6d0*/  BRA `(.L_x_954) ;  /* 0xffffff6800fc7947 */ /* 0x000fea000383ffff */
.L_x_760:
[----:B------:R-:W-:Y:S01]  /*d6e0*/  BSSY B0, `(.L_x_955) ;  /* 0x0000007000007945 */ /* 0x000fe20003800000 */
[----:B------:R-:W-:Y:S02]  /*d6f0*/  IMAD.MOV.U32 R7, RZ, RZ, R32 ;  /* 0x000000ffff077224 */ /* 0x000fe400078e0020 */
[----:B------:R-:W-:Y:S02]  /*d700*/  IMAD.MOV.U32 R4, RZ, RZ, 0x8 ;  /* 0x00000008ff047424 */ /* 0x000fe400078e00ff */
[----:B------:R-:W-:-:S07]  /*d710*/  IMAD.MOV.U32 R34, RZ, RZ, -0x1 ;  /* 0xffffffffff227424 */ /* 0x000fce00078e00ff */
[----:B------:R-:W-:Y:S05]  /*d720*/  WARPSYNC.COLLECTIVE R34, `(.L_x_956) ;  /* 0x0000000022087348 */ /* 0x000fea0003c00000 */
[----:B------:R0:W1:Y:S02]  /*d730*/  SHFL.DOWN P4, R6, R7, R4, R33 ;  /* 0x0800000407067389 */ /* 0x0000640000080021 */
[----:B01----:R-:W-:Y:S05]  /*d740*/  ENDCOLLECTIVE ;  /* 0x000000000000791b */ /* 0x003fea0003800000 */
.L_x_956:
[----:B------:R-:W-:Y:S05]  /*d750*/  BSYNC B0 ;  /* 0x0000000000007941 */ /* 0x000fea0003800000 */
.L_x_955:
[----:B------:R-:W-:Y:S02]  /*d760*/  IMAD.MOV.U32 R7, RZ, RZ, R51 ;  /* 0x000000ffff077224 */ /* 0x000fe400078e0033 */
[----:B------:R-:W-:Y:S02]  /*d770*/  IMAD.MOV.U32 R4, RZ, RZ, 0x8 ;  /* 0x00000008ff047424 */ /* 0x000fe400078e00ff */
[----:B------:R-:W-:Y:S02]  /*d780*/  IMAD.MOV.U32 R34, RZ, RZ, -0x1 ;  /* 0xffffffffff227424 */ /* 0x000fe400078e00ff */
[----:B------:R-:W-:-:S07]  /*d790*/  IMAD.MOV.U32 R53, RZ, RZ, R6 ;  /* 0x000000ffff357224 */ /* 0x000fce00078e0006 */
[----:B------:R-:W-:Y:S05]  /*d7a0*/  WARPSYNC.COLLECTIVE R34, `(.L_x_957) ;  /* 0x0000000022087348 */ /* 0x000fea0003c00000 */
[----:B------:R0:W1:Y:S02]  /*d7b0*/  SHFL.DOWN P4, R6, R7, R4, R33 ;  /* 0x0800000407067389 */ /* 0x0000640000080021 */
[----:B01----:R-:W-:Y:S05]  /*d7c0*/  ENDCOLLECTIVE ;  /* 0x000000000000791b */ /* 0x003fea0003800000 */
.L_x_957:
[----:B------:R-:W-:Y:S02]  /*d7d0*/  IMAD.MOV.U32 R7, RZ, RZ, R48 ;  /* 0x000000ffff077224 */ /* 0x000fe400078e0030 */
[----:B------:R-:W-:-:S07]  /*d7e0*/  IMAD.MOV.U32 R50, RZ, RZ, R6 ;  /* 0x000000ffff327224 */ /* 0x000fce00078e0006 */
[----:B------:R-:W-:Y:S05]  /*d7f0*/  WARPSYNC.COLLECTIVE R34, `(.L_x_958) ;  /* 0x0000000022087348 */ /* 0x000fea0003c00000 */
[----:B------:R0:W1:Y:S02]  /*d800*/  SHFL.DOWN P4, R6, R7, R4, R33 ;  /* 0x0800000407067389 */ /* 0x0000640000080021 */
[----:B01----:R-:W-:Y:S05]  /*d810*/  ENDCOLLECTIVE ;  /* 0x000000000000791b */ /* 0x003fea0003800000 */
.L_x_958:
[----:B------:R-:W-:Y:S01]  /*d820*/  IMAD.MOV.U32 R52, RZ, RZ, R6 ;  /* 0x000000ffff347224 */ /* 0x000fe200078e0006 */
[----:B------:R-:W-:Y:S06]  /*d830*/  BRA `(.L_x_959) ;  /* 0xffffff6800cc7947 */ /* 0x000fec000383ffff */
.L_x_761:
[----:B------:R-:W-:Y:S01]  /*d840*/  BSSY B0, `(.L_x_960) ;  /* 0x0000006000007945 */ /* 0x000fe20003800000 */
[----:B------:R-:W-:Y:S02]  /*d850*/  IMAD.MOV.U32 R4, RZ, RZ, 0x8 ;  /* 0x00000008ff047424 */ /* 0x000fe400078e00ff */
[----:B------:R-:W-:-:S07]  /*d860*/  IMAD.MOV.U32 R34, RZ, RZ, -0x1 ;  /* 0xffffffffff227424 */ /* 0x000fce00078e00ff */
[----:B--23--:R-:W-:Y:S05]  /*d870*/  WARPSYNC.COLLECTIVE R34, `(.L_x_961) ;  /* 0x0000000022087348 */ /* 0x00cfea0003c00000 */
[----:B------:R0:W1:Y:S02]  /*d880*/  SHFL.DOWN P4, R6, R7, R4, R33 ;  /* 0x0800000407067389 */ /* 0x0000640000080021 */
[----:B0123--:R-:W-:Y:S05]  /*d890*/  ENDCOLLECTIVE ;  /* 0x000000000000791b */ /* 0x00ffea0003800000 */
.L_x_961:
[----:B------:R-:W-:Y:S05]  /*d8a0*/  BSYNC B0 ;  /* 0x0000000000007941 */ /* 0x000fea0003800000 */
.L_x_960:
[----:B------:R-:W-:Y:S05]  /*d8b0*/  BRA `(.L_x_962) ;  /* 0xffffff6800c47947 */ /* 0x000fea000383ffff */
.L_x_762:
[----:B------:R-:W-:Y:S01]  /*d8c0*/  BSSY B0, `(.L_x_963) ;  /* 0x0000007000007945 */ /* 0x000fe20003800000 */
[----:B------:R-:W-:Y:S02]  /*d8d0*/  IMAD.MOV.U32 R7, RZ, RZ, R32 ;  /* 0x000000ffff077224 */ /* 0x000fe400078e0020 */
[----:B------:R-:W-:Y:S02]  /*d8e0*/  IMAD.MOV.U32 R4, RZ, RZ, 0x10 ;  /* 0x00000010ff047424 */ /* 0x000fe400078e00ff */
[----:B------:R-:W-:-:S07]  /*d8f0*/  IMAD.MOV.U32 R34, RZ, RZ, -0x1 ;  /* 0xffffffffff227424 */ /* 0x000fce00078e00ff */
[----:B------:R-:W-:Y:S05]  /*d900*/  WARPSYNC.COLLECTIVE R34, `(.L_x_964) ;  /* 0x0000000022087348 */ /* 0x000fea0003c00000 */
[----:B------:R0:W1:Y:S02]  /*d910*/  SHFL.DOWN P4, R6, R7, R4, R33 ;  /* 0x0800000407067389 */ /* 0x0000640000080021 */
[----:B01----:R-:W-:Y:S05]  /*d920*/  ENDCOLLECTIVE ;  /* 0x000000000000791b */ /* 0x003fea0003800000 */
.L_x_964:
[----:B------:R-:W-:Y:S05]  /*d930*/  BSYNC B0 ;  /* 0x0000000000007941 */ /* 0x000fea0003800000 */
.L_x_963:
[----:B------:R-:W-:Y:S02]  /*d940*/  IMAD.MOV.U32 R7, RZ, RZ, R51 ;  /* 0x000000ffff077224 */ /* 0x000fe400078e0033 */
[----:B------:R-:W-:Y:S02]  /*d950*/  IMAD.MOV.U32 R4, RZ, RZ, 0x10 ;  /* 0x00000010ff047424 */ /* 0x000fe400078e00ff */
[----:B------:R-:W-:Y:S02]  /*d960*/  IMAD.MOV.U32 R34, RZ, RZ, -0x1 ;  /* 0xffffffffff227424 */ /* 0x000fe400078e00ff */
[----:B------:R-:W-:-:S07]  /*d970*/  IMAD.MOV.U32 R53, RZ, RZ, R6 ;  /* 0x000000ffff357224 */ /* 0x000fce00078e0006 */
[----:B------:R-:W-:Y:S05]  /*d980*/  WARPSYNC.COLLECTIVE R34, `(.L_x_965) ;  /* 0x0000000022087348 */ /* 0x000fea0003c00000 */
[----:B------:R0:W1:Y:S02]  /*d990*/  SHFL.DOWN P4, R6, R7, R4, R33 ;  /* 0x0800000407067389 */ /* 0x0000640000080021 */
[----:B01----:R-:W-:Y:S05]  /*d9a0*/  ENDCOLLECTIVE ;  /* 0x000000000000791b */ /* 0x003fea0003800000 */
.L_x_965:
[----:B------:R-:W-:Y:S02]  /*d9b0*/  IMAD.MOV.U32 R7, RZ, RZ, R48 ;  /* 0x000000ffff077224 */ /* 0x000fe400078e0030 */
[----:B------:R-:W-:-:S07]  /*d9c0*/  IMAD.MOV.U32 R50, RZ, RZ, R6 ;  /* 0x000000ffff327224 */ /* 0x000fce00078e0006 */
[----:B------:R-:W-:Y:S05]  /*d9d0*/  WARPSYNC.COLLECTIVE R34, `(.L_x_966) ;  /* 0x0000000022087348 */ /* 0x000fea0003c00000 */
[----:B------:R0:W1:Y:S02]  /*d9e0*/  SHFL.DOWN P4, R6, R7, R4, R33 ;  /* 0x0800000407067389 */ /* 0x0000640000080021 */
[----:B01----:R-:W-:Y:S05]  /*d9f0*/  ENDCOLLECTIVE ;  /* 0x000000000000791b */ /* 0x003fea0003800000 */
.L_x_966:
[----:B------:R-:W-:Y:S05]  /*da00*/  BRA `(.L_x_967) ;  /* 0xffffff6800987947 */ /* 0x000fea000383ffff */
.L_x_763:
[----:B------:R-:W-:Y:S01]  /*da10*/  BSSY B0, `(.L_x_968) ;  /* 0x0000006000007945 */ /* 0x000fe20003800000 */
[----:B------:R-:W-:Y:S02]  /*da20*/  IMAD.MOV.U32 R4, RZ, RZ, 0x10 ;  /* 0x00000010ff047424 */ /* 0x000fe400078e00ff */
[----:B------:R-:W-:-:S07]  /*da30*/  IMAD.MOV.U32 R34, RZ, RZ, -0x1 ;  /* 0xffffffffff227424 */ /* 0x000fce00078e00ff */
[----:B------:R-:W-:Y:S05]  /*da40*/  WARPSYNC.COLLECTIVE R34, `(.L_x_969) ;  /* 0x0000000022087348 */ /* 0x000fea0003c00000 */
[----:B------:R0:W1:Y:S02]  /*da50*/  SHFL.DOWN P4, R6, R7, R4, R33 ;  /* 0x0800000407067389 */ /* 0x0000640000080021 */
[----:B01----:R-:W-:Y:S05]  /*da60*/  ENDCOLLECTIVE ;  /* 0x000000000000791b */ /* 0x003fea0003800000 */
.L_x_969:
[----:B------:R-:W-:Y:S05]  /*da70*/  BSYNC B0 ;  /* 0x0000000000007941 */ /* 0x000fea0003800000 */
.L_x_968:
[----:B------:R-:W-:Y:S05]  /*da80*/  BRA `(.L_x_970) ;  /* 0xffffff6800b87947 */ /* 0x000fea000383ffff */
.L_x_764:
[----:B------:R-:W-:Y:S01]  /*da90*/  BSSY B0, `(.L_x_971) ;  /* 0x0000006000007945 */ /* 0x000fe20003800000 */
[----:B------:R-:W-:Y:S01]  /*daa0*/  PLOP3.LUT P5, PT, P0, PT, PT, 0x80, 0x8 ;  /* 0x000000000008781c */ /* 0x000fe200007af070 */
[----:B------:R-:W-:-:S12]  /*dab0*/  IMAD.MOV.U32 R34, RZ, RZ, -0x1 ;  /* 0xffffffffff227424 */ /* 0x000fd800078e00ff */
[----:B------:R-:W-:Y:S05]  /*dac0*/  WARPSYNC.COLLECTIVE R34, `(.L_x_972) ;  /* 0x0000000022087348 */ /* 0x000fea0003c00000 */
[----:B------:R-:W-:Y:S01]  /*dad0*/  VOTE.ALL P5, P5 ;  /* 0x0000000000ff7806 */ /* 0x000fe200028a0000 */
[----:B------:R-:W-:-:S12]  /*dae0*/  ENDCOLLECTIVE ;  /* 0x000000000000791b */ /* 0x000fd80003800000 */
.L_x_972:
[----:B------:R-:W-:Y:S05]  /*daf0*/  BSYNC B0 ;  /* 0x0000000000007941 */ /* 0x000fea0003800000 */
.L_x_971:
[----:B------:R-:W-:Y:S01]  /*db00*/  PLOP3.LUT P0, PT, P5, PT, PT, 0x80, 0x8 ;  /* 0x000000000008781c */ /* 0x000fe20002f0f070 */
[----:B------:R-:W-:-:S12]  /*db10*/  BRA `(.L_x_973) ;  /* 0xffffff6800ac7947 */ /* 0x000fd8000383ffff */
.L_x_822:
[----:B------:R-:W-:Y:S01]  /*db20*/  BSSY B0, `(.L_x_974) ;  /* 0x0000006000007945 */ /* 0x000fe20003800000 */
[----:B------:R-:W-:Y:S01]  /*db30*/  PLOP3.LUT P4, PT, P4, PT, PT, 0x8, 0x80 ;  /* 0x000000000080781c */ /* 0x000fe2000278e170 */
[----:B------:R-:W-:-:S12]  /*db40*/  IMAD.MOV.U32 R34, RZ, RZ, -0x1 ;  /* 0xffffffffff227424 */ /* 0x000fd800078e00ff */
[----:B--23--:R-:W-:Y:S05]  /*db50*/  WARPSYNC.COLLECTIVE R34, `(.L_x_975) ;  /* 0x0000000022087348 */ /* 0x00cfea0003c00000 */
[----:B------:R-:W-:Y:S01]  /*db60*/  VOTE.ANY P4, P4 ;  /* 0x0000000000ff7806 */ /* 0x000fe20002080100 */
[----:B--23--:R-:W-:-:S12]  /*db70*/  ENDCOLLECTIVE ;  /* 0x000000000000791b */ /* 0x00cfd80003800000 */
.L_x_975:
[----:B------:R-:W-:Y:S05]  /*db80*/  BSYNC B0 ;  /* 0x0000000000007941 */ /* 0x000fea0003800000 */
.L_x_974:
[----:B------:R-:W-:Y:S05]  /*db90*/  BRA `(.L_x_976) ;  /* 0xffffffc000e07947 */ /* 0x000fea000383ffff */
.L_x_824:
[----:B------:R-:W0:Y:S01]  /*dba0*/  S2R R42, SR_GEMASK ;  /* 0x00000000002a7919 */ /* 0x000e220000003c00 */
[----:B------:R-:W-:Y:S01]  /*dbb0*/  BSSY B0, `(.L_x_977) ;  /* 0x0000006000007945 */ /* 0x000fe20003800000 */
[----:B------:R-:W-:Y:S01]  /*dbc0*/  PLOP3.LUT P4, PT, P4, PT, PT, 0x8, 0x80 ;  /* 0x000000000080781c */ /* 0x000fe2000278e170 */
[----:B------:R-:W-:-:S12]  /*dbd0*/  IMAD.MOV.U32 R34, RZ, RZ, -0x1 ;  /* 0xffffffffff227424 */ /* 0x000fd800078e00ff */
[----:B0-23--:R-:W-:Y:S05]  /*dbe0*/  WARPSYNC.COLLECTIVE R34, `(.L_x_978) ;  /* 0x0000000022087348 */ /* 0x00dfea0003c00000 */
[----:B------:R-:W-:Y:S01]  /*dbf0*/  VOTE.ANY R34, PT, P4 ;  /* 0x0000000000227806 */ /* 0x000fe200020e0100 */
[----:B0-23--:R-:W-:Y:S06]  /*dc00*/  ENDCOLLECTIVE ;  /* 0x000000000000791b */ /* 0x00dfec0003800000 */
.L_x_978:
[----:B------:R-:W-:Y:S05]  /*dc10*/  BSYNC B0 ;  /* 0x0000000000007941 */ /* 0x000fea0003800000 */
.L_x_977:
        /* <DEDUP_REMOVED lines=10> */
.L_x_979:
[----:B------:R-:W-:Y:S02]  /*dcc0*/  IMAD.MOV.U32 R7, RZ, RZ, R41 ;  /* 0x000000ffff077224 */ /* 0x000fe400078e0029 */
[----:B------:R-:W-:-:S07]  /*dcd0*/  IMAD.MOV.U32 R25, RZ, RZ, R6 ;  /* 0x000000ffff197224 */ /* 0x000fce00078e0006 */
[----:B------:R-:W-:Y:S05]  /*dce0*/  WARPSYNC.COLLECTIVE R34, `(.L_x_980) ;  /* 0x0000000022087348 */ /* 0x000fea0003c00000 */
[----:B------:R0:W1:Y:S02]  /*dcf0*/  SHFL.DOWN P4, R6, R7, R4, R33 ;  /* 0x0800000407067389 */ /* 0x0000640000080021 */
[----:B01----:R-:W-:Y:S05]  /*dd00*/  ENDCOLLECTIVE ;  /* 0x000000000000791b */ /* 0x003fea0003800000 */
.L_x_980:
[----:B------:R-:W-:Y:S02]  /*dd10*/  IMAD.MOV.U32 R7, RZ, RZ, R38 ;  /* 0x000000ffff077224 */ /* 0x000fe400078e0026 */
[----:B------:R-:W-:-:S07]  /*dd20*/  IMAD.MOV.U32 R24, RZ, RZ, R6 ;  /* 0x000000ffff187224 */ /* 0x000fce00078e0006 */
[----:B------:R-:W-:Y:S05]  /*dd30*/  WARPSYNC.COLLECTIVE R34, `(.L_x_981) ;  /* 0x0000000022087348 */ /* 0x000fea0003c00000 */
[----:B------:R0:W1:Y:S02]  /*dd40*/  SHFL.DOWN P4, R6, R7, R4, R33 ;  /* 0x0800000407067389 */ /* 0x0000640000080021 */
[----:B01----:R-:W-:Y:S05]  /*dd50*/  ENDCOLLECTIVE ;  /* 0x000000000000791b */ /* 0x003fea0003800000 */
.L_x_981:
[----:B------:R-:W-:Y:S05]  /*dd60*/  BRA `(.L_x_982) ;  /* 0xffffffc000ac7947 */ /* 0x000fea000383ffff */
.L_x_825:
[----:B------:R-:W-:Y:S01]  /*dd70*/  BSSY B0, `(.L_x_983) ;  /* 0x0000006000007945 */ /* 0x000fe20003800000 */
[----:B------:R-:W-:Y:S02]  /*dd80*/  IMAD.MOV.U32 R4, RZ, RZ, 0x1 ;  /* 0x00000001ff047424 */ /* 0x000fe400078e00ff */
[----:B------:R-:W-:-:S07]  /*dd90*/  IMAD.MOV.U32 R34, RZ, RZ, -0x1 ;  /* 0xffffffffff227424 */ /* 0x000fce00078e00ff */
[----:B--23--:R-:W-:Y:S05]  /*dda0*/  WARPSYNC.COLLECTIVE R34, `(.L_x_984) ;  /* 0x0000000022087348 */ /* 0x00cfea0003c00000 */
[----:B------:R0:W1:Y:S02]  /*ddb0*/  SHFL.DOWN P4, R6, R7, R4, R33 ;  /* 0x0800000407067389 */ /* 0x0000640000080021 */
[----:B0123--:R-:W-:Y:S05]  /*ddc0*/  ENDCOLLECTIVE ;  /* 0x000000000000791b */ /* 0x00ffea0003800000 */
.L_x_984:
[----:B------:R-:W-:Y:S05]  /*ddd0*/  BSYNC B0 ;  /* 0x0000000000007941 */ /* 0x000fea0003800000 */
.L_x_983:
[----:B------:R-:W-:Y:S05]  /*dde0*/  BRA `(.L_x_985) ;  /* 0xffffffc000b07947 */ /* 0x000fea000383ffff */
.L_x_826:
[----:B------:R-:W-:Y:S01]  /*ddf0*/  BSSY B0, `(.L_x_986) ;  /* 0x0000007000007945 */ /* 0x000fe20003800000 */
[----:B------:R-:W-:Y:S02]  /*de00*/  IMAD.MOV.U32 R7, RZ, RZ, R40 ;  /* 0x000000ffff077224 */ /* 0x000fe400078e0028 */
[----:B------:R-:W-:Y:S02]  /*de10*/  IMAD.MOV.U32 R4, RZ, RZ, 0x2 ;  /* 0x00000002ff047424 */ /* 0x000fe400078e00ff */
[----:B------:R-:W-:-:S07]  /*de20*/  IMAD.MOV.U32 R34, RZ, RZ, -0x1 ;  /* 0xffffffffff227424 */ /* 0x000fce00078e00ff */
[----:B--23--:R-:W-:Y:S05]  /*de30*/  WARPSYNC.COLLECTIVE R34, `(.L_x_987) ;  /* 0x0000000022087348 */ /* 0x00cfea0003c00000 */
[----:B------:R0:W1:Y:S02]  /*de40*/  SHFL.DOWN P4, R6, R7, R4, R33 ;  /* 0x0800000407067389 */ /* 0x0000640000080021 */
[----:B0123--:R-:W-:Y:S05]  /*de50*/  ENDCOLLECTIVE ;  /* 0x000000000000791b */ /* 0x00ffea0003800000 */
.L_x_987:
[----:B------:R-:W-:Y:S05]  /*de60*/  BSYNC B0 ;  /* 0x0000000000007941 */ /* 0x000fea0003800000 */
.L_x_986:
[----:B------:R-:W-:Y:S02]  /*de70*/  IMAD.MOV.U32 R7, RZ, RZ, R41 ;  /* 0x000000ffff077224 */ /* 0x000fe400078e0029 */
[----:B------:R-:W-:Y:S02]  /*de80*/  IMAD.MOV.U32 R4, RZ, RZ, 0x2 ;  /* 0x00000002ff047424 */ /* 0x000fe400078e00ff */
[----:B------:R-:W-:Y:S02]  /*de90*/  IMAD.MOV.U32 R34, RZ, RZ, -0x1 ;  /* 0xffffffffff227424 */ /* 0x000fe400078e00ff */
[----:B------:R-:W-:-:S07]  /*dea0*/  IMAD.MOV.U32 R25, RZ, RZ, R6 ;  /* 0x000000ffff197224 */ /* 0x000fce00078e0006 */
[----:B------:R-:W-:Y:S05]  /*deb0*/  WARPSYNC.COLLECTIVE R34, `(.L_x_988) ;  /* 0x0000000022087348 */ /* 0x000fea0003c00000 */
[----:B------:R0:W1:Y:S02]  /*dec0*/  SHFL.DOWN P4, R6, R7, R4, R33 ;  /* 0x0800000407067389 */ /* 0x0000640000080021 */
[----:B01----:R-:W-:Y:S05]  /*ded0*/  ENDCOLLECTIVE ;  /* 0x000000000000791b */ /* 0x003fea0003800000 */
.L_x_988:
[----:B------:R-:W-:Y:S02]  /*dee0*/  IMAD.MOV.U32 R7, RZ, RZ, R38 ;  /* 0x000000ffff077224 */ /* 0x000fe400078e0026 */
[----:B------:R-:W-:-:S07]  /*def0*/  IMAD.MOV.U32 R24, RZ, RZ, R6 ;  /* 0x000000ffff187224 */ /* 0x000fce00078e0006 */
[----:B------:R-:W-:Y:S05]  /*df00*/  WARPSYNC.COLLECTIVE R34, `(.L_x_989) ;  /* 0x0000000022087348 */ /* 0x000fea0003c00000 */
[----:B------:R0:W1:Y:S02]  /*df10*/  SHFL.DOWN P4, R6, R7, R4, R33 ;  /* 0x0800000407067389 */ /* 0x0000640000080021 */
[----:B01----:R-:W-:Y:S05]  /*df20*/  ENDCOLLECTIVE ;  /* 0x000000000000791b */ /* 0x003fea0003800000 */
.L_x_989:
[----:B------:R-:W-:Y:S05]  /*df30*/  BRA `(.L_x_990) ;  /* 0xffffffc000787947 */ /* 0x000fea000383ffff */
.L_x_827:
[----:B------:R-:W-:Y:S01]  /*df40*/  BSSY B0, `(.L_x_991) ;  /* 0x0000006000007945 */ /* 0x000fe20003800000 */
[----:B------:R-:W-:Y:S02]  /*df50*/  IMAD.MOV.U32 R4, RZ, RZ, 0x2 ;  /* 0x00000002ff047424 */ /* 0x000fe400078e00ff */
[----:B------:R-:W-:-:S07]  /*df60*/  IMAD.MOV.U32 R34, RZ, RZ, -0x1 ;  /* 0xffffffffff227424 */ /* 0x000fce00078e00ff */
[----:B--23--:R-:W-:Y:S05]  /*df70*/  WARPSYNC.COLLECTIVE R34, `(.L_x_992) ;  /* 0x0000000022087348 */ /* 0x00cfea0003c00000 */
[----:B------:R0:W1:Y:S02]  /*df80*/  SHFL.DOWN P4, R6, R7, R4, R33 ;  /* 0x0800000407067389 */ /* 0x0000640000080021 */
[----:B0123--:R-:W-:Y:S05]  /*df90*/  ENDCOLLECTIVE ;  /* 0x000000000000791b */ /* 0x00ffea0003800000 */
.L_x_992:
[----:B------:R-:W-:Y:S05]  /*dfa0*/  BSYNC B0 ;  /* 0x0000000000007941 */ /* 0x000fea0003800000 */
.L_x_991:
[----:B------:R-:W-:Y:S05]  /*dfb0*/  BRA `(.L_x_993) ;  /* 0xffffffc0007c7947 */ /* 0x000fea000383ffff */
.L_x_828:
[----:B------:R-:W-:Y:S01]  /*dfc0*/  BSSY B0, `(.L_x_994) ;  /* 0x0000007000007945 */ /* 0x000fe20003800000 */
[----:B------:R-:W-:Y:S02]  /*dfd0*/  IMAD.MOV.U32 R7, RZ, RZ, R40 ;  /* 0x000000ffff077224 */ /* 0x000fe400078e0028 */
[----:B------:R-:W-:Y:S02]  /*dfe0*/  IMAD.MOV.U32 R4, RZ, RZ, 0x4 ;  /* 0x00000004ff047424 */ /* 0x000fe400078e00ff */
[----:B------:R-:W-:-:S07]  /*dff0*/  IMAD.MOV.U32 R34, RZ, RZ, -0x1 ;  /* 0xffffffffff227424 */ /* 0x000fce00078e00ff */
[----:B--23--:R-:W-:Y:S05]  /*e000*/  WARPSYNC.COLLECTIVE R34, `(.L_x_995) ;  /* 0x0000000022087348 */ /* 0x00cfea0003c00000 */
[----:B------:R0:W1:Y:S02]  /*e010*/  SHFL.DOWN P4, R6, R7, R4, R33 ;  /* 0x0800000407067389 */ /* 0x0000640000080021 */
[----:B0123--:R-:W-:Y:S05]  /*e020*/  ENDCOLLECTIVE ;  /* 0x000000000000791b */ /* 0x00ffea0003800000 */
.L_x_995:
[----:B------:R-:W-:Y:S05]  /*e030*/  BSYNC B0 ;  /* 0x0000000000007941 */ /* 0x000fea0003800000 */
.L_x_994:
[----:B------:R-:W-:Y:S02]  /*e040*/  IMAD.MOV.U32 R7, RZ, RZ, R41 ;  /* 0x000000ffff077224 */ /* 0x000fe400078e0029 */
[----:B------:R-:W-:Y:S02]  /*e050*/  IMAD.MOV.U32 R4, RZ, RZ, 0x4 ;  /* 0x00000004ff047424 */ /* 0x000fe400078e00ff */
[----:B------:R-:W-:Y:S02]  /*e060*/  IMAD.MOV.U32 R34, RZ, RZ, -0x1 ;  /* 0xffffffffff227424 */ /* 0x000fe400078e00ff */
[----:B------:R-:W-:-:S07]  /*e070*/  IMAD.MOV.U32 R25, RZ, RZ, R6 ;  /* 0x000000ffff197224 */ /* 0x000fce00078e0006 */
[----:B------:R-:W-:Y:S05]  /*e080*/  WARPSYNC.COLLECTIVE R34, `(.L_x_996) ;  /* 0x0000000022087348 */ /* 0x000fea0003c00000 */
[----:B------:R0:W1:Y:S02]  /*e090*/  SHFL.DOWN P4, R6, R7, R4, R33 ;  /* 0x0800000407067389 */ /* 0x0000640000080021 */
[----:B01----:R-:W-:Y:S05]  /*e0a0*/  ENDCOLLECTIVE ;  /* 0x000000000000791b */ /* 0x003fea0003800000 */
.L_x_996:
[----:B------:R-:W-:Y:S02]  /*e0b0*/  IMAD.MOV.U32 R7, RZ, RZ, R38 ;  /* 0x000000ffff077224 */ /* 0x000fe400078e0026 */
[----:B------:R-:W-:-:S07]  /*e0c0*/  IMAD.MOV.U32 R24, RZ, RZ, R6 ;  /* 0x000000ffff187224 */ /* 0x000fce00078e0006 */
[----:B------:R-:W-:Y:S05]  /*e0d0*/  WARPSYNC.COLLECTIVE R34, `(.L_x_997) ;  /* 0x0000000022087348 */ /* 0x000fea0003c00000 */
[----:B------:R0:W1:Y:S02]  /*e0e0*/  SHFL.DOWN P4, R6, R7, R4, R33 ;  /* 0x0800000407067389 */ /* 0x0000640000080021 */
[----:B01----:R-:W-:Y:S05]  /*e0f0*/  ENDCOLLECTIVE ;  /* 0x000000000000791b */ /* 0x003fea0003800000 */
.L_x_997:
[----:B------:R-:W-:Y:S05]  /*e100*/  BRA `(.L_x_998) ;  /* 0xffffffc000487947 */ /* 0x000fea000383ffff */
.L_x_829:
[----:B------:R-:W-:Y:S01]  /*e110*/  BSSY B0, `(.L_x_999) ;  /* 0x0000006000007945 */ /* 0x000fe20003800000 */
[----:B------:R-:W-:Y:S02]  /*e120*/  IMAD.MOV.U32 R4, RZ, RZ, 0x4 ;  /* 0x00000004ff047424 */ /* 0x000fe400078e00ff */
[----:B------:R-:W-:-:S07]  /*e130*/  IMAD.MOV.U32 R34, RZ, RZ, -0x1 ;  /* 0xffffffffff227424 */ /* 0x000fce00078e00ff */
[----:B--23--:R-:W-:Y:S05]  /*e140*/  WARPSYNC.COLLECTIVE R34, `(.L_x_1000) ;  /* 0x0000000022087348 */ /* 0x00cfea0003c00000 */
[----:B------:R0:W1:Y:S02]  /*e150*/  SHFL.DOWN P4, R6, R7, R4, R33 ;  /* 0x0800000407067389 */ /* 0x0000640000080021 */
[----:B0123--:R-:W-:Y:S05]  /*e160*/  ENDCOLLECTIVE ;  /* 0x000000000000791b */ /* 0x00ffea0003800000 */
.L_x_1000:
[----:B------:R-:W-:Y:S05]  /*e170*/  BSYNC B0 ;  /* 0x0000000000007941 */ /* 0x000fea0003800000 */
.L_x_999:
[----:B------:R-:W-:Y:S05]  /*e180*/  BRA `(.L_x_1001) ;  /* 0xffffffc0004c7947 */ /* 0x000fea000383ffff */
.L_x_830:
[----:B------:R-:W-:Y:S01]  /*e190*/  BSSY B0, `(.L_x_1002) ;  /* 0x0000007000007945 */ /* 0x000fe20003800000 */
[----:B------:R-:W-:Y:S02]  /*e1a0*/  IMAD.MOV.U32 R7, RZ, RZ, R40 ;  /* 0x000000ffff077224 */ /* 0x000fe400078e0028 */
[----:B------:R-:W-:Y:S02]  /*e1b0*/  IMAD.MOV.U32 R4, RZ, RZ, 0x8 ;  /* 0x00000008ff047424 */ /* 0x000fe400078e00ff */
[----:B------:R-:W-:-:S07]  /*e1c0*/  IMAD.MOV.U32 R34, RZ, RZ, -0x1 ;  /* 0xffffffffff227424 */ /* 0x000fce00078e00ff */
[----:B--23--:R-:W-:Y:S05]  /*e1d0*/  WARPSYNC.COLLECTIVE R34, `(.L_x_1003) ;  /* 0x0000000022087348 */ /* 0x00cfea0003c00000 */
[----:B------:R0:W1:Y:S02]  /*e1e0*/  SHFL.DOWN P4, R6, R7, R4, R33 ;  /* 0x0800000407067389 */ /* 0x0000640000080021 */
[----:B0123--:R-:W-:Y:S05]  /*e1f0*/  ENDCOLLECTIVE ;  /* 0x000000000000791b */ /* 0x00ffea0003800000 */
.L_x_1003:
[----:B------:R-:W-:Y:S05]  /*e200*/  BSYNC B0 ;  /* 0x0000000000007941 */ /* 0x000fea0003800000 */
.L_x_1002:
[----:B------:R-:W-:Y:S02]  /*e210*/  IMAD.MOV.U32 R7, RZ, RZ, R41 ;  /* 0x000000ffff077224 */ /* 0x000fe400078e0029 */
[----:B------:R-:W-:Y:S02]  /*e220*/  IMAD.MOV.U32 R4, RZ, RZ, 0x8 ;  /* 0x00000008ff047424 */ /* 0x000fe400078e00ff */
[----:B------:R-:W-:Y:S02]  /*e230*/  IMAD.MOV.U32 R34, RZ, RZ, -0x1 ;  /* 0xffffffffff227424 */ /* 0x000fe400078e00ff */
[----:B------:R-:W-:-:S07]  /*e240*/  IMAD.MOV.U32 R25, RZ, RZ, R6 ;  /* 0x000000ffff197224 */ /* 0x000fce00078e0006 */
[----:B------:R-:W-:Y:S05]  /*e250*/  WARPSYNC.COLLECTIVE R34, `(.L_x_1004) ;  /* 0x0000000022087348 */ /* 0x000fea0003c00000 */
[----:B------:R0:W1:Y:S02]  /*e260*/  SHFL.DOWN P4, R6, R7, R4, R33 ;  /* 0x0800000407067389 */ /* 0x0000640000080021 */
[----:B01----:R-:W-:Y:S05]  /*e270*/  ENDCOLLECTIVE ;  /* 0x000000000000791b */ /* 0x003fea0003800000 */
.L_x_1004:
[----:B------:R-:W-:Y:S02]  /*e280*/  IMAD.MOV.U32 R7, RZ, RZ, R38 ;  /* 0x000000ffff077224 */ /* 0x000fe400078e0026 */
[----:B------:R-:W-:-:S07]  /*e290*/  IMAD.MOV.U32 R24, RZ, RZ, R6 ;  /* 0x000000ffff187224 */ /* 0x000fce00078e0006 */
[----:B------:R-:W-:Y:S05]  /*e2a0*/  WARPSYNC.COLLECTIVE R34, `(.L_x_1005) ;  /* 0x0000000022087348 */ /* 0x000fea0003c00000 */
[----:B------:R0:W1:Y:S02]  /*e2b0*/  SHFL.DOWN P4, R6, R7, R4, R33 ;  /* 0x0800000407067389 */ /* 0x0000640000080021 */
[----:B01----:R-:W-:Y:S05]  /*e2c0*/  ENDCOLLECTIVE ;  /* 0x000000000000791b */ /* 0x003fea0003800000 */
.L_x_1005:
[----:B------:R-:W-:Y:S05]  /*e2d0*/  BRA `(.L_x_1006) ;  /* 0xffffffc000187947 */ /* 0x000fea000383ffff */
.L_x_831:
[----:B------:R-:W-:Y:S01]  /*e2e0*/  BSSY B0, `(.L_x_1007) ;  /* 0x0000006000007945 */ /* 0x000fe20003800000 */
[----:B------:R-:W-:Y:S02]  /*e2f0*/  IMAD.MOV.U32 R4, RZ, RZ, 0x8 ;  /* 0x00000008ff047424 */ /* 0x000fe400078e00ff */
[----:B------:R-:W-:-:S07]  /*e300*/  IMAD.MOV.U32 R34, RZ, RZ, -0x1 ;  /* 0xffffffffff227424 */ /* 0x000fce00078e00ff */
[----:B--23--:R-:W-:Y:S05]  /*e310*/  WARPSYNC.COLLECTIVE R34, `(.L_x_1008) ;  /* 0x0000000022087348 */ /* 0x00cfea0003c00000 */
[----:B------:R0:W1:Y:S02]  /*e320*/  SHFL.DOWN P4, R6, R7, R4, R33 ;  /* 0x0800000407067389 */ /* 0x0000640000080021 */
[----:B0123--:R-:W-:Y:S05]  /*e330*/  ENDCOLLECTIVE ;  /* 0x000000000000791b */ /* 0x00ffea0003800000 */
.L_x_1008:
[----:B------:R-:W-:Y:S05]  /*e340*/  BSYNC B0 ;  /* 0x0000000000007941 */ /* 0x000fea0003800000 */
.L_x_1007:
[----:B------:R-:W-:Y:S05]  /*e350*/  BRA `(.L_x_1009) ;  /* 0xffffffc0001c7947 */ /* 0x000fea000383ffff */
.L_x_832:
[----:B------:R-:W-:Y:S01]  /*e360*/  BSSY B0, `(.L_x_1010) ;  /* 0x0000007000007945 */ /* 0x000fe20003800000 */
[----:B------:R-:W-:Y:S02]  /*e370*/  IMAD.MOV.U32 R7, RZ, RZ, R40 ;  /* 0x000000ffff077224 */ /* 0x000fe400078e0028 */
[----:B------:R-:W-:Y:S02]  /*e380*/  IMAD.MOV.U32 R4, RZ, RZ, 0x10 ;  /* 0x00000010ff047424 */ /* 0x000fe400078e00ff */
[----:B------:R-:W-:-:S07]  /*e390*/  IMAD.MOV.U32 R34, RZ, RZ, -0x1 ;  /* 0xffffffffff227424 */ /* 0x000fce00078e00ff */
[----:B--23--:R-:W-:Y:S05]  /*e3a0*/  WARPSYNC.COLLECTIVE R34, `(.L_x_1011) ;  /* 0x0000000022087348 */ /* 0x00cfea0003c00000 */
[----:B------:R0:W1:Y:S02]  /*e3b0*/  SHFL.DOWN P4, R6, R7, R4, R33 ;  /* 0x0800000407067389 */ /* 0x0000640000080021 */
[----:B0123--:R-:W-:Y:S05]  /*e3c0*/  ENDCOLLECTIVE ;  /* 0x000000000000791b */ /* 0x00ffea0003800000 */
.L_x_1011:
[----:B------:R-:W-:Y:S05]  /*e3d0*/  BSYNC B0 ;  /* 0x0000000000007941 */ /* 0x000fea0003800000 */
.L_x_1010:
[----:B------:R-:W-:Y:S02]  /*e3e0*/  IMAD.MOV.U32 R7, RZ, RZ, R41 ;  /* 0x000000ffff077224 */ /* 0x000fe400078e0029 */
[----:B------:R-:W-:Y:S02]  /*e3f0*/  IMAD.MOV.U32 R4, RZ, RZ, 0x10 ;  /* 0x00000010ff047424 */ /* 0x000fe400078e00ff */
[----:B------:R-:W-:Y:S02]  /*e400*/  IMAD.MOV.U32 R34, RZ, RZ, -0x1 ;  /* 0xffffffffff227424 */ /* 0x000fe400078e00ff */
[----:B------:R-:W-:-:S07]  /*e410*/  IMAD.MOV.U32 R47, RZ, RZ, R6 ;  /* 0x000000ffff2f7224 */ /* 0x000fce00078e0006 */
[----:B------:R-:W-:Y:S05]  /*e420*/  WARPSYNC.COLLECTIVE R34, `(.L_x_1012) ;  /* 0x0000000022087348 */ /* 0x000fea0003c00000 */
[----:B------:R0:W1:Y:S02]  /*e430*/  SHFL.DOWN P4, R6, R7, R4, R33 ;  /* 0x0800000407067389 */ /* 0x0000640000080021 */
[----:B01----:R-:W-:Y:S05]  /*e440*/  ENDCOLLECTIVE ;  /* 0x000000000000791b */ /* 0x003fea0003800000 */
.L_x_1012:
[----:B------:R-:W-:Y:S02]  /*e450*/  IMAD.MOV.U32 R7, RZ, RZ, R38 ;  /* 0x000000ffff077224 */ /* 0x000fe400078e0026 */
[----:B------:R-:W-:-:S07]  /*e460*/  IMAD.MOV.U32 R46, RZ, RZ, R6 ;  /* 0x000000ffff2e7224 */ /* 0x000fce00078e0006 */
[----:B------:R-:W-:Y:S05]  /*e470*/  WARPSYNC.COLLECTIVE R34, `(.L_x_1013) ;  /* 0x0000000022087348 */ /* 0x000fea0003c00000 */
[----:B------:R0:W1:Y:S02]  /*e480*/  SHFL.DOWN P4, R6, R7, R4, R33 ;  /* 0x0800000407067389 */ /* 0x0000640000080021 */
[----:B01----:R-:W-:Y:S05]  /*e490*/  ENDCOLLECTIVE ;  /* 0x000000000000791b */ /* 0x003fea0003800000 */
.L_x_1013:
[----:B------:R-:W-:Y:S05]  /*e4a0*/  BRA `(.L_x_1014) ;  /* 0xffffffbc00e87947 */ /* 0x000fea000383ffff */
.L_x_833:
[----:B------:R-:W-:Y:S01]  /*e4b0*/  BSSY B0, `(.L_x_1015) ;  /* 0x0000006000007945 */ /* 0x000fe20003800000 */
[----:B------:R-:W-:Y:S02]  /*e4c0*/  IMAD.MOV.U32 R4, RZ, RZ, 0x10 ;  /* 0x00000010ff047424 */ /* 0x000fe400078e00ff */
[----:B------:R-:W-:-:S07]  /*e4d0*/  IMAD.MOV.U32 R34, RZ, RZ, -0x1 ;  /* 0xffffffffff227424 */ /* 0x000fce00078e00ff */
[----:B--23--:R-:W-:Y:S05]  /*e4e0*/  WARPSYNC.COLLECTIVE R34, `(.L_x_1016) ;  /* 0x0000000022087348 */ /* 0x00cfea0003c00000 */
[----:B------:R0:W1:Y:S02]  /*e4f0*/  SHFL.DOWN P4, R6, R7, R4, R33 ;  /* 0x0800000407067389 */ /* 0x0000640000080021 */
[----:B0123--:R-:W-:Y:S05]  /*e500*/  ENDCOLLECTIVE ;  /* 0x000000000000791b */ /* 0x00ffea0003800000 */
.L_x_1016:
[----:B------:R-:W-:Y:S05]  /*e510*/  BSYNC B0 ;  /* 0x0000000000007941 */ /* 0x000fea0003800000 */
.L_x_1015:
[----:B------:R-:W-:Y:S05]  /*e520*/  BRA `(.L_x_1017) ;  /* 0xffffffc000087947 */ /* 0x000fea000383ffff */
.L_x_834:
[----:B------:R-:W-:Y:S01]  /*e530*/  BSSY B0, `(.L_x_1018) ;  /* 0x0000005000007945 */ /* 0x000fe20003800000 */
[----:B------:R-:W-:-:S07]  /*e540*/  IMAD.MOV.U32 R34, RZ, RZ, -0x1 ;  /* 0xffffffffff227424 */ /* 0x000fce00078e00ff */
[----:B--23--:R-:W-:Y:S05]  /*e550*/  WARPSYNC.COLLECTIVE R34, `(.L_x_1019) ;  /* 0x0000000022087348 */ /* 0x00cfea0003c00000 */
[----:B------:R-:W-:Y:S01]  /*e560*/  VOTE.ALL P5, P5 ;  /* 0x0000000000ff7806 */ /* 0x000fe200028a0000 */
[----:B--23--:R-:W-:-:S12]  /*e570*/  ENDCOLLECTIVE ;  /* 0x000000000000791b */ /* 0x00cfd80003800000 */
.L_x_1019:
[----:B------:R-:W-:Y:S05]  /*e580*/  BSYNC B0 ;  /* 0x0000000000007941 */ /* 0x000fea0003800000 */
.L_x_1018:
[----:B------:R-:W-:Y:S05]  /*e590*/  BRA `(.L_x_1020) ;  /* 0xffffffc000007947 */ /* 0x000fea000383ffff */
.L_x_836:
[----:B------:R-:W-:Y:S01]  /*e5a0*/  BSSY B0, `(.L_x_1021) ;  /* 0x0000006000007945 */ /* 0x000fe20003800000 */
[----:B------:R-:W-:Y:S01]  /*e5b0*/  PLOP3.LUT P4, PT, P4, PT, PT, 0x8, 0x80 ;  /* 0x000000000080781c */ /* 0x000fe2000278e170 */
[----:B------:R-:W-:-:S12]  /*e5c0*/  IMAD.MOV.U32 R34, RZ, RZ, -0x1 ;  /* 0xffffffffff227424 */ /* 0x000fd800078e00ff */
[----:B--23--:R-:W-:Y:S05]  /*e5d0*/  WARPSYNC.COLLECTIVE R34, `(.L_x_1022) ;  /* 0x0000000022087348 */ /* 0x00cfea0003c00000 */
[----:B------:R-:W-:Y:S01]  /*e5e0*/  VOTE.ANY P4, P4 ;  /* 0x0000000000ff7806 */ /* 0x000fe20002080100 */
[----:B--23--:R-:W-:-:S12]  /*e5f0*/  ENDCOLLECTIVE ;  /* 0x000000000000791b */ /* 0x00cfd80003800000 */
.L_x_1022:
[----:B------:R-:W-:Y:S05]  /*e600*/  BSYNC B0 ;  /* 0x0000000000007941 */ /* 0x000fea0003800000 */
.L_x_1021:
[----:B------:R-:W-:Y:S05]  /*e610*/  BRA `(.L_x_1023) ;  /* 0xffffffc000007947 */ /* 0x000fea000383ffff */
.L_x_838:
[----:B------:R-:W-:Y:S01]  /*e620*/  BSSY B0, `(.L_x_1024) ;  /* 0x0000006000007945 */ /* 0x000fe20003800000 */
[----:B------:R-:W-:Y:S01]  /*e630*/  PLOP3.LUT P4, PT, P4, PT, PT, 0x8, 0x80 ;  /* 0x000000000080781c */ /* 0x000fe2000278e170 */
[----:B------:R-:W-:-:S12]  /*e640*/  IMAD.MOV.U32 R34, RZ, RZ, -0x1 ;  /* 0xffffffffff227424 */ /* 0x000fd800078e00ff */
[----:B--23--:R-:W-:Y:S05]  /*e650*/  WARPSYNC.COLLECTIVE R34, `(.L_x_1025) ;  /* 0x0000000022087348 */ /* 0x00cfea0003c00000 */
[----:B------:R-:W-:Y:S01]  /*e660*/  VOTE.ANY R34, PT, P4 ;  /* 0x0000000000227806 */ /* 0x000fe200020e0100 */
[----:B--23--:R-:W-:Y:S06]  /*e670*/  ENDCOLLECTIVE ;  /* 0x000000000000791b */ /* 0x00cfec0003800000 */
.L_x_1025:
[----:B------:R-:W-:Y:S05]  /*e680*/  BSYNC B0 ;  /* 0x0000000000007941 */ /* 0x000fea0003800000 */
.L_x_1024:
        /* <DEDUP_REMOVED lines=10> */
.L_x_1026:
[----:B------:R-:W-:Y:S02]  /*e730*/  IMAD.MOV.U32 R7, RZ, RZ, R32 ;  /* 0x000000ffff077224 */ /* 0x000fe400078e0020 */
[----:B------:R-:W-:-:S07]  /*e740*/  IMAD.MOV.U32 R48, RZ, RZ, R6 ;  /* 0x000000ffff307224 */ /* 0x000fce00078e0006 */
[----:B------:R-:W-:Y:S05]  /*e750*/  WARPSYNC.COLLECTIVE R34, `(.L_x_1027) ;  /* 0x0000000022087348 */ /* 0x000fea0003c00000 */
[----:B------:R0:W1:Y:S02]  /*e760*/  SHFL.DOWN P4, R6, R7, R4, R33 ;  /* 0x0800000407067389 */ /* 0x0000640000080021 */
[----:B01----:R-:W-:Y:S05]  /*e770*/  ENDCOLLECTIVE ;  /* 0x000000000000791b */ /* 0x003fea0003800000 */
.L_x_1027:
[----:B------:R-:W-:Y:S02]  /*e780*/  IMAD.MOV.U32 R7, RZ, RZ, R46 ;  /* 0x000000ffff077224 */ /* 0x000fe400078e002e */
[----:B------:R-:W-:-:S07]  /*e790*/  IMAD.MOV.U32 R51, RZ, RZ, R6 ;  /* 0x000000ffff337224 */ /* 0x000fce00078e0006 */
[----:B------:R-:W-:Y:S05]  /*e7a0*/  WARPSYNC.COLLECTIVE R34, `(.L_x_1028) ;  /* 0x0000000022087348 */ /* 0x000fea0003c00000 */
[----:B------:R0:W1:Y:S02]  /*e7b0*/  SHFL.DOWN P4, R6, R7, R4, R33 ;  /* 0x0800000407067389 */ /* 0x0000640000080021 */
[----:B01----:R-:W-:Y:S05]  /*e7c0*/  ENDCOLLECTIVE ;  /* 0x000000000000791b */ /* 0x003fea0003800000 */
.L_x_1028:
[----:B------:R-:W-:Y:S05]  /*e7d0*/  BRA `(.L_x_1029) ;  /* 0xffffffbc00cc7947 */ /* 0x000fea000383ffff */
.L_x_839:
[----:B------:R-:W-:Y:S01]  /*e7e0*/  BSSY B0, `(.L_x_1030) ;  /* 0x0000006000007945 */ /* 0x000fe20003800000 */
[----:B------:R-:W-:Y:S02]  /*e7f0*/  IMAD.MOV.U32 R4, RZ, RZ, 0x1 ;  /* 0x00000001ff047424 */ /* 0x000fe400078e00ff */
[----:B------:R-:W-:-:S07]  /*e800*/  IMAD.MOV.U32 R34, RZ, RZ, -0x1 ;  /* 0xffffffffff227424 */ /* 0x000fce00078e00ff */
[----:B--23--:R-:W-:Y:S05]  /*e810*/  WARPSYNC.COLLECTIVE R34, `(.L_x_1031) ;  /* 0x0000000022087348 */ /* 0x00cfea0003c00000 */
[----:B------:R0:W1:Y:S02]  /*e820*/  SHFL.DOWN P4, R6, R7, R4, R33 ;  /* 0x0800000407067389 */ /* 0x0000640000080021 */
[----:B0123--:R-:W-:Y:S05]  /*e830*/  ENDCOLLECTIVE ;  /* 0x000000000000791b */ /* 0x00ffea0003800000 */
.L_x_1031:
[----:B------:R-:W-:Y:S05]  /*e840*/  BSYNC B0 ;  /* 0x0000000000007941 */ /* 0x000fea0003800000 */
.L_x_1030:
[----:B------:R-:W-:Y:S05]  /*e850*/  BRA `(.L_x_1032) ;  /* 0xffffffbc00d07947 */ /* 0x000fea000383ffff */
.L_x_840:
[----:B------:R-:W-:Y:S01]  /*e860*/  BSSY B0, `(.L_x_1033) ;  /* 0x0000007000007945 */ /* 0x000fe20003800000 */
[----:B------:R-:W-:Y:S02]  /*e870*/  IMAD.MOV.U32 R7, RZ, RZ, R49 ;  /* 0x000000ffff077224 */ /* 0x000fe400078e0031 */
[----:B------:R-:W-:Y:S02]  /*e880*/  IMAD.MOV.U32 R4, RZ, RZ, 0x2 ;  /* 0x00000002ff047424 */ /* 0x000fe400078e00ff */
[----:B------:R-:W-:-:S07]  /*e890*/  IMAD.MOV.U32 R34, RZ, RZ, -0x1 ;  /* 0xffffffffff227424 */ /* 0x000fce00078e00ff */
[----:B--23--:R-:W-:Y:S05]  /*e8a0*/  WARPSYNC.COLLECTIVE R34, `(.L_x_1034) ;  /* 0x0000000022087348 */ /* 0x00cfea0003c00000 */
[----:B------:R0:W1:Y:S02]  /*e8b0*/  SHFL.DOWN P4, R6, R7, R4, R33 ;  /* 0x0800000407067389 */ /* 0x0000640000080021 */
[----:B0123--:R-:W-:Y:S05]  /*e8c0*/  ENDCOLLECTIVE ;  /* 0x000000000000791b */ /* 0x00ffea0003800000 */
.L_x_1034:
[----:B------:R-:W-:Y:S05]  /*e8d0*/  BSYNC B0 ;  /* 0x0000000000007941 */ /* 0x000fea0003800000 */
.L_x_1033:
[----:B------:R-:W-:Y:S02]  /*e8e0*/  IMAD.MOV.U32 R7, RZ, RZ, R32 ;  /* 0x000000ffff077224 */ /* 0x000fe400078e0020 */
[----:B------:R-:W-:Y:S02]  /*e8f0*/  IMAD.MOV.U32 R4, RZ, RZ, 0x2 ;  /* 0x00000002ff047424 */ /* 0x000fe400078e00ff */
[----:B------:R-:W-:Y:S02]  /*e900*/  IMAD.MOV.U32 R34, RZ, RZ, -0x1 ;  /* 0xffffffffff227424 */ /* 0x000fe400078e00ff */
[----:B------:R-:W-:-:S07]  /*e910*/  IMAD.MOV.U32 R48, RZ, RZ, R6 ;  /* 0x000000ffff307224 */ /* 0x000fce00078e0006 */
[----:B------:R-:W-:Y:S05]  /*e920*/  WARPSYNC.COLLECTIVE R34, `(.L_x_1035) ;  /* 0x0000000022087348 */ /* 0x000fea0003c00000 */
[----:B------:R0:W1:Y:S02]  /*e930*/  SHFL.DOWN P4, R6, R7, R4, R33 ;  /* 0x0800000407067389 */ /* 0x0000640000080021 */
[----:B01----:R-:W-:Y:S05]  /*e940*/  ENDCOLLECTIVE ;  /* 0x000000000000791b */ /* 0x003fea0003800000 */
.L_x_1035:
[----:B------:R-:W-:Y:S02]  /*e950*/  IMAD.MOV.U32 R7, RZ, RZ, R46 ;  /* 0x000000ffff077224 */ /* 0x000fe400078e002e */
[----:B------:R-:W-:-:S07]  /*e960*/  IMAD.MOV.U32 R51, RZ, RZ, R6 ;  /* 0x000000ffff337224 */ /* 0x000fce00078e0006 */
[----:B------:R-:W-:Y:S05]  /*e970*/  WARPSYNC.COLLECTIVE R34, `(.L_x_1036) ;  /* 0x0000000022087348 */ /* 0x000fea0003c00000 */
[----:B------:R0:W1:Y:S02]  /*e980*/  SHFL.DOWN P4, R6, R7, R4, R33 ;  /* 0x0800000407067389 */ /* 0x0000640000080021 */
[----:B01----:R-:W-:Y:S05]  /*e990*/  ENDCOLLECTIVE ;  /* 0x000000000000791b */ /* 0x003fea0003800000 */
.L_x_1036:
[----:B------:R-:W-:Y:S05]  /*e9a0*/  BRA `(.L_x_1037) ;  /* 0xffffffbc00987947 */ /* 0x000fea000383ffff */
.L_x_841:
[----:B------:R-:W-:Y:S01]  /*e9b0*/  BSSY B0, `(.L_x_1038) ;  /* 0x0000006000007945 */ /* 0x000fe20003800000 */
[----:B------:R-:W-:Y:S02]  /*e9c0*/  IMAD.MOV.U32 R4, RZ, RZ, 0x2 ;  /* 0x00000002ff047424 */ /* 0x000fe400078e00ff */
[----:B------:R-:W-:-:S07]  /*e9d0*/  IMAD.MOV.U32 R34, RZ, RZ, -0x1 ;  /* 0xffffffffff227424 */ /* 0x000fce00078e00ff */
[----:B--23--:R-:W-:Y:S05]  /*e9e0*/  WARPSYNC.COLLECTIVE R34, `(.L_x_1039) ;  /* 0x0000000022087348 */ /* 0x00cfea0003c00000 */
[----:B------:R0:W1:Y:S02]  /*e9f0*/  SHFL.DOWN P4, R6, R7, R4, R33 ;  /* 0x0800000407067389 */ /* 0x0000640000080021 */
[----:B0123--:R-:W-:Y:S05]  /*ea00*/  ENDCOLLECTIVE ;  /* 0x000000000000791b */ /* 0x00ffea0003800000 */
.L_x_1039:
[----:B------:R-:W-:Y:S05]  /*ea10*/  BSYNC B0 ;  /* 0x0000000000007941 */ /* 0x000fea0003800000 */
.L_x_1038:
[----:B------:R-:W-:Y:S05]  /*ea20*/  BRA `(.L_x_1040) ;  /* 0xffffffbc009c7947 */ /* 0x000fea000383ffff */
.L_x_842:
[----:B------:R-:W-:Y:S01]  /*ea30*/  BSSY B0, `(.L_x_1041) ;  /* 0x0000007000007945 */ /* 0x000fe20003800000 */
[----:B------:R-:W-:Y:S02]  /*ea40*/  IMAD.MOV.U32 R7, RZ, RZ, R49 ;  /* 0x000000ffff077224 */ /* 0x000fe400078e0031 */
[----:B------:R-:W-:Y:S02]  /*ea50*/  IMAD.MOV.U32 R4, RZ, RZ, 0x4 ;  /* 0x00000004ff047424 */ /* 0x000fe400078e00ff */
[----:B------:R-:W-:-:S07]  /*ea60*/  IMAD.MOV.U32 R34, RZ, RZ, -0x1 ;  /* 0xffffffffff227424 */ /* 0x000fce00078e00ff */
[----:B--23--:R-:W-:Y:S05]  /*ea70*/  WARPSYNC.COLLECTIVE R34, `(.L_x_1042) ;  /* 0x0000000022087348 */ /* 0x00cfea0003c00000 */
[----:B------:R0:W1:Y:S02]  /*ea80*/  SHFL.DOWN P4, R6, R7, R4, R33 ;  /* 0x0800000407067389 */ /* 0x0000640000080021 */
[----:B0123--:R-:W-:Y:S05]  /*ea90*/  ENDCOLLECTIVE ;  /* 0x000000000000791b */ /* 0x00ffea0003800000 */
.L_x_1042:
[----:B------:R-:W-:Y:S05]  /*eaa0*/  BSYNC B0 ;  /* 0x0000000000007941 */ /* 0x000fea0003800000 */
.L_x_1041:
[----:B------:R-:W-:Y:S02]  /*eab0*/  IMAD.MOV.U32 R7, RZ, RZ, R32 ;  /* 0x000000ffff077224 */ /* 0x000fe400078e0020 */
[----:B------:R-:W-:Y:S02]  /*eac0*/  IMAD.MOV.U32 R4, RZ, RZ, 0x4 ;  /* 0x00000004ff047424 */ /* 0x000fe400078e00ff */
[----:B------:R-:W-:Y:S02]  /*ead0*/  IMAD.MOV.U32 R34, RZ, RZ, -0x1 ;  /* 0xffffffffff227424 */ /* 0x000fe400078e00ff */
[----:B------:R-:W-:-:S07]  /*eae0*/  IMAD.MOV.U32 R48, RZ, RZ, R6 ;  /* 0x000000ffff307224 */ /* 0x000fce00078e0006 */
[----:B------:R-:W-:Y:S05]  /*eaf0*/  WARPSYNC.COLLECTIVE R34, `(.L_x_1043) ;  /* 0x0000000022087348 */ /* 0x000fea0003c00000 */
[----:B------:R0:W1:Y:S02]  /*eb00*/  SHFL.DOWN P4, R6, R7, R4, R33 ;  /* 0x0800000407067389 */ /* 0x0000640000080021 */
[----:B01----:R-:W-:Y:S05]  /*eb10*/  ENDCOLLECTIVE ;  /* 0x000000000000791b */ /* 0x003fea0003800000 */
.L_x_1043:
[----:B------:R-:W-:Y:S02]  /*eb20*/  IMAD.MOV.U32 R7, RZ, RZ, R46 ;  /* 0x000000ffff077224 */ /* 0x000fe400078e002e */
[----:B------:R-:W-:-:S07]  /*eb30*/  IMAD.MOV.U32 R51, RZ, RZ, R6 ;  /* 0x000000ffff337224 */ /* 0x000fce00078e0006 */
[----:B------:R-:W-:Y:S05]  /*eb40*/  WARPSYNC.COLLECTIVE R34, `(.L_x_1044) ;  /* 0x0000000022087348 */ /* 0x000fea0003c00000 */
[----:B------:R0:W1:Y:S02]  /*eb50*/  SHFL.DOWN P4, R6, R7, R4, R33 ;  /* 0x0800000407067389 */ /* 0x0000640000080021 */
[----:B01----:R-:W-:Y:S05]  /*eb60*/  ENDCOLLECTIVE ;  /* 0x000000000000791b */ /* 0x003fea0003800000 */
.L_x_1044:
[----:B------:R-:W-:Y:S05]  /*eb70*/  BRA `(.L_x_1045) ;  /* 0xffffffbc00647947 */ /* 0x000fea000383ffff */
.L_x_843:
[----:B------:R-:W-:Y:S01]  /*eb80*/  BSSY B0, `(.L_x_1046) ;  /* 0x0000006000007945 */ /* 0x000fe20003800000 */
[----:B------:R-:W-:Y:S02]  /*eb90*/  IMAD.MOV.U32 R4, RZ, RZ, 0x4 ;  /* 0x00000004ff047424 */ /* 0x000fe400078e00ff */
[----:B------:R-:W-:-:S07]  /*eba0*/  IMAD.MOV.U32 R34, RZ, RZ, -0x1 ;  /* 0xffffffffff227424 */ /* 0x000fce00078e00ff */
[----:B--23--:R-:W-:Y:S05]  /*ebb0*/  WARPSYNC.COLLECTIVE R34, `(.L_x_1047) ;  /* 0x0000000022087348 */ /* 0x00cfea0003c00000 */
[----:B------:R0:W1:Y:S02]  /*ebc0*/  SHFL.DOWN P4, R6, R7, R4, R33 ;  /* 0x0800000407067389 */ /* 0x0000640000080021 */
[----:B0123--:R-:W-:Y:S05]  /*ebd0*/  ENDCOLLECTIVE ;  /* 0x000000000000791b */ /* 0x00ffea0003800000 */
.L_x_1047:
[----:B------:R-:W-:Y:S05]  /*ebe0*/  BSYNC B0 ;  /* 0x0000000000007941 */ /* 0x000fea0003800000 */
.L_x_1046:
[----:B------:R-:W-:Y:S05]  /*ebf0*/  BRA `(.L_x_1048) ;  /* 0xffffffbc00687947 */ /* 0x000fea000383ffff */
.L_x_844:
[----:B------:R-:W-:Y:S01]  /*ec00*/  BSSY B0, `(.L_x_1049) ;  /* 0x0000007000007945 */ /* 0x000fe20003800000 */
[----:B------:R-:W-:Y:S02]  /*ec10*/  IMAD.MOV.U32 R7, RZ, RZ, R49 ;  /* 0x000000ffff077224 */ /* 0x000fe400078e0031 */
[----:B------:R-:W-:Y:S02]  /*ec20*/  IMAD.MOV.U32 R4, RZ, RZ, 0x8 ;  /* 0x00000008ff047424 */ /* 0x000fe400078e00ff */
[----:B------:R-:W-:-:S07]  /*ec30*/  IMAD.MOV.U32 R34, RZ, RZ, -0x1 ;  /* 0xffffffffff227424 */ /* 0x000fce00078e00ff */
[----:B--23--:R-:W-:Y:S05]  /*ec40*/  WARPSYNC.COLLECTIVE R34, `(.L_x_1050) ;  /* 0x0000000022087348 */ /* 0x00cfea0003c00000 */
[----:B------:R0:W1:Y:S02]  /*ec50*/  SHFL.DOWN P4, R6, R7, R4, R33 ;  /* 0x0800000407067389 */ /* 0x0000640000080021 */
[----:B0123--:R-:W-:Y:S05]  /*ec60*/  ENDCOLLECTIVE ;  /* 0x000000000000791b */ /* 0x00ffea0003800000 */
.L_x_1050:
[----:B------:R-:W-:Y:S05]  /*ec70*/  BSYNC B0 ;  /* 0x0000000000007941 */ /* 0x000fea0003800000 */
.L_x_1049:
[----:B------:R-:W-:Y:S02]  /*ec80*/  IMAD.MOV.U32 R7, RZ, RZ, R32 ;  /* 0x000000ffff077224 */ /* 0x000fe400078e0020 */
[----:B------:R-:W-:Y:S02]  /*ec90*/  IMAD.MOV.U32 R4, RZ, RZ, 0x8 ;  /* 0x00000008ff047424 */ /* 0x000fe400078e00ff */
[----:B------:R-:W-:Y:S02]  /*eca0*/  IMAD.MOV.U32 R34, RZ, RZ, -0x1 ;  /* 0xffffffffff227424 */ /* 0x000fe400078e00ff */
[----:B------:R-:W-:-:S07]  /*ecb0*/  IMAD.MOV.U32 R48, RZ, RZ, R6 ;  /* 0x000000ffff307224 */ /* 0x000fce00078e0006 */
[----:B------:R-:W-:Y:S05]  /*ecc0*/  WARPSYNC.COLLECTIVE R34, `(.L_x_1051) ;  /* 0x0000000022087348 */ /* 0x000fea0003c00000 */
[----:B------:R0:W1:Y:S02]  /*ecd0*/  SHFL.DOWN P4, R6, R7, R4, R33 ;  /* 0x0800000407067389 */ /* 0x0000640000080021 */
[----:B01----:R-:W-:Y:S05]  /*ece0*/  ENDCOLLECTIVE ;  /* 0x000000000000791b */ /* 0x003fea0003800000 */
.L_x_1051:
[----:B------:R-:W-:Y:S02]  /*ecf0*/  IMAD.MOV.U32 R7, RZ, RZ, R46 ;  /* 0x000000ffff077224 */ /* 0x000fe400078e002e */
[----:B------:R-:W-:-:S07]  /*ed00*/  IMAD.MOV.U32 R51, RZ, RZ, R6 ;  /* 0x000000ffff337224 */ /* 0x000fce00078e0006 */
[----:B------:R-:W-:Y:S05]  /*ed10*/  WARPSYNC.COLLECTIVE R34, `(.L_x_1052) ;  /* 0x0000000022087348 */ /* 0x000fea0003c00000 */
[----:B------:R0:W1:Y:S02]  /*ed20*/  SHFL.DOWN P4, R6, R7, R4, R33 ;  /* 0x0800000407067389 */ /* 0x0000640000080021 */
[----:B01----:R-:W-:Y:S05]  /*ed30*/  ENDCOLLECTIVE ;  /* 0x000000000000791b */ /* 0x003fea0003800000 */
.L_x_1052:
[----:B------:R-:W-:Y:S05]  /*ed40*/  BRA `(.L_x_1053) ;  /* 0xffffffbc00307947 */ /* 0x000fea000383ffff */
.L_x_845:
[----:B------:R-:W-:Y:S01]  /*ed50*/  BSSY B0, `(.L_x_1054) ;  /* 0x0000006000007945 */ /* 0x000fe20003800000 */
[----:B------:R-:W-:Y:S02]  /*ed60*/  IMAD.MOV.U32 R4, RZ, RZ, 0x8 ;  /* 0x00000008ff047424 */ /* 0x000fe400078e00ff */
[----:B------:R-:W-:-:S07]  /*ed70*/  IMAD.MOV.U32 R34, RZ, RZ, -0x1 ;  /* 0xffffffffff227424 */ /* 0x000fce00078e00ff */
[----:B--23--:R-:W-:Y:S05]  /*ed80*/  WARPSYNC.COLLECTIVE R34, `(.L_x_1055) ;  /* 0x0000000022087348 */ /* 0x00cfea0003c00000 */
[----:B------:R0:W1:Y:S02]  /*ed90*/  SHFL.DOWN P4, R6, R7, R4, R33 ;  /* 0x0800000407067389 */ /* 0x0000640000080021 */
[----:B0123--:R-:W-:Y:S05]  /*eda0*/  ENDCOLLECTIVE ;  /* 0x000000000000791b */ /* 0x00ffea0003800000 */
.L_x_1055:
[----:B------:R-:W-:Y:S05]  /*edb0*/  BSYNC B0 ;  /* 0x0000000000007941 */ /* 0x000fea0003800000 */
.L_x_1054:
[----:B------:R-:W-:Y:S05]  /*edc0*/  BRA `(.L_x_1056) ;  /* 0xffffffbc00347947 */ /* 0x000fea000383ffff */
.L_x_846:
[----:B------:R-:W-:Y:S01]  /*edd0*/  BSSY B0, `(.L_x_1057) ;  /* 0x0000007000007945 */ /* 0x000fe20003800000 */
[----:B------:R-:W-:Y:S02]  /*ede0*/  IMAD.MOV.U32 R7, RZ, RZ, R49 ;  /* 0x000000ffff077224 */ /* 0x000fe400078e0031 */
[----:B------:R-:W-:Y:S02]  /*edf0*/  IMAD.MOV.U32 R4, RZ, RZ, 0x10 ;  /* 0x00000010ff047424 */ /* 0x000fe400078e00ff */
[----:B------:R-:W-:-:S07]  /*ee00*/  IMAD.MOV.U32 R34, RZ, RZ, -0x1 ;  /* 0xffffffffff227424 */ /* 0x000fce00078e00ff */
[----:B--23--:R-:W-:Y:S05]  /*ee10*/  WARPSYNC.COLLECTIVE R34, `(.L_x_1058) ;  /* 0x0000000022087348 */ /* 0x00cfea0003c00000 */
[----:B------:R0:W1:Y:S02]  /*ee20*/  SHFL.DOWN P4, R6, R7, R4, R33 ;  /* 0x0800000407067389 */ /* 0x0000640000080021 */
[----:B0123--:R-:W-:Y:S05]  /*ee30*/  ENDCOLLECTIVE ;  /* 0x000000000000791b */ /* 0x00ffea0003800000 */
.L_x_1058:
[----:B------:R-:W-:Y:S05]  /*ee40*/  BSYNC B0 ;  /* 0x0000000000007941 */ /* 0x000fea0003800000 */
.L_x_1057:
[----:B------:R-:W-:Y:S02]  /*ee50*/  IMAD.MOV.U32 R7, RZ, RZ, R32 ;  /* 0x000000ffff077224 */ /* 0x000fe400078e0020 */
[----:B------:R-:W-:Y:S02]  /*ee60*/  IMAD.MOV.U32 R4, RZ, RZ, 0x10 ;  /* 0x00000010ff047424 */ /* 0x000fe400078e00ff */
[----:B------:R-:W-:Y:S02]  /*ee70*/  IMAD.MOV.U32 R34, RZ, RZ, -0x1 ;  /* 0xffffffffff227424 */ /* 0x000fe400078e00ff */
[----:B------:R-:W-:Y:S02]  /*ee80*/  IMAD.MOV.U32 R48, RZ, RZ, R6 ;  /* 0x000000ffff307224 */ /* 0x000fe400078e0006 */
[----:B------:R-:W-:-:S07]  /*ee90*/  VIADD R50, R28, 0x10 ;  /* 0x000000101c327836 */ /* 0x000fce0000000000 */
[----:B------:R-:W-:Y:S05]  /*eea0*/  WARPSYNC.COLLECTIVE R34, `(.L_x_1059) ;  /* 0x0000000022087348 */ /* 0x000fea0003c00000 */
[----:B------:R0:W1:Y:S02]  /*eeb0*/  SHFL.DOWN P4, R6, R7, R4, R33 ;  /* 0x0800000407067389 */ /* 0x0000640000080021 */
[----:B01----:R-:W-:Y:S05]  /*eec0*/  ENDCOLLECTIVE ;  /* 0x000000000000791b */ /* 0x003fea0003800000 */
.L_x_1059:
[----:B------:R-:W-:Y:S02]  /*eed0*/  IMAD.MOV.U32 R7, RZ, RZ, R46 ;  /* 0x000000ffff077224 */ /* 0x000fe400078e002e */
[----:B------:R-:W-:-:S07]  /*eee0*/  IMAD.MOV.U32 R51, RZ, RZ, R6 ;  /* 0x000000ffff337224 */ /* 0x000fce00078e0006 */
[----:B------:R-:W-:Y:S05]  /*eef0*/  WARPSYNC.COLLECTIVE R34, `(.L_x_1060) ;  /* 0x0000000022087348 */ /* 0x000fea0003c00000 */
[----:B------:R0:W1:Y:S02]  /*ef00*/  SHFL.DOWN P4, R6, R7, R4, R33 ;  /* 0x0800000407067389 */ /* 0x0000640000080021 */
[----:B01----:R-:W-:Y:S05]  /*ef10*/  ENDCOLLECTIVE ;  /* 0x000000000000791b */ /* 0x003fea0003800000 */
.L_x_1060:
[----:B------:R-:W-:Y:S05]  /*ef20*/  BRA `(.L_x_1061) ;  /* 0xffffffb800fc7947 */ /* 0x000fea000383ffff */
.L_x_847:
[----:B------:R-:W-:Y:S01]  /*ef30*/  BSSY B0, `(.L_x_1062) ;  /* 0x0000006000007945 */ /* 0x000fe20003800000 */
[----:B------:R-:W-:Y:S02]  /*ef40*/  IMAD.MOV.U32 R4, RZ, RZ, 0x10 ;  /* 0x00000010ff047424 */ /* 0x000fe400078e00ff */
[----:B------:R-:W-:-:S07]  /*ef50*/  IMAD.MOV.U32 R34, RZ, RZ, -0x1 ;  /* 0xffffffffff227424 */ /* 0x000fce00078e00ff */
[----:B--23--:R-:W-:Y:S05]  /*ef60*/  WARPSYNC.COLLECTIVE R34, `(.L_x_1063) ;  /* 0x0000000022087348 */ /* 0x00cfea0003c00000 */
[----:B------:R0:W1:Y:S02]  /*ef70*/  SHFL.DOWN P4, R6, R7, R4, R33 ;  /* 0x0800000407067389 */ /* 0x0000640000080021 */
[----:B0123--:R-:W-:Y:S05]  /*ef80*/  ENDCOLLECTIVE ;  /* 0x000000000000791b */ /* 0x00ffea0003800000 */
.L_x_1063:
[----:B------:R-:W-:Y:S05]  /*ef90*/  BSYNC B0 ;  /* 0x0000000000007941 */ /* 0x000fea0003800000 */
.L_x_1062:
[----:B------:R-:W-:Y:S05]  /*efa0*/  BRA `(.L_x_1064) ;  /* 0xffffffbc001c7947 */ /* 0x000fea000383ffff */
.L_x_848:
[----:B------:R-:W-:Y:S01]  /*efb0*/  BSSY B0, `(.L_x_1065) ;  /* 0x0000005000007945 */ /* 0x000fe20003800000 */
[----:B------:R-:W-:-:S07]  /*efc0*/  IMAD.MOV.U32 R34, RZ, RZ, -0x1 ;  /* 0xffffffffff227424 */ /* 0x000fce00078e00ff */
[----:B--23--:R-:W-:Y:S05]  /*efd0*/  WARPSYNC.COLLECTIVE R34, `(.L_x_1066) ;  /* 0x0000000022087348 */ /* 0x00cfea0003c00000 */
[----:B------:R-:W-:Y:S01]  /*efe0*/  VOTE.ALL P5, P5 ;  /* 0x0000000000ff7806 */ /* 0x000fe200028a0000 */
[----:B--23--:R-:W-:-:S12]  /*eff0*/  ENDCOLLECTIVE ;  /* 0x000000000000791b */ /* 0x00cfd80003800000 */
.L_x_1066:
[----:B------:R-:W-:Y:S05]  /*f000*/  BSYNC B0 ;  /* 0x0000000000007941 */ /* 0x000fea0003800000 */
.L_x_1065:
[----:B------:R-:W-:Y:S05]  /*f010*/  BRA `(.L_x_1067) ;  /* 0xffffffbc00187947 */ /* 0x000fea000383ffff */
.L_x_1068:
        /* <DEDUP_REMOVED lines=14> */
.L_x_1290:


//--------------------- .text._ZN6thrust24THRUST_300001_SM_1000_NS8cuda_cub4core6detail13_kernel_agentINS1_15__reduce_by_key9InitAgentIN3cub18CUB_300001_SM_100024ReduceByKeyScanTileStateIilLb1EEElPlEEJSA_lSB_EEEvDpT0_ --------------------------
	.section	.text._ZN6thrust24THRUST_300001_SM_1000_NS8cuda_cub4core6detail13_kernel_agentINS1_15__reduce_by_key9InitAgentIN3cub18CUB_300001_SM_100024ReduceByKeyScanTileStateIilLb1EEElPlEEJSA_lSB_EEEvDpT0_,"ax",@progbits
	.align	128
        .global         _ZN6thrust24THRUST_300001_SM_1000_NS8cuda_cub4core6detail13_kernel_agentINS1_15__reduce_by_key9InitAgentIN3cub18CUB_300001_SM_100024ReduceByKeyScanTileStateIilLb1EEElPlEEJSA_lSB_EEEvDpT0_
        .type           _ZN6thrust24THRUST_300001_SM_1000_NS8cuda_cub4core6detail13_kernel_agentINS1_15__reduce_by_key9InitAgentIN3cub18CUB_300001_SM_100024ReduceByKeyScanTileStateIilLb1EEElPlEEJSA_lSB_EEEvDpT0_,@function
        .size           _ZN6thrust24THRUST_300001_SM_1000_NS8cuda_cub4core6detail13_kernel_agentINS1_15__reduce_by_key9InitAgentIN3cub18CUB_300001_SM_100024ReduceByKeyScanTileStateIilLb1EEElPlEEJSA_lSB_EEEvDpT0_,(.L_x_1291 - _ZN6thrust24THRUST_300001_SM_1000_NS8cuda_cub4core6detail13_kernel_agentINS1_15__reduce_by_key9InitAgentIN3cub18CUB_300001_SM_100024ReduceByKeyScanTileStateIilLb1EEElPlEEJSA_lSB_EEEvDpT0_)
        .other          _ZN6thrust24THRUST_300001_SM_1000_NS8cuda_cub4core6detail13_kernel_agentINS1_15__reduce_by_key9InitAgentIN3cub18CUB_300001_SM_100024ReduceByKeyScanTileStateIilLb1EEElPlEEJSA_lSB_EEEvDpT0_,@"STO_CUDA_ENTRY STV_DEFAULT"
_ZN6thrust24THRUST_300001_SM_1000_NS8cuda_cub4core6detail13_kernel_agentINS1_15__reduce_by_key9InitAgentIN3cub18CUB_300001_SM_100024ReduceByKeyScanTileStateIilLb1EEElPlEEJSA_lSB_EEEvDpT0_:
.text._ZN6thrust24THRUST_300001_SM_1000_NS8cuda_cub4core6detail13_kernel_agentINS1_15__reduce_by_key9InitAgentIN3cub18CUB_300001_SM_100024ReduceByKeyScanTileStateIilLb1EEElPlEEJSA_lSB_EEEvDpT0_:
[----:B------:R-:W-:Y:S01]  /*0000*/  LDC R1, c[0x0][0x37c] ;  /* 0x0000df00ff017b82 */ /* 0x000fe20000000800 */
[----:B------:R-:W0:Y:S07]  /*0010*/  S2R R0, SR_TID.X ;  /* 0x0000000000007919 */ /* 0x000e2e0000002100 */
[----:B------:R-:W1:Y:S01]  /*0020*/  S2UR UR6, SR_CTAID.X ;  /* 0x00000000000679c3 */ /* 0x000e620000002500 */
[----:B------:R-:W2:Y:S01]  /*0030*/  LDCU UR4, c[0x0][0x388] ;  /* 0x00007100ff0477ac */ /* 0x000ea20008000800 */
[----:B------:R-:W-:-:S06]  /*0040*/  CS2R R10, SRZ ;  /* 0x00000000000a7805 */ /* 0x000fcc000001ff00 */
[----:B------:R-:W1:Y:S01]  /*0050*/  LDC R7, c[0x0][0x360] ;  /* 0x0000d800ff077b82 */ /* 0x000e620000000800 */
[C---:B0-----:R-:W-:Y:S01]  /*0060*/  ISETP.GT.U32.AND P0, PT, R0.reuse, 0x1f, PT ;  /* 0x0000001f0000780c */ /* 0x041fe20003f04070 */
[----:B-1----:R-:W-:Y:S01]  /*0070*/  IMAD R7, R7, UR6, R0 ;  /* 0x0000000607077c24 */ /* 0x002fe2000f8e0200 */
[----:B------:R-:W-:Y:S02]  /*0080*/  LOP3.LUT P2, RZ, R0, UR6, RZ, 0xfc, !PT ;  /* 0x0000000600ff7c12 */ /* 0x000fe4000f84fcff */
[----:B------:R-:W-:Y:S02]  /*0090*/  ISETP.NE.OR P0, PT, RZ, UR6, P0 ;  /* 0x00000006ff007c0c */ /* 0x000fe40008705670 */
[----:B--2---:R-:W-:Y:S01]  /*00a0*/  ISETP.GE.AND P1, PT, R7, UR4, PT ;  /* 0x0000000407007c0c */ /* 0x004fe2000bf26270 */
[----:B------:R-:W0:Y:S10]  /*00b0*/  LDCU.64 UR4, c[0x0][0x358] ;  /* 0x00006b00ff0477ac */ /* 0x000e340008000a00 */
[----:B------:R-:W1:Y:S02]  /*00c0*/  @!P0 LDC.64 R4, c[0x0][0x380] ;  /* 0x0000e000ff048b82 */ /* 0x000e640000000a00 */
[----:B------:R-:W-:-:S02]  /*00d0*/  @!P1 IMAD.MOV.U32 R8, RZ, RZ, 0x0 ;  /* 0x00000000ff089424 */ /* 0x000fc400078e00ff */
[----:B------:R-:W-:-:S04]  /*00e0*/  @!P1 IMAD.MOV.U32 R9, RZ, RZ, 0x63 ;  /* 0x00000063ff099424 */ /* 0x000fc800078e00ff */
[----:B------:R-:W2:Y:S01]  /*00f0*/  @!P1 LDC.64 R2, c[0x0][0x380] ;  /* 0x0000e000ff029b82 */ /* 0x000ea20000000a00 */
[----:B-1----:R-:W-:-:S04]  /*0100*/  @!P0 IMAD.WIDE.U32 R4, R0, 0x10, R4 ;  /* 0x0000001000048825 */ /* 0x002fc800078e0004 */
[----:B--2---:R-:W-:-:S05]  /*0110*/  @!P1 IMAD.WIDE R2, R7, 0x10, R2 ;  /* 0x0000001007029825 */ /* 0x004fca00078e0202 */
[----:B0-----:R0:W-:Y:S04]  /*0120*/  @!P1 STG.E.128 desc[UR4][R2.64+0x200], R8 ;  /* 0x0002000802009986 */ /* 0x0011e8000c101d04 */
[----:B------:R0:W-:Y:S01]  /*0130*/  @!P0 STG.E.128 desc[UR4][R4.64], RZ ;  /* 0x000000ff04008986 */ /* 0x0001e2000c101d04 */
[----:B------:R-:W-:Y:S05]  /*0140*/  @P2 EXIT ;  /* 0x000000000000294d */ /* 0x000fea0003800000 */
[----:B0-----:R-:W0:Y:S02]  /*0150*/  LDC.64 R2, c[0x0][0x390] ;  /* 0x0000e400ff027b82 */ /* 0x001e240000000a00 */
[----:B0-----:R-:W-:Y:S01]  /*0160*/  STG.E.64 desc[UR4][R2.64], RZ ;  /* 0x000000ff02007986 */ /* 0x001fe2000c101b04 */
[----:B------:R-:W-:Y:S05]  /*0170*/  EXIT ;  /* 0x000000000000794d */ /* 0x000fea0003800000 */
.L_x_1069:
        /* <DEDUP_REMOVED lines=16> */
.L_x_1291:


//--------------------- .text._ZN6thrust24THRUST_300001_SM_1000_NS8cuda_cub4core6detail13_kernel_agentINS1_15__reduce_by_key16ReduceByKeyAgentINS0_10device_ptrIiEENS0_17constant_iteratorIiNS0_11use_defaultESA_EENS0_6detail15normal_iteratorIS8_EESE_N4cuda3std3__48equal_toIiEENSH_4plusIiEEPiiEEJS8_SB_SE_SE_SM_N3cub18CUB_300001_SM_100024ReduceByKeyScanTileStateIiiLb1EEESJ_SL_iiEEEvDpT0_ --------------------------
	.section	.text._ZN6thrust24THRUST_300001_SM_1000_NS8cuda_cub4core6detail13_kernel_agentINS1_15__reduce_by_key16ReduceByKeyAgentINS0_10device_ptrIiEENS0_17constant_iteratorIiNS0_11use_defaultESA_EENS0_6detail15normal_iteratorIS8_EESE_N4cuda3std3__48equal_toIiEENSH_4plusIiEEPiiEEJS8_SB_SE_SE_SM_N3cub18CUB_300001_SM_100024ReduceByKeyScanTileStateIiiLb1EEESJ_SL_iiEEEvDpT0_,"ax",@progbits
	.align	128
        .global         _ZN6thrust24THRUST_300001_SM_1000_NS8cuda_cub4core6detail13_kernel_agentINS1_15__reduce_by_key16ReduceByKeyAgentINS0_10device_ptrIiEENS0_17constant_iteratorIiNS0_11use_defaultESA_EENS0_6detail15normal_iteratorIS8_EESE_N4cuda3std3__48equal_toIiEENSH_4plusIiEEPiiEEJS8_SB_SE_SE_SM_N3cub18CUB_300001_SM_100024ReduceByKeyScanTileStateIiiLb1EEESJ_SL_iiEEEvDpT0_
        .type           _ZN6thrust24THRUST_300001_SM_1000_NS8cuda_cub4core6detail13_kernel_agentINS1_15__reduce_by_key16ReduceByKeyAgentINS0_10device_ptrIiEENS0_17constant_iteratorIiNS0_11use_defaultESA_EENS0_6detail15normal_iteratorIS8_EESE_N4cuda3std3__48equal_toIiEENSH_4plusIiEEPiiEEJS8_SB_SE_SE_SM_N3cub18CUB_300001_SM_100024ReduceByKeyScanTileStateIiiLb1EEESJ_SL_iiEEEvDpT0_,@function
        .size           _ZN6thrust24THRUST_300001_SM_1000_NS8cuda_cub4core6detail13_kernel_agentINS1_15__reduce_by_key16ReduceByKeyAgentINS0_10device_ptrIiEENS0_17constant_iteratorIiNS0_11use_defaultESA_EENS0_6detail15normal_iteratorIS8_EESE_N4cuda3std3__48equal_toIiEENSH_4plusIiEEPiiEEJS8_SB_SE_SE_SM_N3cub18CUB_300001_SM_100024ReduceByKeyScanTileStateIiiLb1EEESJ_SL_iiEEEvDpT0_,(.L_x_1292 - _ZN6thrust24THRUST_300001_SM_1000_NS8cuda_cub4core6detail13_kernel_agentINS1_15__reduce_by_key16ReduceByKeyAgentINS0_10device_ptrIiEENS0_17constant_iteratorIiNS0_11use_defaultESA_EENS0_6detail15normal_iteratorIS8_EESE_N4cuda3std3__48equal_toIiEENSH_4plusIiEEPiiEEJS8_SB_SE_SE_SM_N3cub18CUB_300001_SM_100024ReduceByKeyScanTileStateIiiLb1EEESJ_SL_iiEEEvDpT0_)
        .other          _ZN6thrust24THRUST_300001_SM_1000_NS8cuda_cub4core6detail13_kernel_agentINS1_15__reduce_by_key16ReduceByKeyAgentINS0_10device_ptrIiEENS0_17constant_iteratorIiNS0_11use_defaultESA_EENS0_6detail15normal_iteratorIS8_EESE_N4cuda3std3__48equal_toIiEENSH_4plusIiEEPiiEEJS8_SB_SE_SE_SM_N3cub18CUB_300001_SM_100024ReduceByKeyScanTileStateIiiLb1EEESJ_SL_iiEEEvDpT0_,@"STO_CUDA_ENTRY STV_DEFAULT"
_ZN6thrust24THRUST_300001_SM_1000_NS8cuda_cub4core6detail13_kernel_agentINS1_15__reduce_by_key16ReduceByKeyAgentINS0_10device_ptrIiEENS0_17constant_iteratorIiNS0_11use_defaultESA_EENS0_6detail15normal_iteratorIS8_EESE_N4cuda3std3__48equal_toIiEENSH_4plusIiEEPiiEEJS8_SB_SE_SE_SM_N3cub18CUB_300001_SM_100024ReduceByKeyScanTileStateIiiLb1EEESJ_SL_iiEEEvDpT0_:
.text._ZN6thrust24THRUST_300001_SM_1000_NS8cuda_cub4core6detail13_kernel_agentINS1_15__reduce_by_key16ReduceByKeyAgentINS0_10device_ptrIiEENS0_17constant_iteratorIiNS0_11use_defaultESA_EENS0_6detail15normal_iteratorIS8_EESE_N4cuda3std3__48equal_toIiEENSH_4plusIiEEPiiEEJS8_SB_SE_SE_SM_N3cub18CUB_300001_SM_100024ReduceByKeyScanTileStateIiiLb1EEESJ_SL_iiEEEvDpT0_:
[----:B------:R-:W-:Y:S08]  /*0000*/  LDC R1, c[0x0][0x37c] ;  /* 0x0000df00ff017b82 */ /* 0x000ff00000000800 */
[----:B------:R-:W0:Y:S01]  /*0010*/  S2UR UR8, SR_CTAID.X ;  /* 0x00000000000879c3 */ /* 0x000e220000002500 */
[----:B------:R-:W1:Y:S01]  /*0020*/  LDCU UR7, c[0x0][0x3bc] ;  /* 0x00007780ff0777ac */ /* 0x000e620008000800 */
[----:B------:R-:W2:Y:S01]  /*0030*/  LDCU.64 UR10, c[0x0][0x358] ;  /* 0x00006b00ff0a77ac */ /* 0x000ea20008000a00 */
[----:B0-----:R-:W-:-:S04]  /*0040*/  UIMAD UR6, UR8, 0x900, URZ ;  /* 0x00000900080678a4 */ /* 0x001fc8000f8e02ff */
[----:B-1----:R-:W-:-:S04]  /*0050*/  UIADD3 UR7, UPT, UPT, -UR6, UR7, URZ ;  /* 0x0000000706077290 */ /* 0x002fc8000fffe1ff */
[----:B------:R-:W-:-:S09]  /*0060*/  UISETP.GE.AND UP0, UPT, UR7, 0x901, UPT ;  /* 0x000009010700788c */ /* 0x000fd2000bf06270 */
[----:B--2---:R-:W-:Y:S05]  /*0070*/  BRA.U !UP0, `(.L_x_1070) ;  /* 0x00000051085c7547 */ /* 0x004fea000b800000 */
[----:B------:R-:W-:-:S09]  /*0080*/  UISETP.NE.AND UP0, UPT, UR8, URZ, UPT ;  /* 0x000000ff0800728c */ /* 0x000fd2000bf05270 */
[----:B------:R-:W-:Y:S05]  /*0090*/  BRA.U UP0, `(.L_x_1071) ;  /* 0x0000002100787547 */ /* 0x000fea000b800000 */
[----:B------:R-:W0:Y:S01]  /*00a0*/  S2R R16, SR_TID.X ;  /* 0x0000000000107919 */ /* 0x000e220000002100 */
[----:B------:R-:W1:Y:S08]  /*00b0*/  LDC.64 R2, c[0x0][0x380] ;  /* 0x0000e000ff027b82 */ /* 0x000e700000000a00 */
[----:B------:R-:W2:Y:S01]  /*00c0*/  S2UR UR5, SR_CgaCtaId ;  /* 0x00000000000579c3 */ /* 0x000ea20000008800 */
[----:B------:R-:W-:-:S07]  /*00d0*/  UMOV UR4, 0x400 ;  /* 0x0000040000047882 */ /* 0x000fce0000000000 */
[----:B------:R-:W3:Y:S01]  /*00e0*/  LDC R15, c[0x0][0x390] ;  /* 0x0000e400ff0f7b82 */ /* 0x000ee20000000800 */
[C---:B0-----:R-:W-:Y:S02]  /*00f0*/  LOP3.LUT R0, R16.reuse, 0x1f, RZ, 0xc0, !PT ;  /* 0x0000001f10007812 */ /* 0x041fe400078ec0ff */
[----:B------:R-:W-:-:S03]  /*0100*/  LOP3.LUT R4, R16, 0x3e0, RZ, 0xc0, !PT ;  /* 0x000003e010047812 */ /* 0x000fc600078ec0ff */
[----:B------:R-:W-:-:S04]  /*0110*/  VIADD R5, R0, UR6 ;  /* 0x0000000600057c36 */ /* 0x000fc80008000000 */
[----:B------:R-:W-:-:S04]  /*0120*/  IMAD R5, R4, 0x9, R5 ;  /* 0x0000000904057824 */ /* 0x000fc800078e0205 */
[----:B-1----:R-:W-:-:S05]  /*0130*/  IMAD.WIDE.U32 R2, R5, 0x4, R2 ;  /* 0x0000000405027825 */ /* 0x002fca00078e0002 */
[----:B------:R-:W4:Y:S04]  /*0140*/  LDG.E.CONSTANT R0, desc[UR10][R2.64] ;  /* 0x0000000a02007981 */ /* 0x000f28000c1e9900 */
[----:B------:R-:W5:Y:S04]  /*0150*/  LDG.E.CONSTANT R4, desc[UR10][R2.64+0x80] ;  /* 0x0000800a02047981 */ /* 0x000f68000c1e9900 */
[----:B------:R-:W3:Y:S04]  /*0160*/  LDG.E.CONSTANT R6, desc[UR10][R2.64+0x100] ;  /* 0x0001000a02067981 */ /* 0x000ee8000c1e9900 */
[----:B------:R-:W3:Y:S04]  /*0170*/  LDG.E.CONSTANT R7, desc[UR10][R2.64+0x180] ;  /* 0x0001800a02077981 */ /* 0x000ee8000c1e9900 */
[----:B------:R-:W3:Y:S04]  /*0180*/  LDG.E.CONSTANT R9, desc[UR10][R2.64+0x200] ;  /* 0x0002000a02097981 */ /* 0x000ee8000c1e9900 */
[----:B------:R-:W3:Y:S04]  /*0190*/  LDG.E.CONSTANT R10, desc[UR10][R2.64+0x280] ;  /* 0x0002800a020a7981 */ /* 0x000ee8000c1e9900 */
[----:B------:R-:W3:Y:S04]  /*01a0*/  LDG.E.CONSTANT R11, desc[UR10][R2.64+0x300] ;  /* 0x0003000a020b7981 */ /* 0x000ee8000c1e9900 */
[----:B------:R-:W3:Y:S04]  /*01b0*/  LDG.E.CONSTANT R12, desc[UR10][R2.64+0x380] ;  /* 0x0003800a020c7981 */ /* 0x000ee8000c1e9900 */
[----:B------:R0:W3:Y:S01]  /*01c0*/  LDG.E.CONSTANT R13, desc[UR10][R2.64+0x400] ;  /* 0x0004000a020d7981 */ /* 0x0000e2000c1e9900 */
[----:B------:R-:W-:Y:S01]  /*01d0*/  SHF.R.U32.HI R8, RZ, 0x5, R16 ;  /* 0x00000005ff087819 */ /* 0x000fe20000011610 */
[----:B--2---:R-:W-:Y:S01]  /*01e0*/  ULEA UR4, UR5, UR4, 0x18 ;  /* 0x0000000405047291 */ /* 0x004fe2000f8ec0ff */
[----:B------:R-:W-:Y:S01]  /*01f0*/  ISETP.NE.AND P1, PT, R16, RZ, PT ;  /* 0x000000ff1000720c */ /* 0x000fe20003f25270 */
[----:B------:R-:W1:Y:S02]  /*0200*/  S2R R5, SR_LANEID ;  /* 0x0000000000057919 */ /* 0x000e640000000000 */
[----:B-1----:R-:W-:-:S05]  /*0210*/  IMAD R14, R8, 0x120, R5 ;  /* 0x00000120080e7824 */ /* 0x002fca00078e0205 */
[----:B------:R-:W-:-:S05]  /*0220*/  LEA R14, R14, UR4, 0x2 ;  /* 0x000000040e0e7c11 */ /* 0x000fca000f8e10ff */
[----:B0-----:R-:W-:Y:S01]  /*0230*/  IMAD R2, R5, 0x20, R14 ;  /* 0x0000002005027824 */ /* 0x001fe200078e020e */
[----:B----4-:R0:W-:Y:S04]  /*0240*/  STS [R14], R0 ;  /* 0x000000000e007388 */ /* 0x0101e80000000800 */
[----:B-----5:R-:W-:Y:S04]  /*0250*/  STS [R14+0x80], R4 ;  /* 0x000080040e007388 */ /* 0x020fe80000000800 */
[----:B---3--:R-:W-:Y:S01]  /*0260*/  STS [R14+0x100], R6 ;  /* 0x000100060e007388 */ /* 0x008fe20000000800 */
[----:B0-----:R-:W-:-:S03]  /*0270*/  IMAD.MOV.U32 R0, RZ, RZ, RZ ;  /* 0x000000ffff007224 */ /* 0x001fc600078e00ff */
[----:B------:R-:W-:Y:S04]  /*0280*/  STS [R14+0x180], R7 ;  /* 0x000180070e007388 */ /* 0x000fe80000000800 */
[----:B------:R-:W-:Y:S04]  /*0290*/  STS [R14+0x200], R9 ;  /* 0x000200090e007388 */ /* 0x000fe80000000800 */
[----:B------:R0:W-:Y:S04]  /*02a0*/  STS [R14+0x280], R10 ;  /* 0x0002800a0e007388 */ /* 0x0001e80000000800 */
[----:B------:R-:W-:Y:S04]  /*02b0*/  STS [R14+0x300], R11 ;  /* 0x0003000b0e007388 */ /* 0x000fe80000000800 */
[----:B------:R-:W-:Y:S01]  /*02c0*/  STS [R14+0x380], R12 ;  /* 0x0003800c0e007388 */ /* 0x000fe20000000800 */
[----:B0-----:R-:W-:-:S03]  /*02d0*/  LEA R10, R16, UR4, 0x2 ;  /* 0x00000004100a7c11 */ /* 0x001fc6000f8e10ff */
[----:B------:R-:W-:Y:S01]  /*02e0*/  STS [R14+0x400], R13 ;  /* 0x0004000d0e007388 */ /* 0x000fe20000000800 */
[----:B------:R-:W-:-:S03]  /*02f0*/  NOP ;  /* 0x0000000000007918 */ /* 0x000fc60000000000 */
[----:B------:R-:W-:Y:S04]  /*0300*/  LDS R3, [R2+0x20] ;  /* 0x0000200002037984 */ /* 0x000fe80000000800 */
[----:B------:R-:W-:Y:S04]  /*0310*/  LDS R4, [R2] ;  /* 0x0000000002047984 */ /* 0x000fe80000000800 */
[----:B------:R-:W0:Y:S04]  /*0320*/  LDS R6, [R2+0x4] ;  /* 0x0000040002067984 */ /* 0x000e280000000800 */
[----:B------:R-:W1:Y:S04]  /*0330*/  LDS R28, [R2+0x8] ;  /* 0x00000800021c7984 */ /* 0x000e680000000800 */
[----:B------:R-:W2:Y:S04]  /*0340*/  LDS R30, [R2+0xc] ;  /* 0x00000c00021e7984 */ /* 0x000ea80000000800 */
[----:B------:R-:W-:Y:S04]  /*0350*/  LDS R32, [R2+0x10] ;  /* 0x0000100002207984 */ /* 0x000fe80000000800 */
[----:B------:R-:W-:Y:S04]  /*0360*/  LDS R34, [R2+0x14] ;  /* 0x0000140002227984 */ /* 0x000fe80000000800 */
[----:B------:R-:W3:Y:S04]  /*0370*/  LDS R36, [R2+0x18] ;  /* 0x0000180002247984 */ /* 0x000ee80000000800 */
[----:B------:R-:W4:Y:S01]  /*0380*/  LDS R38, [R2+0x1c] ;  /* 0x00001c0002267984 */ /* 0x000f220000000800 */
[----:B------:R-:W-:Y:S01]  /*0390*/  BAR.SYNC.DEFER_BLOCKING 0x0 ;  /* 0x0000000000007b1d */ /* 0x000fe20000010000 */
[----:B0-----:R-:W-:-:S02]  /*03a0*/  ISETP.NE.AND P3, PT, R4, R6, PT ;  /* 0x000000060400720c */ /* 0x001fc40003f65270 */
[----:B-1----:R-:W-:Y:S02]  /*03b0*/  ISETP.NE.AND P2, PT, R6, R28, PT ;  /* 0x0000001c0600720c */ /* 0x002fe40003f45270 */
[----:B--2---:R-:W-:Y:S01]  /*03c0*/  ISETP.NE.AND P6, PT, R28, R30, PT ;  /* 0x0000001e1c00720c */ /* 0x004fe20003fc5270 */
[----:B------:R-:W-:Y:S03]  /*03d0*/  STS [R14], R15 ;  /* 0x0000000f0e007388 */ /* 0x000fe60000000800 */
[----:B------:R-:W-:Y:S01]  /*03e0*/  P2R R45, PR, RZ, 0x40 ;  /* 0x00000040ff2d7803 */ /* 0x000fe20000000000 */
[----:B------:R-:W-:Y:S04]  /*03f0*/  STS [R14+0x80], R15 ;  /* 0x0000800f0e007388 */ /* 0x000fe80000000800 */
[----:B------:R-:W-:Y:S01]  /*0400*/  STS [R14+0x100], R15 ;  /* 0x0001000f0e007388 */ /* 0x000fe20000000800 */
[----:B---3--:R-:W-:-:S03]  /*0410*/  ISETP.NE.AND P5, PT, R34, R36, PT ;  /* 0x000000242200720c */ /* 0x008fc60003fa5270 */
[----:B------:R-:W-:Y:S01]  /*0420*/  STS [R14+0x180], R15 ;  /* 0x0001800f0e007388 */ /* 0x000fe20000000800 */
[----:B----4-:R-:W-:-:S03]  /*0430*/  ISETP.NE.AND P4, PT, R36, R38, PT ;  /* 0x000000262400720c */ /* 0x010fc60003f85270 */
[----:B------:R-:W-:Y:S04]  /*0440*/  STS [R14+0x200], R15 ;  /* 0x0002000f0e007388 */ /* 0x000fe80000000800 */
[----:B------:R-:W-:Y:S04]  /*0450*/  STS [R14+0x280], R15 ;  /* 0x0002800f0e007388 */ /* 0x000fe80000000800 */
[----:B------:R-:W-:Y:S04]  /*0460*/  STS [R14+0x300], R15 ;  /* 0x0003000f0e007388 */ /* 0x000fe80000000800 */
[----:B------:R-:W-:Y:S04]  /*0470*/  STS [R14+0x380], R15 ;  /* 0x0003800f0e007388 */ /* 0x000fe80000000800 */
[----:B------:R-:W-:Y:S01]  /*0480*/  STS [R14+0x400], R15 ;  /* 0x0004000f0e007388 */ /* 0x000fe20000000800 */
[----:B------:R-:W-:-:S03]  /*0490*/  NOP ;  /* 0x0000000000007918 */ /* 0x000fc60000000000 */
[----:B------:R-:W0:Y:S04]  /*04a0*/  LDS R47, [R2] ;  /* 0x00000000022f7984 */ /* 0x000e280000000800 */
[----:B------:R-:W1:Y:S04]  /*04b0*/  LDS R7, [R2+0x4] ;  /* 0x0000040002077984 */ /* 0x000e680000000800 */
[----:B------:R-:W2:Y:S04]  /*04c0*/  LDS R29, [R2+0x8] ;  /* 0x00000800021d7984 */ /* 0x000ea80000000800 */
[----:B------:R-:W3:Y:S04]  /*04d0*/  LDS R31, [R2+0xc] ;  /* 0x00000c00021f7984 */ /* 0x000ee80000000800 */
[----:B------:R-:W-:Y:S04]  /*04e0*/  LDS R33, [R2+0x10] ;  /* 0x0000100002217984 */ /* 0x000fe80000000800 */
[----:B------:R-:W-:Y:S04]  /*04f0*/  LDS R35, [R2+0x14] ;  /* 0x0000140002237984 */ /* 0x000fe80000000800 */
[----:B------:R-:W-:Y:S04]  /*0500*/  LDS R37, [R2+0x18] ;  /* 0x0000180002257984 */ /* 0x000fe80000000800 */
[----:B------:R-:W-:Y:S04]  /*0510*/  LDS R44, [R2+0x1c] ;  /* 0x00001c00022c7984 */ /* 0x000fe80000000800 */
[----:B------:R0:W-:Y:S01]  /*0520*/  LDS R9, [R2+0x20] ;  /* 0x0000200002097984 */ /* 0x0001e20000000800 */
[----:B------:R-:W-:Y:S01]  /*0530*/  BAR.SYNC.DEFER_BLOCKING 0x0 ;  /* 0x0000000000007b1d */ /* 0x000fe20000010000 */
[----:B0-----:R-:W-:-:S05]  /*0540*/  SEL R2, R47, RZ, !P3 ;  /* 0x000000ff2f027207 */ /* 0x001fca0005800000 */
[----:B-1----:R-:W-:-:S05]  /*0550*/  IMAD.IADD R12, R7, 0x1, R2 ;  /* 0x00000001070c7824 */ /* 0x002fca00078e0202 */
[----:B------:R-:W-:-:S05]  /*0560*/  SEL R12, R12, RZ, !P2 ;  /* 0x000000ff0c0c7207 */ /* 0x000fca0005000000 */
[----:B--2---:R-:W-:Y:S01]  /*0570*/  IMAD.IADD R12, R29, 0x1, R12 ;  /* 0x000000011d0c7824 */ /* 0x004fe200078e020c */
[----:B------:R-:W-:Y:S04]  /*0580*/  STS [R10+0x47c], R3 ;  /* 0x00047c030a007388 */ /* 0x000fe80000000800 */
[----:B------:R-:W-:Y:S01]  /*0590*/  SEL R12, R12, RZ, !P6 ;  /* 0x000000ff0c0c7207 */ /* 0x000fe20007000000 */
[----:B------:R-:W-:Y:S04]  /*05a0*/  BAR.SYNC.DEFER_BLOCKING 0x0 ;  /* 0x0000000000007b1d */ /* 0x000fe80000010000 */
[----:B---3--:R-:W-:-:S02]  /*05b0*/  IMAD.IADD R12, R31, 0x1, R12 ;  /* 0x000000011f0c7824 */ /* 0x008fc400078e020c */
[----:B------:R-:W0:Y:S02]  /*05c0*/  @P1 LDS R40, [R10+0x478] ;  /* 0x000478000a281984 */ /* 0x000e240000000800 */
[----:B0-----:R-:W-:-:S04]  /*05d0*/  @P1 ISETP.NE.AND P0, PT, R40, R4, PT ;  /* 0x000000042800120c */ /* 0x001fc80003f05270 */
[----:B------:R-:W-:Y:S02]  /*05e0*/  @P1 SEL R0, RZ, 0x1, !P0 ;  /* 0x00000001ff001807 */ /* 0x000fe40004000000 */
[----:B------:R-:W-:Y:S02]  /*05f0*/  ISETP.NE.AND P1, PT, R32, R34, PT ;  /* 0x000000222000720c */ /* 0x000fe40003f25270 */
[----:B------:R-:W-:Y:S01]  /*0600*/  ISETP.NE.AND P0, PT, R38, R3, PT ;  /* 0x000000032600720c */ /* 0x000fe20003f05270 */
[----:B------:R-:W-:Y:S01]  /*0610*/  VIADD R11, R0, 0x1 ;  /* 0x00000001000b7836 */ /* 0x000fe20000000000 */
[----:B------:R-:W-:Y:S01]  /*0620*/  P2R R46, PR, RZ, 0x2 ;  /* 0x00000002ff2e7803 */ /* 0x000fe20000000000 */
[----:B------:R-:W-:-:S04]  /*0630*/  @!P3 IMAD.MOV R11, RZ, RZ, R0 ;  /* 0x000000ffff0bb224 */ /* 0x000fc800078e0200 */
[----:B------:R-:W-:Y:S02]  /*0640*/  VIADD R2, R11, 0x1 ;  /* 0x000000010b027836 */ /* 0x000fe40000000000 */
[----:B------:R-:W-:Y:S01]  /*0650*/  @!P2 IMAD.MOV R2, RZ, RZ, R11 ;  /* 0x000000ffff02a224 */ /* 0x000fe200078e020b */
[----:B------:R-:W-:-:S03]  /*0660*/  ISETP.NE.AND P2, PT, R30, R32, PT ;  /* 0x000000201e00720c */ /* 0x000fc60003f45270 */
[----:B------:R-:W-:Y:S01]  /*0670*/  VIADD R39, R2, 0x1 ;  /* 0x0000000102277836 */ /* 0x000fe20000000000 */
[----:B------:R-:W-:Y:S01]  /*0680*/  SEL R12, R12, RZ, !P2 ;  /* 0x000000ff0c0c7207 */ /* 0x000fe20005000000 */
[----:B------:R-:W-:Y:S01]  /*0690*/  @!P6 IMAD.MOV R39, RZ, RZ, R2 ;  /* 0x000000ffff27e224 */ /* 0x000fe200078e0202 */
[----:B------:R-:W-:-:S03]  /*06a0*/  P2R R26, PR, RZ, 0x4 ;  /* 0x00000004ff1a7803 */ /* 0x000fc60000000000 */
[----:B------:R-:W-:Y:S02]  /*06b0*/  IMAD.IADD R12, R33, 0x1, R12 ;  /* 0x00000001210c7824 */ /* 0x000fe400078e020c */
[----:B------:R-:W-:Y:S02]  /*06c0*/  VIADD R10, R39, 0x1 ;  /* 0x00000001270a7836 */ /* 0x000fe40000000000 */
[----:B------:R-:W-:Y:S01]  /*06d0*/  @!P2 IMAD.MOV R10, RZ, RZ, R39 ;  /* 0x000000ffff0aa224 */ /* 0x000fe200078e0227 */
[----:B------:R-:W-:-:S03]  /*06e0*/  SEL R12, R12, RZ, !P1 ;  /* 0x000000ff0c0c7207 */ /* 0x000fc60004800000 */
[----:B------:R-:W-:Y:S02]  /*06f0*/  VIADD R11, R10, 0x1 ;  /* 0x000000010a0b7836 */ /* 0x000fe40000000000 */
[----:B------:R-:W-:Y:S02]  /*0700*/  IMAD.IADD R12, R35, 0x1, R12 ;  /* 0x00000001230c7824 */ /* 0x000fe400078e020c */
[----:B------:R-:W-:Y:S01]  /*0710*/  @!P1 IMAD.MOV R11, RZ, RZ, R10 ;  /* 0x000000ffff0b9224 */ /* 0x000fe200078e020a */
[----:B------:R-:W-:Y:S02]  /*0720*/  ISETP.NE.AND P1, PT, R6, R28, PT ;  /* 0x0000001c0600720c */ /* 0x000fe40003f25270 */
[----:B------:R-:W-:Y:S01]  /*0730*/  SEL R12, R12, RZ, !P5 ;  /* 0x000000ff0c0c7207 */ /* 0x000fe20006800000 */
[----:B------:R-:W-:Y:S02]  /*0740*/  VIADD R42, R11, 0x1 ;  /* 0x000000010b2a7836 */ /* 0x000fe40000000000 */
[----:B------:R-:W-:-:S02]  /*0750*/  @!P5 IMAD.MOV R42, RZ, RZ, R11 ;  /* 0x000000ffff2ad224 */ /* 0x000fc400078e020b */
[----:B------:R-:W-:Y:S02]  /*0760*/  IMAD.IADD R12, R37, 0x1, R12 ;  /* 0x00000001250c7824 */ /* 0x000fe400078e020c */
[----:B------:R-:W-:Y:S02]  /*0770*/  VIADD R43, R42, 0x1 ;  /* 0x000000012a2b7836 */ /* 0x000fe40000000000 */
[----:B------:R-:W-:Y:S01]  /*0780*/  @!P4 IMAD.MOV R43, RZ, RZ, R42 ;  /* 0x000000ffff2bc224 */ /* 0x000fe200078e022a */
[----:B------:R-:W-:-:S03]  /*0790*/  SEL R11, R12, RZ, !P4 ;  /* 0x000000ff0c0b7207 */ /* 0x000fc60006000000 */
[----:B------:R-:W-:Y:S02]  /*07a0*/  VIADD R10, R43, 0x1 ;  /* 0x000000012b0a7836 */ /* 0x000fe40000000000 */
[----:B------:R-:W-:Y:S02]  /*07b0*/  IMAD.IADD R11, R44, 0x1, R11 ;  /* 0x000000012c0b7824 */ /* 0x000fe400078e020b */
[----:B------:R-:W-:-:S03]  /*07c0*/  @!P0 IMAD.MOV R10, RZ, RZ, R43 ;  /* 0x000000ffff0a8224 */ /* 0x000fc600078e022b */
[----:B------:R-:W-:Y:S02]  /*07d0*/  SEL R12, R11, RZ, !P0 ;  /* 0x000000ff0b0c7207 */ /* 0x000fe40004000000 */
[----:B------:R-:W-:-:S03]  /*07e0*/  ISETP.NE.AND P0, PT, R10, RZ, PT ;  /* 0x000000ff0a00720c */ /* 0x000fc60003f05270 */
[----:B------:R-:W-:-:S05]  /*07f0*/  IMAD.IADD R9, R9, 0x1, R12 ;  /* 0x0000000109097824 */ /* 0x000fca00078e020c */
[----:B------:R-:W0:Y:S02]  /*0800*/  SHFL.UP PT, R11, R9, 0x1, RZ ;  /* 0x04200000090b7989 */ /* 0x000e2400000e00ff */
[----:B0-----:R-:W-:Y:S02]  /*0810*/  SEL R12, R11, RZ, !P0 ;  /* 0x000000ff0b0c7207 */ /* 0x001fe40004000000 */
[----:B------:R-:W0:Y:S01]  /*0820*/  SHFL.UP PT, R11, R10, 0x1, RZ ;  /* 0x042000000a0b7989 */ /* 0x000e2200000e00ff */
[----:B------:R-:W-:-:S04]  /*0830*/  ISETP.GE.AND P0, PT, R5, 0x1, PT ;  /* 0x000000010500780c */ /* 0x000fc80003f06270 */
[----:B------:R-:W-:-:S05]  /*0840*/  SEL R12, R12, RZ, P0 ;  /* 0x000000ff0c0c7207 */ /* 0x000fca0000000000 */
[----:B------:R-:W-:-:S05]  /*0850*/  IMAD.IADD R12, R9, 0x1, R12 ;  /* 0x00000001090c7824 */ /* 0x000fca00078e020c */
[----:B------:R-:W1:Y:S01]  /*0860*/  SHFL.UP PT, R13, R12, 0x2, RZ ;  /* 0x044000000c0d7989 */ /* 0x000e6200000e00ff */
[----:B0-----:R-:W-:-:S05]  /*0870*/  SEL R11, R11, RZ, P0 ;  /* 0x000000ff0b0b7207 */ /* 0x001fca0000000000 */
[----:B------:R-:W-:-:S05]  /*0880*/  IMAD.IADD R11, R11, 0x1, R10 ;  /* 0x000000010b0b7824 */ /* 0x000fca00078e020a */
[----:B------:R-:W0:Y:S01]  /*0890*/  SHFL.UP PT, R9, R11, 0x2, RZ ;  /* 0x044000000b097989 */ /* 0x000e2200000e00ff */
[----:B------:R-:W-:-:S04]  /*08a0*/  ISETP.NE.AND P0, PT, R11, RZ, PT ;  /* 0x000000ff0b00720c */ /* 0x000fc80003f05270 */
[----:B-1----:R-:W-:Y:S02]  /*08b0*/  SEL R13, R13, RZ, !P0 ;  /* 0x000000ff0d0d7207 */ /* 0x002fe40004000000 */
[----:B------:R-:W-:-:S04]  /*08c0*/  ISETP.GE.AND P0, PT, R5, 0x2, PT ;  /* 0x000000020500780c */ /* 0x000fc80003f06270 */
[----:B------:R-:W-:-:S05]  /*08d0*/  SEL R13, R13, RZ, P0 ;  /* 0x000000ff0d0d7207 */ /* 0x000fca0000000000 */
[----:B------:R-:W-:Y:S01]  /*08e0*/  IMAD.IADD R13, R12, 0x1, R13 ;  /* 0x000000010c0d7824 */ /* 0x000fe200078e020d */
[----:B0-----:R-:W-:-:S04]  /*08f0*/  SEL R10, R9, RZ, P0 ;  /* 0x000000ff090a7207 */ /* 0x001fc80000000000 */
[----:B------:R-:W0:Y:S01]  /*0900*/  SHFL.UP PT, R9, R13, 0x4, RZ ;  /* 0x048000000d097989 */ /* 0x000e2200000e00ff */
[----:B------:R-:W-:-:S05]  /*0910*/  IMAD.IADD R10, R11, 0x1, R10 ;  /* 0x000000010b0a7824 */ /* 0x000fca00078e020a */
[----:B------:R-:W-:-:S04]  /*0920*/  ISETP.NE.AND P0, PT, R10, RZ, PT ;  /* 0x000000ff0a00720c */ /* 0x000fc80003f05270 */
        /* <DEDUP_REMOVED lines=8> */
[----:B------:R-:W-:-:S04]  /*09b0*/  ISETP.NE.AND P0, PT, R9, RZ, PT ;  /* 0x000000ff0900720c */ /* 0x000fc80003f05270 */
[----:B-1----:R-:W-:Y:S02]  /*09c0*/  SEL R13, R11, RZ, !P0 ;  /* 0x000000ff0b0d7207 */ /* 0x002fe40004000000 */
[----:B------:R-:W0:Y:S01]  /*09d0*/  SHFL.UP PT, R11, R9, 0x8, RZ ;  /* 0x05000000090b7989 */ /* 0x000e2200000e00ff */
[----:B------:R-:W-:-:S04]  /*09e0*/  ISETP.GE.AND P0, PT, R5, 0x8, PT ;  /* 0x000000080500780c */ /* 0x000fc80003f06270 */
[----:B------:R-:W-:-:S05]  /*09f0*/  SEL R13, R13, RZ, P0 ;  /* 0x000000ff0d0d7207 */ /* 0x000fca0000000000 */
[----:B------:R-:W-:Y:S01]  /*0a00*/  IMAD.IADD R13, R12, 0x1, R13 ;  /* 0x000000010c0d7824 */ /* 0x000fe200078e020d */
[----:B0-----:R-:W-:-:S04]  /*0a10*/  SEL R10, R11, RZ, P0 ;  /* 0x000000ff0b0a7207 */ /* 0x001fc80000000000 */
[----:B------:R-:W0:Y:S01]  /*0a20*/  SHFL.UP PT, R11, R13, 0x10, RZ ;  /* 0x060000000d0b7989 */ /* 0x000e2200000e00ff */
[----:B------:R-:W-:-:S05]  /*0a30*/  IMAD.IADD R14, R9, 0x1, R10 ;  /* 0x00000001090e7824 */ /* 0x000fca00078e020a */
[----:B------:R-:W1:Y:S01]  /*0a40*/  SHFL.UP PT, R10, R14, 0x10, RZ ;  /* 0x060000000e0a7989 */ /* 0x000e6200000e00ff */
[----:B------:R-:W-:-:S04]  /*0a50*/  ISETP.NE.AND P0, PT, R14, RZ, PT ;  /* 0x000000ff0e00720c */ /* 0x000fc80003f05270 */
[----:B0-----:R-:W-:Y:S02]  /*0a60*/  SEL R11, R11, RZ, !P0 ;  /* 0x000000ff0b0b7207 */ /* 0x001fe40004000000 */
[----:B------:R-:W-:-:S04]  /*0a70*/  ISETP.GE.AND P0, PT, R5, 0x10, PT ;  /* 0x000000100500780c */ /* 0x000fc80003f06270 */
[----:B-1----:R-:W-:Y:S02]  /*0a80*/  SEL R9, R10, RZ, P0 ;  /* 0x000000ff0a097207 */ /* 0x002fe40000000000 */
[----:B------:R-:W-:Y:S02]  /*0a90*/  SEL R10, R11, RZ, P0 ;  /* 0x000000ff0b0a7207 */ /* 0x000fe40000000000 */
[----:B------:R-:W-:Y:S01]  /*0aa0*/  ISETP.NE.AND P0, PT, R5, 0x1f, PT ;  /* 0x0000001f0500780c */ /* 0x000fe20003f05270 */
[----:B------:R-:W-:Y:S02]  /*0ab0*/  IMAD.IADD R24, R14, 0x1, R9 ;  /* 0x000000010e187824 */ /* 0x000fe400078e0209 */
[----:B------:R-:W-:-:S10]  /*0ac0*/  IMAD.IADD R25, R13, 0x1, R10 ;  /* 0x000000010d197824 */ /* 0x000fd400078e020a */
[----:B------:R-:W-:-:S05]  /*0ad0*/  @!P0 LEA R17, R8, UR4, 0x3 ;  /* 0x0000000408118c11 */ /* 0x000fca000f8e18ff */
[----:B------:R-:W-:Y:S01]  /*0ae0*/  @!P0 STS.64 [R17], R24 ;  /* 0x0000001811008388 */ /* 0x000fe20000000a00 */
[----:B------:R-:W-:Y:S06]  /*0af0*/  BAR.SYNC.DEFER_BLOCKING 0x0 ;  /* 0x0000000000007b1d */ /* 0x000fec0000010000 */
[----:B------:R-:W-:Y:S04]  /*0b00*/  SHFL.UP PT, R24, R24, 0x1, RZ ;  /* 0x0420000018187989 */ /* 0x000fe800000e00ff */
[----:B------:R-:W0:Y:S04]  /*0b10*/  LDS.128 R8, [UR4] ;  /* 0x00000004ff087984 */ /* 0x000e280008000c00 */
[----:B------:R-:W1:Y:S01]  /*0b20*/  LDS.128 R12, [UR4+0x10] ;  /* 0x00001004ff0c7984 */ /* 0x000e620008000c00 */
[----:B0-----:R-:W-:Y:S01]  /*0b30*/  ISETP.NE.AND P0, PT, R10, RZ, PT ;  /* 0x000000ff0a00720c */ /* 0x001fe20003f05270 */
[----:B------:R-:W-:-:S03]  /*0b40*/  IMAD.IADD R17, R8, 0x1, R10 ;  /* 0x0000000108117824 */ /* 0x000fc600078e020a */
[----:B------:R-:W-:Y:S02]  /*0b50*/  SEL R18, R9, RZ, !P0 ;  /* 0x000000ff09127207 */ /* 0x000fe40004000000 */
[----:B-1----:R-:W-:-:S03]  /*0b60*/  ISETP.NE.AND P0, PT, R12, RZ, PT ;  /* 0x000000ff0c00720c */ /* 0x002fc60003f05270 */
[----:B------:R-:W-:Y:S02]  /*0b70*/  IMAD.IADD R18, R11, 0x1, R18 ;  /* 0x000000010b127824 */ /* 0x000fe400078e0212 */
[----:B------:R-:W-:-:S03]  /*0b80*/  IMAD.MOV.U32 R11, RZ, RZ, R16 ;  /* 0x000000ffff0b7224 */ /* 0x000fc600078e0010 */
[----:B------:R-:W-:Y:S02]  /*0b90*/  SEL R20, R18, RZ, !P0 ;  /* 0x000000ff12147207 */ /* 0x000fe40004000000 */
[----:B------:R-:W-:-:S03]  /*0ba0*/  SHF.R.U32.HI R27, RZ, 0x5, R11 ;  /* 0x00000005ff1b7819 */ /* 0x000fc6000001160b */
[----:B------:R-:W-:Y:S01]  /*0bb0*/  IMAD.IADD R19, R13, 0x1, R20 ;  /* 0x000000010d137824 */ /* 0x000fe200078e0214 */
[----:B------:R-:W-:Y:S01]  /*0bc0*/  ISETP.NE.AND P0, PT, R27, 0x2, PT ;  /* 0x000000021b00780c */ /* 0x000fe20003f05270 */
[----:B------:R-:W-:Y:S01]  /*0bd0*/  IMAD.IADD R13, R17, 0x1, R12 ;  /* 0x00000001110d7824 */ /* 0x000fe200078e020c */
[----:B------:R-:W-:Y:S02]  /*0be0*/  ISETP.NE.AND P6, PT, R27, 0x6, PT ;  /* 0x000000061b00780c */ /* 0x000fe40003fc5270 */
[----:B------:R-:W-:Y:S02]  /*0bf0*/  SEL R16, R17, R8, !P0 ;  /* 0x0000000811107207 */ /* 0x000fe40004000000 */
[----:B------:R-:W-:Y:S02]  /*0c00*/  SEL R48, R18, R9, !P0 ;  /* 0x0000000912307207 */ /* 0x000fe40004000000 */
[C---:B------:R-:W-:Y:S02]  /*0c10*/  ISETP.NE.AND P0, PT, R27.reuse, 0x3, PT ;  /* 0x000000031b00780c */ /* 0x040fe40003f05270 */
[----:B------:R-:W-:-:S02]  /*0c20*/  ISETP.NE.AND P2, PT, R27, 0x7, PT ;  /* 0x000000071b00780c */ /* 0x000fc40003f45270 */
[----:B------:R-:W-:Y:S01]  /*0c30*/  SEL R9, R13, R16, !P0 ;  /* 0x000000100d097207 */ /* 0x000fe20004000000 */
[C---:B------:R-:W-:Y:S01]  /*0c40*/  IMAD.IADD R13, R14.reuse, 0x1, R13 ;  /* 0x000000010e0d7824 */ /* 0x040fe200078e020d */
[----:B------:R-:W-:Y:S02]  /*0c50*/  SEL R48, R19, R48, !P0 ;  /* 0x0000003013307207 */ /* 0x000fe40004000000 */
[----:B------:R-:W-:-:S04]  /*0c60*/  ISETP.NE.AND P0, PT, R14, RZ, PT ;  /* 0x000000ff0e00720c */ /* 0x000fc80003f05270 */
[----:B------:R-:W-:Y:S02]  /*0c70*/  SEL R20, R19, RZ, !P0 ;  /* 0x000000ff13147207 */ /* 0x000fe40004000000 */
[----:B------:R-:W0:Y:S03]  /*0c80*/  LDS.128 R16, [UR4+0x20] ;  /* 0x00002004ff107984 */ /* 0x000e260008000c00 */
[----:B------:R-:W-:Y:S01]  /*0c90*/  IMAD.IADD R15, R15, 0x1, R20 ;  /* 0x000000010f0f7824 */ /* 0x000fe200078e0214 */
[----:B0-----:R-:W-:-:S04]  /*0ca0*/  ISETP.NE.AND P0, PT, R16, RZ, PT ;  /* 0x000000ff1000720c */ /* 0x001fc80003f05270 */
[----:B------:R-:W-:Y:S02]  /*0cb0*/  SEL R20, R15, RZ, !P0 ;  /* 0x000000ff0f147207 */ /* 0x000fe40004000000 */
[----:B------:R-:W-:-:S03]  /*0cc0*/  ISETP.NE.AND P0, PT, R27, 0x4, PT ;  /* 0x000000041b00780c */ /* 0x000fc60003f05270 */
[----:B------:R-:W-:Y:S01]  /*0cd0*/  IMAD.IADD R17, R17, 0x1, R20 ;  /* 0x0000000111117824 */ /* 0x000fe200078e0214 */
[----:B------:R-:W-:Y:S02]  /*0ce0*/  SEL R48, R15, R48, !P0 ;  /* 0x000000300f307207 */ /* 0x000fe40004000000 */
[C---:B------:R-:W-:Y:S01]  /*0cf0*/  SEL R22, R13.reuse, R9, !P0 ;  /* 0x000000090d167207 */ /* 0x040fe20004000000 */
[----:B------:R-:W-:Y:S01]  /*0d00*/  IMAD.IADD R13, R13, 0x1, R16 ;  /* 0x000000010d0d7824 */ /* 0x000fe200078e0210 */
[----:B------:R-:W-:-:S04]  /*0d10*/  ISETP.NE.AND P0, PT, R18, RZ, PT ;  /* 0x000000ff1200720c */ /* 0x000fc80003f05270 */
[----:B------:R-:W-:Y:S02]  /*0d20*/  SEL R20, R17, RZ, !P0 ;  /* 0x000000ff11147207 */ /* 0x000fe40004000000 */
[----:B------:R-:W-:-:S03]  /*0d30*/  ISETP.NE.AND P0, PT, R27, 0x5, PT ;  /* 0x000000051b00780c */ /* 0x000fc60003f05270 */
[----:B------:R-:W-:Y:S01]  /*0d40*/  IMAD.IADD R19, R19, 0x1, R20 ;  /* 0x0000000113137824 */ /* 0x000fe200078e0214 */
[----:B------:R-:W-:Y:S02]  /*0d50*/  SEL R9, R13, R22, !P0 ;  /* 0x000000160d097207 */ /* 0x000fe40004000000 */
[----:B------:R-:W0:Y:S01]  /*0d60*/  LDS.128 R20, [UR4+0x30] ;  /* 0x00003004ff147984 */ /* 0x000e220008000c00 */
[----:B------:R-:W-:-:S04]  /*0d70*/  SEL R48, R17, R48, !P0 ;  /* 0x0000003011307207 */ /* 0x000fc80004000000 */
[----:B------:R-:W-:Y:S02]  /*0d80*/  SEL R48, R19, R48, !P6 ;  /* 0x0000003013307207 */ /* 0x000fe40007000000 */
[----:B0-----:R-:W-:-:S04]  /*0d90*/  ISETP.NE.AND P0, PT, R20, RZ, PT ;  /* 0x000000ff1400720c */ /* 0x001fc80003f05270 */
[----:B------:R-:W-:Y:S02]  /*0da0*/  SEL R50, R19, RZ, !P0 ;  /* 0x000000ff13327207 */ /* 0x000fe40004000000 */
[----:B------:R-:W-:-:S03]  /*0db0*/  ISETP.GE.U32.AND P0, PT, R11, 0x20, PT ;  /* 0x000000200b00780c */ /* 0x000fc60003f06070 */
[----:B------:R-:W-:-:S05]  /*0dc0*/  IMAD.IADD R21, R21, 0x1, R50 ;  /* 0x0000000115157824 */ /* 0x000fca00078e0232 */
[----:B------:R-:W-:Y:S02]  /*0dd0*/  SEL R48, R21, R48, !P2 ;  /* 0x0000003015307207 */ /* 0x000fe40005000000 */
[----:B------:R-:W-:Y:S02]  /*0de0*/  ISETP.NE.AND P2, PT, R5, RZ, PT ;  /* 0x000000ff0500720c */ /* 0x000fe40003f45270 */
[----:B------:R-:W-:Y:S02]  /*0df0*/  SEL R41, R48, RZ, P0 ;  /* 0x000000ff30297207 */ /* 0x000fe40000000000 */
[----:B------:R-:W0:Y:S01]  /*0e00*/  SHFL.UP PT, R48, R25, 0x1, RZ ;  /* 0x0420000019307989 */ /* 0x000e2200000e00ff */
[----:B------:R-:W-:-:S04]  /*0e10*/  ISETP.NE.AND P0, PT, R24, RZ, PT ;  /* 0x000000ff1800720c */ /* 0x000fc80003f05270 */
[----:B------:R-:W-:Y:S02]  /*0e20*/  SEL R15, R41, RZ, !P0 ;  /* 0x000000ff290f7207 */ /* 0x000fe40004000000 */
[----:B------:R-:W-:-:S03]  /*0e30*/  ISETP.NE.AND P0, PT, R0, RZ, PT ;  /* 0x000000ff0000720c */ /* 0x000fc60003f05270 */
[----:B0-----:R-:W-:Y:S02]  /*0e40*/  @P2 IMAD.IADD R41, R48, 0x1, R15 ;  /* 0x0000000130292824 */ /* 0x001fe400078e020f */
[----:B------:R-:W-:Y:S01]  /*0e50*/  IMAD.IADD R15, R18, 0x1, R13 ;  /* 0x00000001120f7824 */ /* 0x000fe200078e020d */
[----:B------:R-:W-:Y:S02]  /*0e60*/  SEL R13, R24, RZ, P2 ;  /* 0x000000ff180d7207 */ /* 0x000fe40001000000 */
[----:B------:R-:W-:Y:S02]  /*0e70*/  SEL R48, R41, RZ, !P0 ;  /* 0x000000ff29307207 */ /* 0x000fe40004000000 */
[----:B------:R-:W-:Y:S02]  /*0e80*/  SEL R9, R15, R9, !P6 ;  /* 0x000000090f097207 */ /* 0x000fe40007000000 */
[----:B------:R-:W-:Y:S01]  /*0e90*/  ISETP.NE.AND P6, PT, R45, RZ, PT ;  /* 0x000000ff2d00720c */ /* 0x000fe20003fc5270 */
[----:B------:R-:W-:Y:S01]  /*0ea0*/  IMAD.IADD R5, R47, 0x1, R48 ;  /* 0x000000012f057824 */ /* 0x000fe200078e0230 */
[----:B------:R-:W-:-:S04]  /*0eb0*/  ISETP.NE.AND P2, PT, R26, RZ, PT ;  /* 0x000000ff1a00720c */ /* 0x000fc80003f45270 */
[----:B------:R-:W-:-:S05]  /*0ec0*/  SEL R48, R5, RZ, !P3 ;  /* 0x000000ff05307207 */ /* 0x000fca0005800000 */
[----:B------:R-:W-:-:S05]  /*0ed0*/  IMAD.IADD R7, R7, 0x1, R48 ;  /* 0x0000000107077824 */ /* 0x000fca00078e0230 */
[----:B------:R-:W-:Y:S02]  /*0ee0*/  SEL R48, R7, RZ, !P1 ;  /* 0x000000ff07307207 */ /* 0x000fe40004800000 */
[----:B------:R-:W-:-:S03]  /*0ef0*/  ISETP.NE.AND P1, PT, R46, RZ, PT ;  /* 0x000000ff2e00720c */ /* 0x000fc60003f25270 */
[----:B------:R-:W-:-:S05]  /*0f00*/  IMAD.IADD R29, R29, 0x1, R48 ;  /* 0x000000011d1d7824 */ /* 0x000fca00078e0230 */
[----:B------:R-:W-:Y:S02]  /*0f10*/  SEL R46, R29, RZ, !P6 ;  /* 0x000000ff1d2e7207 */ /* 0x000fe40007000000 */
[----:B------:R-:W-:-:S03]  /*0f20*/  ISETP.NE.AND P6, PT, R27, 0x7, PT ;  /* 0x000000071b00780c */ /* 0x000fc60003fc5270 */
[----:B------:R-:W-:-:S05]  /*0f30*/  IMAD.IADD R31, R31, 0x1, R46 ;  /* 0x000000011f1f7824 */ /* 0x000fca00078e022e */
[----:B------:R-:W-:-:S05]  /*0f40*/  SEL R24, R31, RZ, !P2 ;  /* 0x000000ff1f187207 */ /* 0x000fca0005000000 */
[----:B------:R-:W-:Y:S02]  /*0f50*/  IMAD.IADD R33, R33, 0x1, R24 ;  /* 0x0000000121217824 */ /* 0x000fe400078e0218 */
[----:B------:R-:W-:Y:S01]  /*0f60*/  @!P6 IMAD.IADD R9, R15, 0x1, R20 ;  /* 0x000000010f09e824 */ /* 0x000fe200078e0214 */
[----:B------:R-:W-:Y:S02]  /*0f70*/  IADD3 R15, PT, PT, R12, R10, R8 ;  /* 0x0000000a0c0f7210 */ /* 0x000fe40007ffe008 */
[----:B------:R-:W-:Y:S02]  /*0f80*/  SEL R24, R33, RZ, !P1 ;  /* 0x000000ff21187207 */ /* 0x000fe40004800000 */
[----:B------:R-:W-:Y:S02]  /*0f90*/  IADD3 R15, PT, PT, R16, R14, R15 ;  /* 0x0000000e100f7210 */ /* 0x000fe40007ffe00f */
[----:B------:R-:W-:Y:S01]  /*0fa0*/  ISETP.GE.U32.AND P6, PT, R11, 0x20, PT ;  /* 0x000000200b00780c */ /* 0x000fe20003fc6070 */
[----:B------:R-:W-:Y:S01]  /*0fb0*/  IMAD.IADD R35, R35, 0x1, R24 ;  /* 0x0000000123237824 */ /* 0x000fe200078e0218 */
[----:B------:R-:W-:-:S02]  /*0fc0*/  IADD3 R15, PT, PT, R20, R18, R15 ;  /* 0x00000012140f7210 */ /* 0x000fc40007ffe00f */
[----:B------:R-:W-:Y:S02]  /*0fd0*/  SEL R48, R9, RZ, P6 ;  /* 0x000000ff09307207 */ /* 0x000fe40003000000 */
[----:B------:R-:W-:Y:S02]  /*0fe0*/  SEL R26, R35, RZ, !P5 ;  /* 0x000000ff231a7207 */ /* 0x000fe40006800000 */
[----:B------:R-:W-:Y:S01]  /*0ff0*/  ISETP.NE.AND P5, PT, R22, RZ, PT ;  /* 0x000000ff1600720c */ /* 0x000fe20003fa5270 */
[----:B------:R-:W-:Y:S02]  /*1000*/  IMAD.IADD R13, R48, 0x1, R13 ;  /* 0x00000001300d7824 */ /* 0x000fe400078e020d */
[----:B------:R-:W-:Y:S01]  /*1010*/  IMAD.IADD R37, R37, 0x1, R26 ;  /* 0x0000000125257824 */ /* 0x000fe200078e021a */
[----:B------:R-:W-:Y:S01]  /*1020*/  SEL R24, R21, RZ, !P5 ;  /* 0x000000ff15187207 */ /* 0x000fe20006800000 */
[----:B------:R-:W-:Y:S01]  /*1030*/  IMAD.IADD R9, R39, 0x1, R13 ;  /* 0x0000000127097824 */ /* 0x000fe200078e020d */
[----:B------:R-:W-:Y:S01]  /*1040*/  ISETP.NE.AND P5, PT, R11, RZ, PT ;  /* 0x000000ff0b00720c */ /* 0x000fe20003fa5270 */
[----:B------:R-:W-:-:S02]  /*1050*/  IMAD.IADD R19, R13, 0x1, R0 ;  /* 0x000000010d137824 */ /* 0x000fc400078e0200 */
[----:B------:R-:W-:Y:S02]  /*1060*/  IMAD.IADD R25, R23, 0x1, R24 ;  /* 0x0000000117197824 */ /* 0x000fe400078e0218 */
[----:B------:R-:W-:Y:S01]  /*1070*/  IMAD.IADD R24, R22, 0x1, R15 ;  /* 0x0000000116187824 */ /* 0x000fe200078e020f */
[----:B------:R-:W-:Y:S01]  /*1080*/  SEL R15, R37, RZ, !P4 ;  /* 0x000000ff250f7207 */ /* 0x000fe20006000000 */
[--C-:B------:R-:W-:Y:S02]  /*1090*/  IMAD.IADD R2, R2, 0x1, R13.reuse ;  /* 0x0000000102027824 */ /* 0x100fe400078e020d */
[----:B------:R-:W-:Y:S02]  /*10a0*/  IMAD.IADD R42, R42, 0x1, R13 ;  /* 0x000000012a2a7824 */ /* 0x000fe400078e020d */
[----:B------:R-:W-:Y:S02]  /*10b0*/  IMAD.IADD R39, R44, 0x1, R15 ;  /* 0x000000012c277824 */ /* 0x000fe400078e020f */
[----:B------:R-:W0:Y:S01]  /*10c0*/  @!P5 LDC.64 R46, c[0x0][0x3b0] ;  /* 0x0000ec00ff2edb82 */ /* 0x000e220000000a00 */
[----:B------:R-:W-:-:S02]  /*10d0*/  @!P5 IMAD.MOV.U32 R26, RZ, RZ, 0x65 ;  /* 0x00000065ff1ad424 */ /* 0x000fc400078e00ff */
[----:B------:R-:W-:Y:S02]  /*10e0*/  @!P5 IMAD.MOV.U32 R27, RZ, RZ, 0x0 ;  /* 0x00000000ff1bd424 */ /* 0x000fe400078e00ff */
[----:B------:R-:W-:Y:S02]  /*10f0*/  VIADD R15, R9, 0x1 ;  /* 0x00000001090f7836 */ /* 0x000fe40000000000 */
[----:B------:R-:W-:Y:S01]  /*1100*/  @!P2 IMAD.MOV R15, RZ, RZ, R9 ;  /* 0x000000ffff0fa224 */ /* 0x000fe200078e0209 */
[----:B------:R-:W-:Y:S01]  /*1110*/  ISETP.GE.AND P2, PT, R24, 0x101, PT ;  /* 0x000001011800780c */ /* 0x000fe20003f46270 */
[----:B------:R-:W-:Y:S02]  /*1120*/  VIADD R44, R0, 0x1 ;  /* 0x00000001002c7836 */ /* 0x000fe40000000000 */
[----:B------:R-:W-:Y:S02]  /*1130*/  @!P3 IMAD.MOV R44, RZ, RZ, R0 ;  /* 0x000000ffff2cb224 */ /* 0x000fe400078e0200 */
[----:B------:R-:W-:-:S02]  /*1140*/  VIADD R0, R15, 0x1 ;  /* 0x000000010f007836 */ /* 0x000fc40000000000 */
[----:B------:R-:W-:Y:S02]  /*1150*/  IMAD.IADD R17, R13, 0x1, R44 ;  /* 0x000000010d117824 */ /* 0x000fe400078e022c */
[----:B------:R-:W-:Y:S02]  /*1160*/  IMAD.IADD R43, R43, 0x1, R13 ;  /* 0x000000012b2b7824 */ /* 0x000fe400078e020d */
[----:B------:R-:W-:Y:S01]  /*1170*/  @!P1 IMAD.MOV R0, RZ, RZ, R15 ;  /* 0x000000ffff009224 */ /* 0x000fe200078e020f */
[----:B0-----:R0:W-:Y:S01]  /*1180*/  @!P5 ST.E.128.STRONG.GPU desc[UR10][R46.64+0x200], R24 ;  /* 0x000200182e00d985 */ /* 0x0011e2000c10fd0a */
[----:B------:R-:W-:Y:S05]  /*1190*/  @!P2 BRA `(.L_x_1072) ;  /* 0x0000000c0038a947 */ /* 0x000fea0003800000 */
        /* <DEDUP_REMOVED lines=19> */
[----:B------:R-:W-:-:S03]  /*12d0*/  ISETP.GE.U32.AND P1, PT, R11, R24, PT ;  /* 0x000000180b00720c */ /* 0x000fc60003f26070 */
[----:B------:R1:W-:Y:S02]  /*12e0*/  @P2 STS.64 [R2], R28 ;  /* 0x0000001c02002388 */ /* 0x0003e40000000a00 */
[----:B------:R-:W-:Y:S02]  /*12f0*/  @P0 LEA R43, R43, UR4, 0x3 ;  /* 0x000000042b2b0c11 */ /* 0x000fe4000f8e18ff */
[----:B------:R1:W-:Y:S02]  /*1300*/  @P6 STS.64 [R9], R30 ;  /* 0x0000001e09006388 */ /* 0x0003e40000000a00 */
[----:B------:R-:W-:Y:S02]  /*1310*/  @P3 LEA R42, R42, UR4, 0x3 ;  /* 0x000000042a2a3c11 */ /* 0x000fe4000f8e18ff */
[----:B------:R1:W-:Y:S04]  /*1320*/  @P5 STS.64 [R15], R32 ;  /* 0x000000200f005388 */ /* 0x0003e80000000a00 */
[----:B------:R1:W-:Y:S04]  /*1330*/  @P4 STS.64 [R0], R34 ;  /* 0x0000002200004388 */ /* 0x0003e80000000a00 */
[----:B------:R1:W-:Y:S04]  /*1340*/  @P3 STS.64 [R42], R36 ;  /* 0x000000242a003388 */ /* 0x0003e80000000a00 */
[----:B------:R1:W-:Y:S01]  /*1350*/  @P0 STS.64 [R43], R38 ;  /* 0x000000262b000388 */ /* 0x0003e20000000a00 */
[----:B------:R-:W-:Y:S06]  /*1360*/  BAR.SYNC.DEFER_BLOCKING 0x0 ;  /* 0x0000000000007b1d */ /* 0x000fec0000010000 */
[----:B------:R-:W-:Y:S05]  /*1370*/  @P1 EXIT ;  /* 0x000000000000194d */ /* 0x000fea0003800000 */
[----:B------:R-:W-:Y:S01]  /*1380*/  IADD3 R3, PT, PT, R14, R10, R12 ;  /* 0x0000000a0e037210 */ /* 0x000fe20007ffe00c */
[----:B------:R-:W-:Y:S01]  /*1390*/  BSSY.RECONVERGENT B0, `(.L_x_1073) ;  /* 0x0000027000007945 */ /* 0x000fe20003800200 */
[----:B-1----:R-:W-:Y:S02]  /*13a0*/  LOP3.LUT R0, RZ, R11, RZ, 0x33, !PT ;  /* 0x0000000bff007212 */ /* 0x002fe400078e33ff */
[----:B------:R-:W-:-:S04]  /*13b0*/  IADD3 R3, PT, PT, R18, R3, R16 ;  /* 0x0000000312037210 */ /* 0x000fc80007ffe010 */
[----:B------:R-:W-:-:S04]  /*13c0*/  IADD3 R3, PT, PT, R22, R3, R20 ;  /* 0x0000000316037210 */ /* 0x000fc80007ffe014 */
[----:B------:R-:W-:-:S04]  /*13d0*/  IADD3 R0, PT, PT, R0, R3, R8 ;  /* 0x0000000300007210 */ /* 0x000fc80007ffe008 */
[C---:B------:R-:W-:Y:S02]  /*13e0*/  LOP3.LUT R2, R0.reuse, 0x300, RZ, 0xc0, !PT ;  /* 0x0000030000027812 */ /* 0x040fe400078ec0ff */
[----:B------:R-:W-:Y:S02]  /*13f0*/  ISETP.GE.U32.AND P1, PT, R0, 0x300, PT ;  /* 0x000003000000780c */ /* 0x000fe40003f26070 */
[----:B------:R-:W-:-:S13]  /*1400*/  ISETP.NE.AND P0, PT, R2, 0x300, PT ;  /* 0x000003000200780c */ /* 0x000fda0003f05270 */
[----:B------:R-:W-:Y:S05]  /*1410*/  @!P0 BRA `(.L_x_1074) ;  /* 0x0000000000788947 */ /* 0x000fea0003800000 */
[----:B------:R-:W1:Y:S01]  /*1420*/  LDC.64 R2, c[0x0][0x3a0] ;  /* 0x0000e800ff027b82 */ /* 0x000e620000000a00 */
[----:B------:R-:W-:Y:S02]  /*1430*/  LEA.HI R0, R0, 0x1, RZ, 0x18 ;  /* 0x0000000100007811 */ /* 0x000fe400078fc0ff */
[----:B------:R-:W-:-:S03]  /*1440*/  LEA R7, R11, UR4, 0x3 ;  /* 0x000000040b077c11 */ /* 0x000fc6000f8e18ff */
[C---:B------:R-:W-:Y:S01]  /*1450*/  IMAD.SHL.U32 R6, R0.reuse, 0x100, RZ ;  /* 0x0000010000067824 */ /* 0x040fe200078e00ff */
[----:B------:R-:W-:Y:S01]  /*1460*/  LOP3.LUT R0, R0, 0x3, RZ, 0xc0, !PT ;  /* 0x0000000300007812 */ /* 0x000fe200078ec0ff */
[----:B------:R-:W2:Y:S03]  /*1470*/  LDC.64 R4, c[0x0][0x398] ;  /* 0x0000e600ff047b82 */ /* 0x000ea60000000a00 */
[----:B------:R-:W-:Y:S01]  /*1480*/  LOP3.LUT R6, R6, 0x300, RZ, 0xc0, !PT ;  /* 0x0000030006067812 */ /* 0x000fe200078ec0ff */
[----:B------:R-:W-:Y:S02]  /*1490*/  IMAD.MOV R0, RZ, RZ, -R0 ;  /* 0x000000ffff007224 */ /* 0x000fe400078e0a00 */
[----:B-1----:R-:W-:-:S04]  /*14a0*/  IMAD.WIDE.U32 R2, R11, 0x4, R2 ;  /* 0x000000040b027825 */ /* 0x002fc800078e0002 */
[----:B------:R-:W-:Y:S02]  /*14b0*/  IMAD.MOV.U32 R12, RZ, RZ, R2 ;  /* 0x000000ffff0c7224 */ /* 0x000fe400078e0002 */
[----:B------:R-:W-:Y:S02]  /*14c0*/  IMAD.MOV.U32 R15, RZ, RZ, R3 ;  /* 0x000000ffff0f7224 */ /* 0x000fe400078e0003 */
[----:B--2---:R-:W-:-:S04]  /*14d0*/  IMAD.WIDE.U32 R4, R11, 0x4, R4 ;  /* 0x000000040b047825 */ /* 0x004fc800078e0004 */
[----:B------:R-:W-:Y:S02]  /*14e0*/  IMAD.MOV.U32 R10, RZ, RZ, R4 ;  /* 0x000000ffff0a7224 */ /* 0x000fe400078e0004 */
[----:B------:R-:W-:Y:S02]  /*14f0*/  IMAD.MOV.U32 R13, RZ, RZ, R5 ;  /* 0x000000ffff0d7224 */ /* 0x000fe400078e0005 */
[----:B------:R-:W-:-:S07]  /*1500*/  IMAD.IADD R11, R11, 0x1, R6 ;  /* 0x000000010b0b7824 */ /* 0x000fce00078e0206 */
.L_x_1075:
[----:B-1----:R1:W2:Y:S01]  /*1510*/  LDS.64 R8, [R7] ;  /* 0x0000000007087984 */ /* 0x0022a20000000a00 */
[----:B------:R-:W-:Y:S01]  /*1520*/  IMAD.MOV.U32 R2, RZ, RZ, R10 ;  /* 0x000000ffff027224 */ /* 0x000fe200078e000a */
[----:B------:R-:W-:Y:S01]  /*1530*/  IADD3 R10, P3, PT, R10, 0x400, RZ ;  /* 0x000004000a0a7810 */ /* 0x000fe20007f7e0ff */
[----:B------:R-:W-:Y:S02]  /*1540*/  IMAD.MOV.U32 R3, RZ, RZ, R13 ;  /* 0x000000ffff037224 */ /* 0x000fe400078e000d */
[----:B------:R-:W-:Y:S01]  /*1550*/  IMAD.MOV.U32 R4, RZ, RZ, R12 ;  /* 0x000000ffff047224 */ /* 0x000fe200078e000c */
[----:B------:R-:W-:Y:S01]  /*1560*/  IADD3 R12, P2, PT, R12, 0x400, RZ ;  /* 0x000004000c0c7810 */ /* 0x000fe20007f5e0ff */
[----:B------:R-:W-:Y:S02]  /*1570*/  IMAD.MOV.U32 R5, RZ, RZ, R15 ;  /* 0x000000ffff057224 */ /* 0x000fe400078e000f */
[----:B------:R-:W-:Y:S02]  /*1580*/  VIADD R0, R0, 0x1 ;  /* 0x0000000100007836 */ /* 0x000fe40000000000 */
[----:B-1----:R-:W-:-:S02]  /*1590*/  VIADD R7, R7, 0x800 ;  /* 0x0000080007077836 */ /* 0x002fc40000000000 */
[----:B------:R-:W-:Y:S01]  /*15a0*/  IMAD.X R15, RZ, RZ, R15, P2 ;  /* 0x000000ffff0f7224 */ /* 0x000fe200010e060f */
[----:B------:R-:W-:Y:S01]  /*15b0*/  ISETP.NE.AND P0, PT, R0, RZ, PT ;  /* 0x000000ff0000720c */ /* 0x000fe20003f05270 */
[----:B------:R-:W-:Y:S01]  /*15c0*/  IMAD.X R13, RZ, RZ, R13, P3 ;  /* 0x000000ffff0d7224 */ /* 0x000fe200018e060d */
[----:B--2---:R1:W-:Y:S04]  /*15d0*/  STG.E desc[UR10][R2.64], R8 ;  /* 0x0000000802007986 */ /* 0x0043e8000c10190a */
[----:B------:R1:W-:Y:S07]  /*15e0*/  STG.E desc[UR10][R4.64], R9 ;  /* 0x0000000904007986 */ /* 0x0003ee000c10190a */
[----:B------:R-:W-:Y:S05]  /*15f0*/  @P0 BRA `(.L_x_1075) ;  /* 0xfffffffc00c40947 */ /* 0x000fea000383ffff */
.L_x_1074:
[----:B------:R-:W-:Y:S05]  /*1600*/  BSYNC.RECONVERGENT B0 ;  /* 0x0000000000007941 */ /* 0x000fea0003800200 */
.L_x_1073:
[----:B------:R-:W-:Y:S05]  /*1610*/  @!P1 EXIT ;  /* 0x000000000000994d */ /* 0x000fea0003800000 */
[----:B------:R-:W2:Y:S01]  /*1620*/  LDCU.64 UR6, c[0x0][0x398] ;  /* 0x00007300ff0677ac */ /* 0x000ea20008000a00 */
[----:B------:R-:W-:Y:S01]  /*1630*/  IMAD.IADD R0, R24, 0x1, -R11 ;  /* 0x0000000118007824 */ /* 0x000fe200078e0a0b */
[----:B------:R-:W-:Y:S01]  /*1640*/  BSSY.RECONVERGENT B0, `(.L_x_1076) ;  /* 0x000004c000007945 */ /* 0x000fe20003800200 */
[----:B-1----:R-:W-:Y:S01]  /*1650*/  IMAD.MOV.U32 R4, RZ, RZ, 0x800 ;  /* 0x00000800ff047424 */ /* 0x002fe200078e00ff */
[----:B------:R-:W1:Y:S01]  /*1660*/  LDCU.64 UR8, c[0x0][0x3a0] ;  /* 0x00007400ff0877ac */ /* 0x000e620008000a00 */
[----:B------:R-:W-:Y:S01]  /*1670*/  IMAD.MOV.U32 R5, RZ, RZ, 0x0 ;  /* 0x00000000ff057424 */ /* 0x000fe200078e00ff */
[----:B------:R-:W-:Y:S02]  /*1680*/  ISETP.GT.AND P1, PT, R0, 0xc00, PT ;  /* 0x00000c000000780c */ /* 0x000fe40003f24270 */
[C---:B------:R-:W-:Y:S01]  /*1690*/  LEA R0, R11.reuse, UR4, 0x3 ;  /* 0x000000040b007c11 */ /* 0x040fe2000f8e18ff */
[----:B------:R-:W-:-:S04]  /*16a0*/  IMAD.WIDE.U32 R4, R11, 0x4, R4 ;  /* 0x000000040b047825 */ /* 0x000fc800078e0004 */
[----:B------:R-:W-:Y:S01]  /*16b0*/  VIADD R0, R0, 0x1000 ;  /* 0x0000100000007836 */ /* 0x000fe20000000000 */
[C---:B--2---:R-:W-:Y:S02]  /*16c0*/  IADD3 R2, P0, PT, R4.reuse, UR6, RZ ;  /* 0x0000000604027c10 */ /* 0x044fe4000ff1e0ff */
[----:B-1----:R-:W-:Y:S02]  /*16d0*/  IADD3 R4, P2, PT, R4, UR8, RZ ;  /* 0x0000000804047c10 */ /* 0x002fe4000ff5e0ff */
[C---:B------:R-:W-:Y:S02]  /*16e0*/  IADD3.X R3, PT, PT, R5.reuse, UR7, RZ, P0, !PT ;  /* 0x0000000705037c10 */ /* 0x040fe400087fe4ff */
[----:B------:R-:W-:Y:S02]  /*16f0*/  IADD3.X R5, PT, PT, R5, UR9, RZ, P2, !PT ;  /* 0x0000000905057c10 */ /* 0x000fe400097fe4ff */
[----:B------:R-:W-:Y:S01]  /*1700*/  PLOP3.LUT P0, PT, PT, PT, PT, 0x80, 0x8 ;  /* 0x000000000008781c */ /* 0x000fe20003f0f070 */
[----:B------:R-:W-:-:S12]  /*1710*/  @!P1 BRA `(.L_x_1077) ;  /* 0x0000000000f89947 */ /* 0x000fd80003800000 */
[----:B------:R-:W-:Y:S01]  /*1720*/  PLOP3.LUT P0, PT, PT, PT, PT, 0x8, 0x80 ;  /* 0x000000000080781c */ /* 0x000fe20003f0e170 */
[----:B------:R-:W-:-:S12]  /*1730*/  VIADD R10, R24, 0xfffff400 ;  /* 0xfffff400180a7836 */ /* 0x000fd80000000000 */
.L_x_1078:
[----:B------:R-:W1:Y:S01]  /*1740*/  LDS.64 R6, [R0+-0x1000] ;  /* 0xfff0000000067984 */ /* 0x000e620000000a00 */
[----:B------:R-:W-:-:S03]  /*1750*/  VIADD R11, R11, 0x1000 ;  /* 0x000010000b0b7836 */ /* 0x000fc60000000000 */
[----:B------:R-:W2:Y:S02]  /*1760*/  LDS.64 R8, [R0+-0x800] ;  /* 0xfff8000000087984 */ /* 0x000ea40000000a00 */
[----:B------:R-:W-:Y:S02]  /*1770*/  ISETP.GE.AND P1, PT, R11, R10, PT ;  /* 0x0000000a0b00720c */ /* 0x000fe40003f26270 */
[----:B------:R-:W3:Y:S04]  /*1780*/  LDS.64 R12, [R0] ;  /* 0x00000000000c7984 */ /* 0x000ee80000000a00 */
[----:B------:R-:W4:Y:S04]  /*1790*/  LDS.64 R14, [R0+0x800] ;  /* 0x00080000000e7984 */ /* 0x000f280000000a00 */
[----:B------:R-:W5:Y:S04]  /*17a0*/  LDS.64 R16, [R0+0x1000] ;  /* 0x0010000000107984 */ /* 0x000f680000000a00 */
[----:B------:R-:W5:Y:S04]  /*17b0*/  LDS.64 R18, [R0+0x1800] ;  /* 0x0018000000127984 */ /* 0x000f680000000a00 */
[----:B------:R-:W5:Y:S04]  /*17c0*/  LDS.64 R20, [R0+0x2000] ;  /* 0x0020000000147984 */ /* 0x000f680000000a00 */
[----:B------:R-:W5:Y:S04]  /*17d0*/  LDS.64 R22, [R0+0x2800] ;  /* 0x0028000000167984 */ /* 0x000f680000000a00 */
[----:B0-----:R-:W0:Y:S04]  /*17e0*/  LDS.64 R26, [R0+0x3000] ;  /* 0x00300000001a7984 */ /* 0x001e280000000a00 */
[----:B------:R-:W0:Y:S04]  /*17f0*/  LDS.64 R28, [R0+0x3800] ;  /* 0x00380000001c7984 */ /* 0x000e280000000a00 */
[----:B------:R-:W0:Y:S04]  /*1800*/  LDS.64 R30, [R0+0x4000] ;  /* 0x00400000001e7984 */ /* 0x000e280000000a00 */
[----:B------:R-:W0:Y:S04]  /*1810*/  LDS.64 R32, [R0+0x4800] ;  /* 0x0048000000207984 */ /* 0x000e280000000a00 */
[----:B------:R-:W0:Y:S04]  /*1820*/  LDS.64 R34, [R0+0x5000] ;  /* 0x0050000000227984 */ /* 0x000e280000000a00 */
[----:B------:R-:W0:Y:S04]  /*1830*/  LDS.64 R36, [R0+0x5800] ;  /* 0x0058000000247984 */ /* 0x000e280000000a00 */
[----:B------:R-:W0:Y:S04]  /*1840*/  LDS.64 R38, [R0+0x6000] ;  /* 0x0060000000267984 */ /* 0x000e280000000a00 */
[----:B------:R2:W0:Y:S04]  /*1850*/  LDS.64 R40, [R0+0x6800] ;  /* 0x0068000000287984 */ /* 0x0004280000000a00 */
[----:B-1----:R1:W-:Y:S04]  /*1860*/  STG.E desc[UR10][R2.64+-0x800], R6 ;  /* 0xfff8000602007986 */ /* 0x0023e8000c10190a */
[----:B------:R4:W-:Y:S01]  /*1870*/  STG.E desc[UR10][R4.64+-0x800], R7 ;  /* 0xfff8000704007986 */ /* 0x0009e2000c10190a */
[----:B--2---:R-:W-:-:S03]  /*1880*/  VIADD R0, R0, 0x8000 ;  /* 0x0000800000007836 */ /* 0x004fc60000000000 */
[----:B------:R2:W-:Y:S04]  /*1890*/  STG.E desc[UR10][R2.64+-0x400], R8 ;  /* 0xfffc000802007986 */ /* 0x0005e8000c10190a */
[----:B------:R5:W-:Y:S01]  /*18a0*/  STG.E desc[UR10][R4.64+-0x400], R9 ;  /* 0xfffc000904007986 */ /* 0x000be2000c10190a */
[----:B-1----:R-:W-:-:S03]  /*18b0*/  IADD3 R6, P3, PT, R4, 0x4000, RZ ;  /* 0x0000400004067810 */ /* 0x002fc60007f7e0ff */
[----:B---3--:R-:W-:Y:S02]  /*18c0*/  STG.E desc[UR10][R2.64], R12 ;  /* 0x0000000c02007986 */ /* 0x008fe4000c10190a */
[----:B----4-:R-:W-:Y:S02]  /*18d0*/  IMAD.X R7, RZ, RZ, R5, P3 ;  /* 0x000000ffff077224 */ /* 0x010fe400018e0605 */
[----:B------:R-:W-:Y:S01]  /*18e0*/  STG.E desc[UR10][R4.64], R13 ;  /* 0x0000000d04007986 */ /* 0x000fe2000c10190a */
[----:B--2---:R-:W-:-:S03]  /*18f0*/  IADD3 R8, P2, PT, R2, 0x4000, RZ ;  /* 0x0000400002087810 */ /* 0x004fc60007f5e0ff */
[----:B------:R-:W-:Y:S02]  /*1900*/  STG.E desc[UR10][R2.64+0x400], R14 ;  /* 0x0004000e02007986 */ /* 0x000fe4000c10190a */
[----:B-----5:R-:W-:Y:S02]  /*1910*/  IMAD.X R9, RZ, RZ, R3, P2 ;  /* 0x000000ffff097224 */ /* 0x020fe400010e0603 */
        /* <DEDUP_REMOVED lines=9> */
[----:B0-----:R-:W-:Y:S04]  /*19b0*/  STG.E desc[UR10][R2.64+0x1800], R26 ;  /* 0x0018001a02007986 */ /* 0x001fe8000c10190a */
        /* <DEDUP_REMOVED lines=13> */
[----:B------:R0:W-:Y:S04]  /*1a90*/  STG.E desc[UR10][R2.64+0x3400], R40 ;  /* 0x0034002802007986 */ /* 0x0001e8000c10190a */
[----:B------:R1:W-:Y:S01]  /*1aa0*/  STG.E desc[UR10][R4.64+0x3400], R41 ;  /* 0x0034002904007986 */ /* 0x0003e2000c10190a */
[----:B0-----:R-:W-:-:S02]  /*1ab0*/  IMAD.MOV.U32 R2, RZ, RZ, R8 ;  /* 0x000000ffff027224 */ /* 0x001fc400078e0008 */
[----:B------:R-:W-:Y:S02]  /*1ac0*/  IMAD.MOV.U32 R3, RZ, RZ, R9 ;  /* 0x000000ffff037224 */ /* 0x000fe400078e0009 */
[----:B-1----:R-:W-:Y:S02]  /*1ad0*/  IMAD.MOV.U32 R4, RZ, RZ, R6 ;  /* 0x000000ffff047224 */ /* 0x002fe400078e0006 */
[----:B------:R-:W-:Y:S01]  /*1ae0*/  IMAD.MOV.U32 R5, RZ, RZ, R7 ;  /* 0x000000ffff057224 */ /* 0x000fe200078e0007 */
[----:B------:R-:W-:Y:S06]  /*1af0*/  @!P1 BRA `(.L_x_1078) ;  /* 0xfffffffc00109947 */ /* 0x000fec000383ffff */
.L_x_1077:
[----:B------:R-:W-:Y:S05]  /*1b00*/  BSYNC.RECONVERGENT B0 ;  /* 0x0000000000007941 */ /* 0x000fea0003800200 */
.L_x_1076:
[----:B------:R-:W-:Y:S01]  /*1b10*/  IMAD.IADD R6, R24, 0x1, -R11 ;  /* 0x0000000118067824 */ /* 0x000fe200078e0a0b */
[----:B------:R-:W-:Y:S04]  /*1b20*/  BSSY.RECONVERGENT B0, `(.L_x_1079) ;  /* 0x0000026000007945 */ /* 0x000fe80003800200 */
[----:B------:R-:W-:-:S13]  /*1b30*/  ISETP.GT.AND P1, PT, R6, 0x400, PT ;  /* 0x000004000600780c */ /* 0x000fda0003f24270 */
[----:B------:R-:W-:Y:S05]  /*1b40*/  @!P1 BRA `(.L_x_1080) ;  /* 0x00000000008c9947 */ /* 0x000fea0003800000 */
[----:B------:R-:W1:Y:S01]  /*1b50*/  LDS.64 R6, [R0+-0x1000] ;  /* 0xfff0000000067984 */ /* 0x000e620000000a00 */
[----:B------:R-:W-:Y:S01]  /*1b60*/  PLOP3.LUT P0, PT, PT, PT, PT, 0x8, 0x80 ;  /* 0x000000000080781c */ /* 0x000fe20003f0e170 */
[----:B------:R-:W-:Y:S02]  /*1b70*/  VIADD R11, R11, 0x800 ;  /* 0x000008000b0b7836 */ /* 0x000fe40000000000 */
[----:B------:R-:W2:Y:S04]  /*1b80*/  LDS.64 R8, [R0+-0x800] ;  /* 0xfff8000000087984 */ /* 0x000ea80000000a00 */
[----:B------:R-:W3:Y:S04]  /*1b90*/  LDS.64 R12, [R0] ;  /* 0x00000000000c7984 */ /* 0x000ee80000000a00 */
[----:B------:R-:W4:Y:S04]  /*1ba0*/  LDS.64 R14, [R0+0x800] ;  /* 0x00080000000e7984 */ /* 0x000f280000000a00 */
[----:B------:R-:W5:Y:S04]  /*1bb0*/  LDS.64 R16, [R0+0x1000] ;  /* 0x0010000000107984 */ /* 0x000f680000000a00 */
[----:B------:R-:W0:Y:S04]  /*1bc0*/  LDS.64 R18, [R0+0x1800] ;  /* 0x0018000000127984 */ /* 0x000e280000000a00 */
[----:B------:R-:W0:Y:S04]  /*1bd0*/  LDS.64 R20, [R0+0x2000] ;  /* 0x0020000000147984 */ /* 0x000e280000000a00 */
[----:B------:R1:W0:Y:S02]  /*1be0*/  LDS.64 R22, [R0+0x2800] ;  /* 0x0028000000167984 */ /* 0x0002240000000a00 */
[----:B-1----:R-:W-:-:S02]  /*1bf0*/  VIADD R0, R0, 0x4000 ;  /* 0x0000400000007836 */ /* 0x002fc40000000000 */
[----:B------:R1:W-:Y:S04]  /*1c00*/  STG.E desc[UR10][R2.64+-0x800], R6 ;  /* 0xfff8000602007986 */ /* 0x0003e8000c10190a */
[----:B------:R4:W-:Y:S04]  /*1c10*/  STG.E desc[UR10][R4.64+-0x800], R7 ;  /* 0xfff8000704007986 */ /* 0x0009e8000c10190a */
[----:B--2---:R2:W-:Y:S04]  /*1c20*/  STG.E desc[UR10][R2.64+-0x400], R8 ;  /* 0xfffc000802007986 */ /* 0x0045e8000c10190a */
        /* <DEDUP_REMOVED lines=11> */
[----:B0-----:R-:W-:Y:S04]  /*1ce0*/  STG.E desc[UR10][R2.64+0xc00], R18 ;  /* 0x000c001202007986 */ /* 0x001fe8000c10190a */
        /* <DEDUP_REMOVED lines=8> */
[----:B------:R-:W-:-:S07]  /*1d70*/  IMAD.MOV.U32 R5, RZ, RZ, R7 ;  /* 0x000000ffff057224 */ /* 0x000fce00078e0007 */
.L_x_1080:
[----:B------:R-:W-:Y:S05]  /*1d80*/  BSYNC.RECONVERGENT B0 ;  /* 0x0000000000007941 */ /* 0x000fea0003800200 */
.L_x_1079:
[----:B------:R-:W-:-:S13]  /*1d90*/  ISETP.LT.OR P0, PT, R11, R24, P0 ;  /* 0x000000180b00720c */ /* 0x000fda0000701670 */
[----:B------:R-:W-:Y:S05]  /*1da0*/  @!P0 EXIT ;  /* 0x000000000000894d */ /* 0x000fea0003800000 */
[----:B------:R-:W1:Y:S04]  /*1db0*/  LDS.64 R6, [R0+-0x1000] ;  /* 0xfff0000000067984 */ /* 0x000e680000000a00 */
[----:B------:R-:W2:Y:S04]  /*1dc0*/  LDS.64 R8, [R0+-0x800] ;  /* 0xfff8000000087984 */ /* 0x000ea80000000a00 */
[----:B------:R-:W3:Y:S04]  /*1dd0*/  LDS.64 R10, [R0] ;  /* 0x00000000000a7984 */ /* 0x000ee80000000a00 */
[----:B------:R-:W4:Y:S04]  /*1de0*/  LDS.64 R12, [R0+0x800] ;  /* 0x00080000000c7984 */ /* 0x000f280000000a00 */
[----:B-1----:R-:W-:Y:S04]  /*1df0*/  STG.E desc[UR10][R2.64+-0x800], R6 ;  /* 0xfff8000602007986 */ /* 0x002fe8000c10190a */
[----:B------:R-:W-:Y:S04]  /*1e00*/  STG.E desc[UR10][R4.64+-0x800], R7 ;  /* 0xfff8000704007986 */ /* 0x000fe8000c10190a */
[----:B--2---:R-:W-:Y:S04]  /*1e10*/  STG.E desc[UR10][R2.64+-0x400], R8 ;  /* 0xfffc000802007986 */ /* 0x004fe8000c10190a */
[----:B------:R-:W-:Y:S04]  /*1e20*/  STG.E desc[UR10][R4.64+-0x400], R9 ;  /* 0xfffc000904007986 */ /* 0x000fe8000c10190a */
[----:B---3--:R-:W-:Y:S04]  /*1e30*/  STG.E desc[UR10][R2.64], R10 ;  /* 0x0000000a02007986 */ /* 0x008fe8000c10190a */
[----:B------:R-:W-:Y:S04]  /*1e40*/  STG.E desc[UR10][R4.64], R11 ;  /* 0x0000000b04007986 */ /* 0x000fe8000c10190a */
[----:B----4-:R-:W-:Y:S04]  /*1e50*/  STG.E desc[UR10][R2.64+0x400], R12 ;  /* 0x0004000c02007986 */ /* 0x010fe8000c10190a */
[----:B------:R-:W-:Y:S01]  /*1e60*/  STG.E desc[UR10][R4.64+0x400], R13 ;  /* 0x0004000d04007986 */ /* 0x000fe2000c10190a */
[----:B------:R-:W-:Y:S05]  /*1e70*/  EXIT ;  /* 0x000000000000794d */ /* 0x000fea0003800000 */
.L_x_1072:
[----:B------:R-:W-:Y:S01]  /*1e80*/  ISETP.NE.AND P2, PT, R4, R6, PT ;  /* 0x000000060400720c */ /* 0x000fe20003f45270 */
[----:B------:R-:W1:Y:S01]  /*1e90*/  @P0 LDC.64 R44, c[0x0][0x398] ;  /* 0x0000e600ff2c0b82 */ /* 0x000e620000000a00 */
[----:B------:R-:W-:Y:S02]  /*1ea0*/  ISETP.NE.AND P5, PT, R6, R28, PT ;  /* 0x0000001c0600720c */ /* 0x000fe40003fa5270 */
[----:B------:R-:W-:Y:S02]  /*1eb0*/  ISETP.NE.AND P1, PT, R28, R30, PT ;  /* 0x0000001e1c00720c */ /* 0x000fe40003f25270 */
[----:B------:R-:W-:Y:S02]  /*1ec0*/  ISETP.NE.AND P4, PT, R30, R32, PT ;  /* 0x000000201e00720c */ /* 0x000fe40003f85270 */
[----:B------:R-:W-:Y:S01]  /*1ed0*/  ISETP.NE.AND P3, PT, R32, R34, PT ;  /* 0x000000222000720c */ /* 0x000fe20003f65270 */
[----:B0-----:R-:W0:Y:S01]  /*1ee0*/  @P0 LDC.64 R26, c[0x0][0x3a0] ;  /* 0x0000e800ff1a0b82 */ /* 0x001e220000000a00 */
[----:B------:R-:W-:-:S07]  /*1ef0*/  ISETP.NE.AND P6, PT, R34, R36, PT ;  /* 0x000000242200720c */ /* 0x000fce0003fc5270 */
[----:B------:R-:W2:Y:S08]  /*1f00*/  @P2 LDC.64 R10, c[0x0][0x3a0] ;  /* 0x0000e800ff0a2b82 */ /* 0x000eb00000000a00 */
[----:B------:R-:W3:Y:S01]  /*1f10*/  @P2 LDC.64 R24, c[0x0][0x398] ;  /* 0x0000e600ff182b82 */ /* 0x000ee20000000a00 */
[----:B-1----:R-:W-:-:S05]  /*1f20*/  @P0 IMAD.WIDE R44, R13, 0x4, R44 ;  /* 0x000000040d2c0825 */ /* 0x002fca00078e022c */
[----:B------:R-:W-:Y:S02]  /*1f30*/  @P0 STG.E desc[UR10][R44.64], R40 ;  /* 0x000000282c000986 */ /* 0x000fe4000c10190a */
[----:B------:R-:W1:Y:S01]  /*1f40*/  @P5 LDC.64 R20, c[0x0][0x398] ;  /* 0x0000e600ff145b82 */ /* 0x000e620000000a00 */
[----:B0-----:R-:W-:-:S05]  /*1f50*/  @P0 IMAD.WIDE R26, R13, 0x4, R26 ;  /* 0x000000040d1a0825 */ /* 0x001fca00078e021a */
[----:B------:R-:W-:Y:S01]  /*1f60*/  @P0 STG.E desc[UR10][R26.64], R41 ;  /* 0x000000291a000986 */ /* 0x000fe2000c10190a */
[----:B------:R-:W-:Y:S01]  /*1f70*/  ISETP.NE.AND P0, PT, R36, R38, PT ;  /* 0x000000262400720c */ /* 0x000fe20003f05270 */
[----:B------:R-:W0:Y:S01]  /*1f80*/  @P5 LDC.64 R22, c[0x0][0x3a0] ;  /* 0x0000e800ff165b82 */ /* 0x000e220000000a00 */
[----:B--2---:R-:W-:-:S04]  /*1f90*/  @P2 IMAD.WIDE R48, R19, 0x4, R10 ;  /* 0x0000000413302825 */ /* 0x004fc800078e020a */
[----:B---3--:R-:W-:-:S03]  /*1fa0*/  @P2 IMAD.WIDE R46, R19, 0x4, R24 ;  /* 0x00000004132e2825 */ /* 0x008fc600078e0218 */
[----:B------:R-:W2:Y:S02]  /*1fb0*/  @P1 LDC.64 R10, c[0x0][0x398] ;  /* 0x0000e600ff0a1b82 */ /* 0x000ea40000000a00 */
[----:B------:R0:W-:Y:S01]  /*1fc0*/  @P2 STG.E desc[UR10][R46.64], R4 ;  /* 0x000000042e002986 */ /* 0x0001e2000c10190a */
[----:B-1----:R-:W-:-:S05]  /*1fd0*/  @P5 IMAD.WIDE R50, R17, 0x4, R20 ;  /* 0x0000000411325825 */ /* 0x002fca00078e0214 */
[----:B------:R-:W1:Y:S01]  /*1fe0*/  @P1 LDC.64 R12, c[0x0][0x3a0] ;  /* 0x0000e800ff0c1b82 */ /* 0x000e620000000a00 */
[----:B------:R3:W-:Y:S01]  /*1ff0*/  @P2 STG.E desc[UR10][R48.64], R5 ;  /* 0x0000000530002986 */ /* 0x0007e2000c10190a */
[----:B------:R-:W-:-:S03]  /*2000*/  ISETP.NE.AND P2, PT, R38, R3, PT ;  /* 0x000000032600720c */ /* 0x000fc60003f45270 */
[----:B------:R3:W-:Y:S03]  /*2010*/  @P5 STG.E desc[UR10][R50.64], R6 ;  /* 0x0000000632005986 */ /* 0x0007e6000c10190a */
[----:B------:R-:W4:Y:S01]  /*2020*/  @P4 LDC.64 R24, c[0x0][0x398] ;  /* 0x0000e600ff184b82 */ /* 0x000f220000000a00 */
[----:B0-----:R-:W-:-:S05]  /*2030*/  @P5 IMAD.WIDE R46, R17, 0x4, R22 ;  /* 0x00000004112e5825 */ /* 0x001fca00078e0216 */
[----:B------:R3:W-:Y:S02]  /*2040*/  @P5 STG.E desc[UR10][R46.64], R7 ;  /* 0x000000072e005986 */ /* 0x0007e4000c10190a */
[----:B------:R-:W0:Y:S01]  /*2050*/  @P4 LDC.64 R18, c[0x0][0x3a0] ;  /* 0x0000e800ff124b82 */ /* 0x000e220000000a00 */
[----:B--2---:R-:W-:-:S05]  /*2060*/  @P1 IMAD.WIDE R10, R2, 0x4, R10 ;  /* 0x00000004020a1825 */ /* 0x004fca00078e020a */
[----:B------:R3:W-:Y:S02]  /*2070*/  @P1 STG.E desc[UR10][R10.64], R28 ;  /* 0x0000001c0a001986 */ /* 0x0007e4000c10190a */
[----:B------:R-:W2:Y:S01]  /*2080*/  @P3 LDC.64 R20, c[0x0][0x398] ;  /* 0x0000e600ff143b82 */ /* 0x000ea20000000a00 */
[----:B-1----:R-:W-:-:S05]  /*2090*/  @P1 IMAD.WIDE R12, R2, 0x4, R12 ;  /* 0x00000004020c1825 */ /* 0x002fca00078e020c */
[----:B------:R3:W-:Y:S02]  /*20a0*/  @P1 STG.E desc[UR10][R12.64], R29 ;  /* 0x0000001d0c001986 */ /* 0x0007e4000c10190a */
[----:B------:R-:W1:Y:S01]  /*20b0*/  @P3 LDC.64 R44, c[0x0][0x3a0] ;  /* 0x0000e800ff2c3b82 */ /* 0x000e620000000a00 */
[----:B----4-:R-:W-:-:S05]  /*20c0*/  @P4 IMAD.WIDE R24, R9, 0x4, R24 ;  /* 0x0000000409184825 */ /* 0x010fca00078e0218 */
[----:B------:R3:W-:Y:S02]  /*20d0*/  @P4 STG.E desc[UR10][R24.64], R30 ;  /* 0x0000001e18004986 */ /* 0x0007e4000c10190a */
        /* <DEDUP_REMOVED lines=11> */
[----:B------:R3:W-:Y:S01]  /*2190*/  @P6 STG.E desc[UR10][R40.64], R34 ;  /* 0x0000002228006986 */ /* 0x0007e2000c10190a */
[----:B0-----:R-:W-:-:S05]  /*21a0*/  @P6 IMAD.WIDE R16, R0, 0x4, R16 ;  /* 0x0000000400106825 */ /* 0x001fca00078e0210 */
[----:B------:R3:W-:Y:S01]  /*21b0*/  @P6 STG.E desc[UR10][R16.64], R35 ;  /* 0x0000002310006986 */ /* 0x0007e2000c10190a */
[----:B--2---:R-:W-:-:S05]  /*21c0*/  @P0 IMAD.WIDE R22, R42, 0x4, R22 ;  /* 0x000000042a160825 */ /* 0x004fca00078e0216 */
[----:B------:R3:W-:Y:S01]  /*21d0*/  @P0 STG.E desc[UR10][R22.64], R36 ;  /* 0x0000002416000986 */ /* 0x0007e2000c10190a */
[----:B-1----:R-:W-:-:S05]  /*21e0*/  @P0 IMAD.WIDE R26, R42, 0x4, R26 ;  /* 0x000000042a1a0825 */ /* 0x002fca00078e021a */
[----:B------:R3:W-:Y:S01]  /*21f0*/  @P0 STG.E desc[UR10][R26.64], R37 ;  /* 0x000000251a000986 */ /* 0x0007e2000c10190a */
[----:B------:R-:W-:Y:S05]  /*2200*/  @!P2 EXIT ;  /* 0x000000000000a94d */ /* 0x000fea0003800000 */
[----:B------:R-:W0:Y:S08]  /*2210*/  LDC.64 R2, c[0x0][0x398] ;  /* 0x0000e600ff027b82 */ /* 0x000e300000000a00 */
[----:B---3--:R-:W1:Y:S01]  /*2220*/  LDC.64 R4, c[0x0][0x3a0] ;  /* 0x0000e800ff047b82 */ /* 0x008e620000000a00 */
[----:B0-----:R-:W-:-:S05]  /*2230*/  IMAD.WIDE R2, R43, 0x4, R2 ;  /* 0x000000042b027825 */ /* 0x001fca00078e0202 */
[----:B------:R-:W-:Y:S01]  /*2240*/  STG.E desc[UR10][R2.64], R38 ;  /* 0x0000002602007986 */ /* 0x000fe2000c10190a */
[----:B-1----:R-:W-:-:S05]  /*2250*/  IMAD.WIDE R4, R43, 0x4, R4 ;  /* 0x000000042b047825 */ /* 0x002fca00078e0204 */
[----:B------:R-:W-:Y:S01]  /*2260*/  STG.E desc[UR10][R4.64], R39 ;  /* 0x0000002704007986 */ /* 0x000fe2000c10190a */
[----:B------:R-:W-:Y:S05]  /*2270*/  EXIT ;  /* 0x000000000000794d */ /* 0x000fea0003800000 */
.L_x_1071:
[----:B------:R-:W0:Y:S01]  /*2280*/  S2R R0, SR_TID.X ;  /* 0x0000000000007919 */ /* 0x000e220000002100 */
[----:B------:R-:W1:Y:S01]  /*2290*/  LDC.64 R2, c[0x0][0x380] ;  /* 0x0000e000ff027b82 */ /* 0x000e620000000a00 */
[----:B------:R-:W-:Y:S02]  /*22a0*/  IMAD.U32 R15, RZ, RZ, UR6 ;  /* 0x00000006ff0f7e24 */ /* 0x000fe4000f8e00ff */
[----:B------:R-:W-:Y:S01]  /*22b0*/  IMAD.MOV.U32 R34, RZ, RZ, RZ ;  /* 0x000000ffff227224 */ /* 0x000fe200078e00ff */
[----:B------:R-:W2:Y:S04]  /*22c0*/  S2R R36, SR_LANEID ;  /* 0x0000000000247919 */ /* 0x000ea80000000000 */
[----:B------:R-:W3:Y:S01]  /*22d0*/  S2UR UR5, SR_CgaCtaId ;  /* 0x00000000000579c3 */ /* 0x000ee20000008800 */
[----:B------:R-:W-:-:S07]  /*22e0*/  UMOV UR4, 0x400 ;  /* 0x0000040000047882 */ /* 0x000fce0000000000 */
[----:B------:R-:W4:Y:S01]  /*22f0*/  LDC R16, c[0x0][0x390] ;  /* 0x0000e400ff107b82 */ /* 0x000f220000000800 */
[C---:B0-----:R-:W-:Y:S02]  /*2300*/  LOP3.LUT R4, R0.reuse, 0x1f, RZ, 0xc0, !PT ;  /* 0x0000001f00047812 */ /* 0x041fe400078ec0ff */
[----:B------:R-:W-:-:S03]  /*2310*/  LOP3.LUT R5, R0, 0x3e0, RZ, 0xc0, !PT ;  /* 0x000003e000057812 */ /* 0x000fc600078ec0ff */
[----:B------:R-:W-:-:S04]  /*2320*/  VIADD R4, R4, UR6 ;  /* 0x0000000604047c36 */ /* 0x000fc80008000000 */
[----:B------:R-:W-:-:S04]  /*2330*/  IMAD R5, R5, 0x9, R4 ;  /* 0x0000000905057824 */ /* 0x000fc800078e0204 */
[----:B-1----:R-:W-:-:S05]  /*2340*/  IMAD.WIDE.U32 R4, R5, 0x4, R2 ;  /* 0x0000000405047825 */ /* 0x002fca00078e0002 */
[----:B------:R-:W5:Y:S04]  /*2350*/  LDG.E.CONSTANT R6, desc[UR10][R4.64] ;  /* 0x0000000a04067981 */ /* 0x000f68000c1e9900 */
[----:B------:R-:W4:Y:S04]  /*2360*/  LDG.E.CONSTANT R7, desc[UR10][R4.64+0x80] ;  /* 0x0000800a04077981 */ /* 0x000f28000c1e9900 */
[----:B------:R-:W4:Y:S04]  /*2370*/  LDG.E.CONSTANT R8, desc[UR10][R4.64+0x100] ;  /* 0x0001000a04087981 */ /* 0x000f28000c1e9900 */
[----:B------:R-:W4:Y:S04]  /*2380*/  LDG.E.CONSTANT R9, desc[UR10][R4.64+0x180] ;  /* 0x0001800a04097981 */ /* 0x000f28000c1e9900 */
[----:B------:R-:W4:Y:S04]  /*2390*/  LDG.E.CONSTANT R10, desc[UR10][R4.64+0x200] ;  /* 0x0002000a040a7981 */ /* 0x000f28000c1e9900 */
[----:B------:R-:W4:Y:S04]  /*23a0*/  LDG.E.CONSTANT R11, desc[UR10][R4.64+0x280] ;  /* 0x0002800a040b7981 */ /* 0x000f28000c1e9900 */
[----:B------:R-:W4:Y:S04]  /*23b0*/  LDG.E.CONSTANT R12, desc[UR10][R4.64+0x300] ;  /* 0x0003000a040c7981 */ /* 0x000f28000c1e9900 */
[----:B------:R-:W4:Y:S04]  /*23c0*/  LDG.E.CONSTANT R13, desc[UR10][R4.64+0x380] ;  /* 0x0003800a040d7981 */ /* 0x000f28000c1e9900 */
[----:B------:R2:W4:Y:S01]  /*23d0*/  LDG.E.CONSTANT R14, desc[UR10][R4.64+0x400] ;  /* 0x0004000a040e7981 */ /* 0x000522000c1e9900 */
[----:B------:R-:W-:-:S13]  /*23e0*/  ISETP.NE.AND P0, PT, R0, RZ, PT ;  /* 0x000000ff0000720c */ /* 0x000fda0003f05270 */
[----:B------:R-:W-:-:S05]  /*23f0*/  @!P0 IMAD.WIDE.U32 R2, R15, 0x4, R2 ;  /* 0x000000040f028825 */ /* 0x000fca00078e0002 */
[----:B------:R0:W4:Y:S01]  /*2400*/  @!P0 LDG.E.CONSTANT R34, desc[UR10][R2.64+-0x4] ;  /* 0xfffffc0a02228981 */ /* 0x000122000c1e9900 */
[----:B------:R-:W-:Y:S01]  /*2410*/  SHF.R.U32.HI R41, RZ, 0x5, R0 ;  /* 0x00000005ff297819 */ /* 0x000fe20000011600 */
[----:B---3--:R-:W-:Y:S01]  /*2420*/  ULEA UR4, UR5, UR4, 0x18 ;  /* 0x0000000405047291 */ /* 0x008fe2000f8ec0ff */
[----:B------:R-:W-:-:S03]  /*2430*/  ISETP.NE.AND P0, PT, R0, RZ, PT ;  /* 0x000000ff0000720c */ /* 0x000fc60003f05270 */
[----:B--2---:R-:W-:Y:S02]  /*2440*/  IMAD R4, R41, 0x120, R36 ;  /* 0x0000012029047824 */ /* 0x004fe400078e0224 */
[----:B------:R-:W-:-:S03]  /*2450*/  LEA R20, R0, UR4, 0x2 ;  /* 0x0000000400147c11 */ /* 0x000fc6000f8e10ff */
[----:B------:R-:W-:-:S05]  /*2460*/  LEA R17, R4, UR4, 0x2 ;  /* 0x0000000404117c11 */ /* 0x000fca000f8e10ff */
[----:B------:R-:W-:Y:S01]  /*2470*/  IMAD R19, R36, 0x20, R17 ;  /* 0x0000002024137824 */ /* 0x000fe200078e0211 */
        /* <DEDUP_REMOVED lines=10> */
[----:B------:R-:W-:Y:S04]  /*2520*/  LDS R37, [R19+0x20] ;  /* 0x0000200013257984 */ /* 0x000fe80000000800 */
[----:B0-----:R-:W-:Y:S04]  /*2530*/  LDS R2, [R19] ;  /* 0x0000000013027984 */ /* 0x001fe80000000800 */
[----:B------:R-:W0:Y:S04]  /*2540*/  LDS R4, [R19+0x4] ;  /* 0x0000040013047984 */ /* 0x000e280000000800 */
[----:B------:R-:W1:Y:S04]  /*2550*/  LDS R6, [R19+0x8] ;  /* 0x0000080013067984 */ /* 0x000e680000000800 */
[----:B------:R-:W2:Y:S04]  /*2560*/  LDS R8, [R19+0xc] ;  /* 0x00000c0013087984 */ /* 0x000ea80000000800 */
[----:B------:R-:W-:Y:S04]  /*2570*/  LDS R10, [R19+0x10] ;  /* 0x00001000130a7984 */ /* 0x000fe80000000800 */
[----:B------:R-:W-:Y:S04]  /*2580*/  LDS R12, [R19+0x14] ;  /* 0x00001400130c7984 */ /* 0x000fe80000000800 */
[----:B------:R-:W-:Y:S04]  /*2590*/  LDS R14, [R19+0x18] ;  /* 0x00001800130e7984 */ /* 0x000fe80000000800 */
[----:B------:R-:W-:Y:S01]  /*25a0*/  LDS R32, [R19+0x1c] ;  /* 0x00001c0013207984 */ /* 0x000fe20000000800 */
[----:B------:R-:W-:Y:S01]  /*25b0*/  BAR.SYNC.DEFER_BLOCKING 0x0 ;  /* 0x0000000000007b1d */ /* 0x000fe20000010000 */
[----:B0-----:R-:W-:-:S02]  /*25c0*/  ISETP.NE.AND P2, PT, R2, R4, PT ;  /* 0x000000040200720c */ /* 0x001fc40003f45270 */
[----:B-1----:R-:W-:Y:S02]  /*25d0*/  ISETP.NE.AND P3, PT, R4, R6, PT ;  /* 0x000000060400720c */ /* 0x002fe40003f65270 */
[----:B--2---:R-:W-:Y:S01]  /*25e0*/  ISETP.NE.AND P4, PT, R6, R8, PT ;  /* 0x000000080600720c */ /* 0x004fe20003f85270 */
        /* <DEDUP_REMOVED lines=11> */
[----:B0-----:R-:W-:-:S03]  /*26a0*/  IMAD.MOV.U32 R17, RZ, RZ, 0x2 ;  /* 0x00000002ff117424 */ /* 0x001fc600078e00ff */
[----:B------:R-:W0:Y:S04]  /*26b0*/  LDS R5, [R19+0x4] ;  /* 0x0000040013057984 */ /* 0x000e280000000800 */
[----:B------:R-:W2:Y:S04]  /*26c0*/  LDS R7, [R19+0x8] ;  /* 0x0000080013077984 */ /* 0x000ea80000000800 */
[----:B------:R-:W3:Y:S04]  /*26d0*/  LDS R9, [R19+0xc] ;  /* 0x00000c0013097984 */ /* 0x000ee80000000800 */
[----:B------:R-:W4:Y:S04]  /*26e0*/  LDS R11, [R19+0x10] ;  /* 0x00001000130b7984 */ /* 0x000f280000000800 */
[----:B------:R-:W-:Y:S04]  /*26f0*/  LDS R13, [R19+0x14] ;  /* 0x00001400130d7984 */ /* 0x000fe80000000800 */
[----:B------:R-:W-:Y:S04]  /*2700*/  LDS R15, [R19+0x18] ;  /* 0x00001800130f7984 */ /* 0x000fe80000000800 */
[----:B------:R-:W-:Y:S04]  /*2710*/  LDS R33, [R19+0x1c] ;  /* 0x00001c0013217984 */ /* 0x000fe80000000800 */
[----:B------:R-:W-:Y:S01]  /*2720*/  LDS R16, [R19+0x20] ;  /* 0x0000200013107984 */ /* 0x000fe20000000800 */
[----:B------:R-:W-:Y:S01]  /*2730*/  BAR.SYNC.DEFER_BLOCKING 0x0 ;  /* 0x0000000000007b1d */ /* 0x000fe20000010000 */
[----:B-1----:R-:W-:-:S05]  /*2740*/  SEL R18, R3, RZ, !P2 ;  /* 0x000000ff03127207 */ /* 0x002fca0005000000 */
[----:B0-----:R-:W-:-:S05]  /*2750*/  IMAD.IADD R18, R5, 0x1, R18 ;  /* 0x0000000105127824 */ /* 0x001fca00078e0212 */
[----:B------:R-:W-:-:S05]  /*2760*/  SEL R18, R18, RZ, !P3 ;  /* 0x000000ff12127207 */ /* 0x000fca0005800000 */
[----:B--2---:R-:W-:Y:S01]  /*2770*/  IMAD.IADD R18, R7, 0x1, R18 ;  /* 0x0000000107127824 */ /* 0x004fe200078e0212 */
[----:B------:R-:W-:Y:S04]  /*2780*/  STS [R20+0x47c], R37 ;  /* 0x00047c2514007388 */ /* 0x000fe80000000800 */
[----:B------:R-:W-:Y:S01]  /*2790*/  SEL R18, R18, RZ, !P4 ;  /* 0x000000ff12127207 */ /* 0x000fe20006000000 */
[----:B------:R-:W-:Y:S04]  /*27a0*/  BAR.SYNC.DEFER_BLOCKING 0x0 ;  /* 0x0000000000007b1d */ /* 0x000fe80000010000 */
[----:B---3--:R-:W-:-:S02]  /*27b0*/  IMAD.IADD R18, R9, 0x1, R18 ;  /* 0x0000000109127824 */ /* 0x008fc400078e0212 */
[----:B------:R-:W0:Y:S01]  /*27c0*/  @P0 LDS R34, [R20+0x478] ;  /* 0x0004780014220984 */ /* 0x000e220000000800 */
[----:B------:R-:W-:-:S04]  /*27d0*/  ISETP.NE.AND P0, PT, R8, R10, PT ;  /* 0x0000000a0800720c */ /* 0x000fc80003f05270 */
[----:B------:R-:W-:-:S05]  /*27e0*/  SEL R18, R18, RZ, !P0 ;  /* 0x000000ff12127207 */ /* 0x000fca0004000000 */
[----:B----4-:R-:W-:Y:S01]  /*27f0*/  IMAD.IADD R18, R11, 0x1, R18 ;  /* 0x000000010b127824 */ /* 0x010fe200078e0212 */
[----:B0-----:R-:W-:-:S04]  /*2800*/  ISETP.NE.AND P1, PT, R34, R2, PT ;  /* 0x000000022200720c */ /* 0x001fc80003f25270 */
[----:B------:R-:W-:-:S09]  /*2810*/  SEL R19, RZ, 0x1, !P1 ;  /* 0x00000001ff137807 */ /* 0x000fd20004800000 */
[----:B------:R-:W-:Y:S01]  /*2820*/  @!P1 IMAD.MOV R17, RZ, RZ, 0x1 ;  /* 0x00000001ff119424 */ /* 0x000fe200078e02ff */
[----:B------:R-:W-:Y:S01]  /*2830*/  ISETP.NE.AND P1, PT, R10, R12, PT ;  /* 0x0000000c0a00720c */ /* 0x000fe20003f25270 */
[----:B------:R-:W-:Y:S01]  /*2840*/  @!P2 IMAD.MOV R17, RZ, RZ, R19 ;  /* 0x000000ffff11a224 */ /* 0x000fe200078e0213 */
[----:B------:R-:W-:Y:S02]  /*2850*/  ISETP.NE.AND P2, PT, R12, R14, PT ;  /* 0x0000000e0c00720c */ /* 0x000fe40003f45270 */
[----:B------:R-:W-:Y:S01]  /*2860*/  SEL R18, R18, RZ, !P1 ;  /* 0x000000ff12127207 */ /* 0x000fe20004800000 */
[----:B------:R-:W-:Y:S02]  /*2870*/  VIADD R19, R17, 0x1 ;  /* 0x0000000111137836 */ /* 0x000fe40000000000 */
[----:B------:R-:W-:Y:S01]  /*2880*/  @!P3 IMAD.MOV R19, RZ, RZ, R17 ;  /* 0x000000ffff13b224 */ /* 0x000fe200078e0211 */
[----:B------:R-:W-:Y:S01]  /*2890*/  ISETP.NE.AND P3, PT, R14, R32, PT ;  /* 0x000000200e00720c */ /* 0x000fe20003f65270 */
[----:B------:R-:W-:-:S02]  /*28a0*/  IMAD.IADD R18, R13, 0x1, R18 ;  /* 0x000000010d127824 */ /* 0x000fc400078e0212 */
[----:B------:R-:W-:Y:S02]  /*28b0*/  VIADD R17, R19, 0x1 ;  /* 0x0000000113117836 */ /* 0x000fe40000000000 */
[----:B------:R-:W-:Y:S01]  /*28c0*/  @!P4 IMAD.MOV R17, RZ, RZ, R19 ;  /* 0x000000ffff11c224 */ /* 0x000fe200078e0213 */
[----:B------:R-:W-:Y:S02]  /*28d0*/  SEL R18, R18, RZ, !P2 ;  /* 0x000000ff12127207 */ /* 0x000fe40005000000 */
[----:B------:R-:W-:Y:S01]  /*28e0*/  ISETP.NE.AND P4, PT, R41, 0x5, PT ;  /* 0x000000052900780c */ /* 0x000fe20003f85270 */
[----:B------:R-:W-:Y:S02]  /*28f0*/  VIADD R19, R17, 0x1 ;  /* 0x0000000111137836 */ /* 0x000fe40000000000 */
[----:B------:R-:W-:Y:S02]  /*2900*/  IMAD.IADD R18, R15, 0x1, R18 ;  /* 0x000000010f127824 */ /* 0x000fe400078e0212 */
[----:B------:R-:W-:Y:S01]  /*2910*/  @!P0 IMAD.MOV R19, RZ, RZ, R17 ;  /* 0x000000ffff138224 */ /* 0x000fe200078e0211 */
[----:B------:R-:W-:-:S02]  /*2920*/  ISETP.NE.AND P0, PT, R32, R37, PT ;  /* 0x000000252000720c */ /* 0x000fc40003f05270 */
[----:B------:R-:W-:Y:S01]  /*2930*/  SEL R18, R18, RZ, !P3 ;  /* 0x000000ff12127207 */ /* 0x000fe20005800000 */
[----:B------:R-:W-:Y:S02]  /*2940*/  VIADD R20, R19, 0x1 ;  /* 0x0000000113147836 */ /* 0x000fe40000000000 */
[----:B------:R-:W-:Y:S01]  /*2950*/  @!P1 IMAD.MOV R20, RZ, RZ, R19 ;  /* 0x000000ffff149224 */ /* 0x000fe200078e0213 */
[----:B------:R-:W-:Y:S01]  /*2960*/  ISETP.GE.AND P1, PT, R36, 0x1, PT ;  /* 0x000000012400780c */ /* 0x000fe20003f26270 */
[----:B------:R-:W-:Y:S02]  /*2970*/  IMAD.IADD R18, R33, 0x1, R18 ;  /* 0x0000000121127824 */ /* 0x000fe400078e0212 */
[----:B------:R-:W-:Y:S02]  /*2980*/  VIADD R21, R20, 0x1 ;  /* 0x0000000114157836 */ /* 0x000fe40000000000 */
[----:B------:R-:W-:Y:S01]  /*2990*/  @!P2 IMAD.MOV R21, RZ, RZ, R20 ;  /* 0x000000ffff15a224 */ /* 0x000fe200078e0214 */
[----:B------:R-:W-:-:S02]  /*29a0*/  SEL R17, R18, RZ, !P0 ;  /* 0x000000ff12117207 */ /* 0x000fc40004000000 */
[----:B------:R-:W-:-:S03]  /*29b0*/  ISETP.NE.AND P2, PT, R36, 0x1f, PT ;  /* 0x0000001f2400780c */ /* 0x000fc60003f45270 */
[----:B------:R-:W-:Y:S02]  /*29c0*/  IMAD.IADD R18, R16, 0x1, R17 ;  /* 0x0000000110127824 */ /* 0x000fe400078e0211 */
[----:B------:R-:W-:Y:S02]  /*29d0*/  VIADD R16, R21, 0x1 ;  /* 0x0000000115107836 */ /* 0x000fe40000000000 */
[----:B------:R-:W-:Y:S01]  /*29e0*/  @!P3 IMAD.MOV R16, RZ, RZ, R21 ;  /* 0x000000ffff10b224 */ /* 0x000fe200078e0215 */
[----:B------:R-:W0:Y:S01]  /*29f0*/  SHFL.UP PT, R19, R18, 0x1, RZ ;  /* 0x0420000012137989 */ /* 0x000e2200000e00ff */
[C---:B------:R-:W-:Y:S02]  /*2a00*/  ISETP.NE.AND P3, PT, R41.reuse, 0x6, PT ;  /* 0x000000062900780c */ /* 0x040fe40003f65270 */
[----:B------:R-:W-:Y:S02]  /*2a10*/  VIADD R17, R16, 0x1 ;  /* 0x0000000110117836 */ /* 0x000fe40000000000 */
[----:B------:R-:W-:Y:S01]  /*2a20*/  @!P0 IMAD.MOV R17, RZ, RZ, R16 ;  /* 0x000000ffff118224 */ /* 0x000fe200078e0210 */
[----:B------:R-:W-:-:S04]  /*2a30*/  @!P2 LEA R35, R41, UR4, 0x3 ;  /* 0x000000042923ac11 */ /* 0x000fc8000f8e18ff */
[----:B------:R-:W1:Y:S01]  /*2a40*/  SHFL.UP PT, R16, R17, 0x1, RZ ;  /* 0x0420000011107989 */ /* 0x000e6200000e00ff */
[----:B------:R-:W-:-:S04]  /*2a50*/  ISETP.NE.AND P0, PT, R17, RZ, PT ;  /* 0x000000ff1100720c */ /* 0x000fc80003f05270 */
[----:B0-----:R-:W-:-:S04]  /*2a60*/  SEL R19, R19, RZ, !P0 ;  /* 0x000000ff13137207 */ /* 0x001fc80004000000 */
[----:B------:R-:W-:-:S05]  /*2a70*/  SEL R19, R19, RZ, P1 ;  /* 0x000000ff13137207 */ /* 0x000fca0000800000 */
[----:B------:R-:W-:Y:S01]  /*2a80*/  IMAD.IADD R19, R18, 0x1, R19 ;  /* 0x0000000112137824 */ /* 0x000fe200078e0213 */
[----:B-1----:R-:W-:Y:S02]  /*2a90*/  SEL R16, R16, RZ, P1 ;  /* 0x000000ff10107207 */ /* 0x002fe40000800000 */
[----:B------:R-:W-:Y:S02]  /*2aa0*/  ISETP.GE.AND P1, PT, R36, 0x2, PT ;  /* 0x000000022400780c */ /* 0x000fe40003f26270 */
[----:B------:R-:W0:Y:S01]  /*2ab0*/  SHFL.UP PT, R20, R19, 0x2, RZ ;  /* 0x0440000013147989 */ /* 0x000e2200000e00ff */
[----:B------:R-:W-:-:S05]  /*2ac0*/  IMAD.IADD R16, R16, 0x1, R17 ;  /* 0x0000000110107824 */ /* 0x000fca00078e0211 */
[----:B------:R-:W1:Y:S01]  /*2ad0*/  SHFL.UP PT, R18, R16, 0x2, RZ ;  /* 0x0440000010127989 */ /* 0x000e6200000e00ff */
[----:B------:R-:W-:-:S04]  /*2ae0*/  ISETP.NE.AND P0, PT, R16, RZ, PT ;  /* 0x000000ff1000720c */ /* 0x000fc80003f05270 */
[----:B0-----:R-:W-:-:S04]  /*2af0*/  SEL R20, R20, RZ, !P0 ;  /* 0x000000ff14147207 */ /* 0x001fc80004000000 */
[----:B------:R-:W-:Y:S02]  /*2b00*/  SEL R20, R20, RZ, P1 ;  /* 0x000000ff14147207 */ /* 0x000fe40000800000 */
[----:B-1----:R-:W-:Y:S02]  /*2b10*/  SEL R17, R18, RZ, P1 ;  /* 0x000000ff12117207 */ /* 0x002fe40000800000 */
[----:B------:R-:W-:Y:S01]  /*2b20*/  ISETP.GE.AND P1, PT, R36, 0x4, PT ;  /* 0x000000042400780c */ /* 0x000fe20003f26270 */
[----:B------:R-:W-:Y:S02]  /*2b30*/  IMAD.IADD R20, R19, 0x1, R20 ;  /* 0x0000000113147824 */ /* 0x000fe400078e0214 */
[----:B------:R-:W-:-:S03]  /*2b40*/  IMAD.IADD R17, R16, 0x1, R17 ;  /* 0x0000000110117824 */ /* 0x000fc600078e0211 */
[----:B------:R-:W0:Y:S02]  /*2b50*/  SHFL.UP PT, R21, R20, 0x4, RZ ;  /* 0x0480000014157989 */ /* 0x000e2400000e00ff */
[----:B------:R-:W-:Y:S02]  /*2b60*/  ISETP.NE.AND P0, PT, R17, RZ, PT ;  /* 0x000000ff1100720c */ /* 0x000fe40003f05270 */
[----:B------:R-:W1:Y:S02]  /*2b70*/  SHFL.UP PT, R18, R17, 0x4, RZ ;  /* 0x0480000011127989 */ /* 0x000e6400000e00ff */
        /* <DEDUP_REMOVED lines=18> */
[----:B0-----:R-:W-:Y:S02]  /*2ca0*/  SEL R19, R19, RZ, !P0 ;  /* 0x000000ff13137207 */ /* 0x001fe40004000000 */
[----:B-1----:R-:W-:Y:S02]  /*2cb0*/  SEL R16, R16, RZ, P1 ;  /* 0x000000ff10107207 */ /* 0x002fe40000800000 */
[----:B------:R-:W-:-:S03]  /*2cc0*/  SEL R19, R19, RZ, P1 ;  /* 0x000000ff13137207 */ /* 0x000fc60000800000 */
[----:B------:R-:W-:Y:S02]  /*2cd0*/  IMAD.IADD R38, R17, 0x1, R16 ;  /* 0x0000000111267824 */ /* 0x000fe400078e0210 */
[----:B------:R-:W-:-:S05]  /*2ce0*/  IMAD.IADD R39, R20, 0x1, R19 ;  /* 0x0000000114277824 */ /* 0x000fca00078e0213 */
[----:B------:R-:W-:Y:S01]  /*2cf0*/  @!P2 STS.64 [R35], R38 ;  /* 0x000000262300a388 */ /* 0x000fe20000000a00 */
[----:B------:R-:W-:Y:S06]  /*2d00*/  BAR.SYNC.DEFER_BLOCKING 0x0 ;  /* 0x0000000000007b1d */ /* 0x000fec0000010000 */
[----:B------:R-:W-:Y:S04]  /*2d10*/  SHFL.UP PT, R35, R39, 0x1, RZ ;  /* 0x0420000027237989 */ /* 0x000fe800000e00ff */
[----:B------:R-:W0:Y:S04]  /*2d20*/  LDS.128 R16, [UR4] ;  /* 0x00000004ff107984 */ /* 0x000e280008000c00 */
[----:B------:R-:W1:Y:S04]  /*2d30*/  LDS.128 R20, [UR4+0x10] ;  /* 0x00001004ff147984 */ /* 0x000e680008000c00 */
[----:B------:R-:W2:Y:S01]  /*2d40*/  LDS.128 R24, [UR4+0x20] ;  /* 0x00002004ff187984 */ /* 0x000ea20008000c00 */
[----:B0-----:R-:W-:-:S04]  /*2d50*/  ISETP.NE.AND P0, PT, R18, RZ, PT ;  /* 0x000000ff1200720c */ /* 0x001fc80003f05270 */
[----:B------:R-:W-:Y:S02]  /*2d60*/  SEL R28, R17, RZ, !P0 ;  /* 0x000000ff111c7207 */ /* 0x000fe40004000000 */
[----:B-1----:R-:W-:Y:S02]  /*2d70*/  ISETP.NE.AND P0, PT, R20, RZ, PT ;  /* 0x000000ff1400720c */ /* 0x002fe40003f05270 */
[----:B--2---:R-:W-:Y:S01]  /*2d80*/  ISETP.NE.AND P1, PT, R24, RZ, PT ;  /* 0x000000ff1800720c */ /* 0x004fe20003f25270 */
[----:B------:R-:W-:Y:S01]  /*2d90*/  IMAD.IADD R40, R19, 0x1, R28 ;  /* 0x0000000113287824 */ /* 0x000fe200078e021c */
[----:B------:R-:W-:Y:S01]  /*2da0*/  ISETP.NE.AND P2, PT, R26, RZ, PT ;  /* 0x000000ff1a00720c */ /* 0x000fe20003f45270 */
[----:B------:R-:W0:Y:S01]  /*2db0*/  LDS.128 R28, [UR4+0x30] ;  /* 0x00003004ff1c7984 */ /* 0x000e220008000c00 */
[----:B------:R-:W-:Y:S02]  /*2dc0*/  IMAD.IADD R19, R16, 0x1, R18 ;  /* 0x0000000110137824 */ /* 0x000fe400078e0212 */
[----:B------:R-:W-:-:S02]  /*2dd0*/  SEL R42, R40, RZ, !P0 ;  /* 0x000000ff282a7207 */ /* 0x000fc40004000000 */
[----:B------:R-:W-:-:S03]  /*2de0*/  ISETP.NE.AND P0, PT, R22, RZ, PT ;  /* 0x000000ff1600720c */ /* 0x000fc60003f05270 */
[----:B------:R-:W-:-:S05]  /*2df0*/  IMAD.IADD R21, R21, 0x1, R42 ;  /* 0x0000000115157824 */ /* 0x000fca00078e022a */
[----:B------:R-:W-:Y:S02]  /*2e00*/  SEL R42, R21, RZ, !P0 ;  /* 0x000000ff152a7207 */ /* 0x000fe40004000000 */
[----:B------:R-:W-:-:S03]  /*2e10*/  ISETP.NE.AND P0, PT, R41, 0x2, PT ;  /* 0x000000022900780c */ /* 0x000fc60003f05270 */
[----:B------:R-:W-:Y:S01]  /*2e20*/  IMAD.IADD R23, R23, 0x1, R42 ;  /* 0x0000000117177824 */ /* 0x000fe200078e022a */
[----:B------:R-:W-:Y:S02]  /*2e30*/  SEL R40, R40, R17, !P0 ;  /* 0x0000001128287207 */ /* 0x000fe40004000000 */
[C---:B------:R-:W-:Y:S01]  /*2e40*/  SEL R16, R19.reuse, R16, !P0 ;  /* 0x0000001013107207 */ /* 0x040fe20004000000 */
[----:B------:R-:W-:Y:S01]  /*2e50*/  IMAD.IADD R19, R19, 0x1, R20 ;  /* 0x0000000113137824 */ /* 0x000fe200078e0214 */
[----:B------:R-:W-:Y:S02]  /*2e60*/  SEL R18, R23, RZ, !P1 ;  /* 0x000000ff17127207 */ /* 0x000fe40004800000 */
[C---:B------:R-:W-:Y:S02]  /*2e70*/  ISETP.NE.AND P1, PT, R41.reuse, 0x3, PT ;  /* 0x000000032900780c */ /* 0x040fe40003f25270 */
[----:B------:R-:W-:Y:S01]  /*2e80*/  ISETP.NE.AND P0, PT, R41, 0x4, PT ;  /* 0x000000042900780c */ /* 0x000fe20003f05270 */
[----:B------:R-:W-:Y:S01]  /*2e90*/  IMAD.IADD R17, R25, 0x1, R18 ;  /* 0x0000000119117824 */ /* 0x000fe200078e0212 */
[----:B------:R-:W-:Y:S01]  /*2ea0*/  SEL R40, R21, R40, !P1 ;  /* 0x0000002815287207 */ /* 0x000fe20004800000 */
[----:B------:R-:W1:Y:S01]  /*2eb0*/  SHFL.UP PT, R25, R38, 0x1, RZ ;  /* 0x0420000026197989 */ /* 0x000e6200000e00ff */
[----:B------:R-:W-:Y:S01]  /*2ec0*/  SEL R16, R19, R16, !P1 ;  /* 0x0000001013107207 */ /* 0x000fe20004800000 */
[----:B------:R-:W-:Y:S01]  /*2ed0*/  IMAD.IADD R19, R22, 0x1, R19 ;  /* 0x0000000116137824 */ /* 0x000fe200078e0213 */
[----:B------:R-:W-:-:S02]  /*2ee0*/  SEL R18, R17, RZ, !P2 ;  /* 0x000000ff11127207 */ /* 0x000fc40005000000 */
[----:B------:R-:W-:Y:S02]  /*2ef0*/  ISETP.GE.U32.AND P1, PT, R0, 0x20, PT ;  /* 0x000000200000780c */ /* 0x000fe40003f26070 */
[----:B------:R-:W-:Y:S01]  /*2f00*/  SEL R40, R23, R40, !P0 ;  /* 0x0000002817287207 */ /* 0x000fe20004000000 */
[----:B------:R-:W-:Y:S01]  /*2f10*/  IMAD.IADD R27, R27, 0x1, R18 ;  /* 0x000000011b1b7824 */ /* 0x000fe200078e0212 */
[C---:B------:R-:W-:Y:S01]  /*2f20*/  SEL R16, R19.reuse, R16, !P0 ;  /* 0x0000001013107207 */ /* 0x040fe20004000000 */
[----:B------:R-:W-:Y:S01]  /*2f30*/  IMAD.IADD R19, R19, 0x1, R24 ;  /* 0x0000000113137824 */ /* 0x000fe200078e0218 */
[----:B0-----:R-:W-:Y:S02]  /*2f40*/  ISETP.NE.AND P5, PT, R28, RZ, PT ;  /* 0x000000ff1c00720c */ /* 0x001fe40003fa5270 */
[----:B------:R-:W-:Y:S02]  /*2f50*/  SEL R40, R17, R40, !P4 ;  /* 0x0000002811287207 */ /* 0x000fe40006000000 */
[----:B------:R-:W-:-:S02]  /*2f60*/  SEL R18, R27, RZ, !P5 ;  /* 0x000000ff1b127207 */ /* 0x000fc40006800000 */
[----:B------:R-:W-:Y:S02]  /*2f70*/  ISETP.NE.AND P2, PT, R41, 0x7, PT ;  /* 0x000000072900780c */ /* 0x000fe40003f45270 */
[----:B------:R-:W-:Y:S01]  /*2f80*/  SEL R40, R27, R40, !P3 ;  /* 0x000000281b287207 */ /* 0x000fe20005800000 */
[----:B------:R-:W-:Y:S01]  /*2f90*/  IMAD.IADD R29, R29, 0x1, R18 ;  /* 0x000000011d1d7824 */ /* 0x000fe200078e0212 */
[----:B------:R-:W-:Y:S02]  /*2fa0*/  ISETP.NE.AND P0, PT, R36, RZ, P1 ;  /* 0x000000ff2400720c */ /* 0x000fe40000f05270 */
[----:B------:R-:W-:Y:S01]  /*2fb0*/  SEL R16, R19, R16, !P4 ;  /* 0x0000001013107207 */ /* 0x000fe20006000000 */
[----:B------:R-:W-:Y:S01]  /*2fc0*/  IMAD.IADD R19, R26, 0x1, R19 ;  /* 0x000000011a137824 */ /* 0x000fe200078e0213 */
[----:B-1----:R-:W-:Y:S02]  /*2fd0*/  @P1 ISETP.NE.AND P4, PT, R25, RZ, PT ;  /* 0x000000ff1900120c */ /* 0x002fe40003f85270 */
[----:B------:R-:W-:-:S02]  /*2fe0*/  SEL R40, R29, R40, !P2 ;  /* 0x000000281d287207 */ /* 0x000fc40005000000 */
[C---:B------:R-:W-:Y:S01]  /*2ff0*/  SEL R16, R19.reuse, R16, !P3 ;  /* 0x0000001013107207 */ /* 0x040fe20005800000 */
[----:B------:R-:W-:Y:S01]  /*3000*/  IMAD.IADD R19, R19, 0x1, R28 ;  /* 0x0000000113137824 */ /* 0x000fe200078e021c */
[----:B------:R-:W-:Y:S02]  /*3010*/  @P1 ISETP.NE.AND P5, PT, R36, RZ, PT ;  /* 0x000000ff2400120c */ /* 0x000fe40003fa5270 */
[C---:B------:R-:W-:Y:S01]  /*3020*/  ISETP.NE.AND P3, PT, R30.reuse, RZ, PT ;  /* 0x000000ff1e00720c */ /* 0x040fe20003f65270 */
[----:B------:R-:W-:Y:S01]  /*3030*/  IMAD.IADD R30, R30, 0x1, R19 ;  /* 0x000000011e1e7824 */ /* 0x000fe200078e0213 */
[----:B------:R-:W-:Y:S02]  /*3040*/  @P1 SEL R20, R40, RZ, !P4 ;  /* 0x000000ff28141207 */ /* 0x000fe40006000000 */
[----:B------:R-:W-:Y:S02]  /*3050*/  @P1 SEL R17, R25, RZ, P5 ;  /* 0x000000ff19111207 */ /* 0x000fe40002800000 */
[----:B------:R-:W-:Y:S01]  /*3060*/  SEL R16, R19, R16, !P2 ;  /* 0x0000001013107207 */ /* 0x000fe20005000000 */
[----:B------:R-:W-:Y:S01]  /*3070*/  @P0 IMAD.IADD R40, R35, 0x1, R20 ;  /* 0x0000000123280824 */ /* 0x000fe200078e0214 */
[----:B------:R-:W-:-:S03]  /*3080*/  SEL R18, R29, RZ, !P3 ;  /* 0x000000ff1d127207 */ /* 0x000fc60005800000 */
[----:B------:R-:W-:Y:S02]  /*3090*/  @P1 IMAD.IADD R25, R16, 0x1, R17 ;  /* 0x0000000110191824 */ /* 0x000fe400078e0211 */
[----:B------:R-:W-:Y:S02]  /*30a0*/  IMAD.IADD R31, R31, 0x1, R18 ;  /* 0x000000011f1f7824 */ /* 0x000fe400078e0212 */
[----:B------:R-:W-:Y:S01]  /*30b0*/  @P1 IMAD.MOV.U32 R35, RZ, RZ, R40 ;  /* 0x000000ffff231224 */ /* 0x000fe200078e0028 */
[----:B------:R-:W-:Y:S06]  /*30c0*/  @P1 BRA `(.L_x_1081) ;  /* 0x0000000c001c1947 */ /* 0x000fec0003800000 */
[----:B------:R-:W0:Y:S01]  /*30d0*/  LDC.64 R28, c[0x0][0x3b0] ;  /* 0x0000ec00ff1c7b82 */ /* 0x000e220000000a00 */
[----:B------:R-:W-:Y:S01]  /*30e0*/  ISETP.NE.AND P1, PT, R0, RZ, PT ;  /* 0x000000ff0000720c */ /* 0x000fe20003f25270 */
[----:B------:R-:W-:Y:S01]  /*30f0*/  IMAD.U32 R17, RZ, RZ, UR8 ;  /* 0x00000008ff117e24 */ /* 0x000fe2000f8e00ff */
[----:B------:R-:W1:Y:S11]  /*3100*/  LDCU UR5, c[0x0][0x370] ;  /* 0x00006e00ff0577ac */ /* 0x000e760008000800 */
[----:B------:R-:W-:Y:S01]  /*3110*/  @!P1 IMAD.MOV.U32 R18, RZ, RZ, 0x64 ;  /* 0x00000064ff129424 */ /* 0x000fe200078e00ff */
[----:B------:R2:W-:Y:S01]  /*3120*/  @!P1 STS [UR4+0x74], R30 ;  /* 0x0000741eff009988 */ /* 0x0005e20008000804 */
[----:B------:R-:W-:-:S02]  /*3130*/  @!P1 IMAD.MOV.U32 R19, RZ, RZ, 0x0 ;  /* 0x00000000ff139424 */ /* 0x000fc400078e00ff */
[----:B------:R-:W-:Y:S01]  /*3140*/  @!P1 IMAD.MOV.U32 R16, RZ, RZ, R30 ;  /* 0x000000ffff109224 */ /* 0x000fe200078e001e */
[----:B------:R2:W-:Y:S01]  /*3150*/  @!P1 STS [UR4+0x78], R31 ;  /* 0x0000781fff009988 */ /* 0x0005e20008000804 */
[----:B-1----:R-:W-:Y:S01]  /*3160*/  UISETP.GT.U32.AND UP0, UPT, UR5, 0x1f3, UPT ;  /* 0x000001f30500788c */ /* 0x002fe2000bf04070 */
[----:B0-----:R-:W-:-:S04]  /*3170*/  IMAD.WIDE.U32 R28, R17, 0x10, R28 ;  /* 0x00000010111c7825 */ /* 0x001fc800078e001c */
[----:B------:R-:W-:-:S05]  /*3180*/  @!P1 IMAD.MOV.U32 R17, RZ, RZ, R31 ;  /* 0x000000ffff119224 */ /* 0x000fca00078e001f */
[----:B------:R2:W-:Y:S01]  /*3190*/  @!P1 ST.E.128.STRONG.GPU desc[UR10][R28.64+0x200], R16 ;  /* 0x000200101c009985 */ /* 0x0005e2000c10fd0a */
[----:B------:R-:W-:Y:S05]  /*31a0*/  BRA.U UP0, `(.L_x_1082) ;  /* 0x0000000100087547 */ /* 0x000fea000b800000 */
[----:B------:R0:W-:Y:S06]  /*31b0*/  MEMBAR.SC.CTA ;  /* 0x0000000000007992 */ /* 0x0001ec0000000000 */
[----:B0-----:R-:W-:Y:S05]  /*31c0*/  BRA `(.L_x_1083) ;  /* 0x0000000000087947 */ /* 0x001fea0003800000 */
.L_x_1082:
[----:B------:R-:W-:Y:S05]  /*31d0*/  NANOSLEEP 0x1c2 ;  /* 0x000001c20000795d */ /* 0x000fea0003800000 */
[----:B------:R-:W-:Y:S01]  /*31e0*/  NOP ;  /* 0x0000000000007918 */ /* 0x000fe20000000000 */
.L_x_1083:
[----:B--2---:R-:W-:-:S03]  /*31f0*/  IMAD.WIDE.U32 R16, R0, 0x10, RZ ;  /* 0x0000001000107825 */ /* 0x004fc600078e00ff */
[----:B------:R-:W-:Y:S02]  /*3200*/  LOP3.LUT R23, R16, 0xfffffff0, RZ, 0x3c, !PT ;  /* 0xfffffff010177812 */ /* 0x000fe400078e3cff */
[----:B------:R-:W-:Y:S02]  /*3210*/  LOP3.LUT R17, RZ, R17, RZ, 0x33, !PT ;  /* 0x00000011ff117212 */ /* 0x000fe400078e33ff */
[----:B------:R-:W-:-:S05]  /*3220*/  IADD3 R22, P0, PT, R28, R23, RZ ;  /* 0x000000171c167210 */ /* 0x000fca0007f1e0ff */
[----:B------:R-:W-:-:S08]  /*3230*/  IMAD.X R23, R29, 0x1, R17, P0 ;  /* 0x000000011d177824 */ /* 0x000fd000000e0611 */
.L_x_1085:
[----:B------:R-:W2:Y:S01]  /*3240*/  LD.E.128.STRONG.GPU R16, desc[UR10][R22.64+0x200] ;  /* 0x0002000a16107980 */ /* 0x000ea2000c10fd00 */
[----:B------:R-:W-:Y:S05]  /*3250*/  YIELD ;  /* 0x0000000000007946 */ /* 0x000fea0003800000 */
[----:B------:R-:W-:Y:S01]  /*3260*/  UMOV UR5, 0xffffffff ;  /* 0xffffffff00057882 */ /* 0x000fe20000000000 */
[----:B--2---:R-:W-:-:S04]  /*3270*/  ISETP.NE.U32.AND P0, PT, R18, 0x63, PT ;  /* 0x000000631200780c */ /* 0x004fc80003f05070 */
[----:B------:R-:W-:Y:S01]  /*3280*/  ISETP.NE.AND.EX P0, PT, R19, RZ, PT, P0 ;  /* 0x000000ff1300720c */ /* 0x000fe20003f05300 */
[----:B------:R-:W-:-:S12]  /*3290*/  BRA.DIV UR5, `(.L_x_1084) ;  /* 0x0000007a054c7947 */ /* 0x000fd8000b800000 */
[----:B------:R-:W-:-:S13]  /*32a0*/  VOTE.ANY P0, !P0 ;  /* 0x0000000000ff7806 */ /* 0x000fda0004000100 */
.L_x_1143:
[----:B------:R-:W-:Y:S05]  /*32b0*/  @P0 BRA `(.L_x_1085) ;  /* 0xfffffffc00e00947 */ /* 0x000fea000383ffff */
[----:B------:R-:W-:Y:S01]  /*32c0*/  UMOV UR5, 0xffffffff ;  /* 0xffffffff00057882 */ /* 0x000fe20000000000 */
[----:B------:R-:W-:-:S04]  /*32d0*/  ISETP.NE.U32.AND P0, PT, R18, 0x65, PT ;  /* 0x000000651200780c */ /* 0x000fc80003f05070 */
[----:B------:R-:W-:Y:S01]  /*32e0*/  ISETP.NE.AND.EX P0, PT, R19, RZ, PT, P0 ;  /* 0x000000ff1300720c */ /* 0x000fe20003f05300 */
[----:B------:R-:W-:-:S12]  /*32f0*/  BRA.DIV UR5, `(.L_x_1086) ;  /* 0x0000007a05547947 */ /* 0x000fd8000b800000 */
[----:B------:R-:W0:Y:S01]  /*3300*/  S2R R26, SR_GEMASK ;  /* 0x00000000001a7919 */ /* 0x000e220000003c00 */
[----:B------:R-:W-:Y:S01]  /*3310*/  VOTE.ANY R21, PT, !P0 ;  /* 0x0000000000157806 */ /* 0x000fe200040e0100 */
[----:B------:R-:W-:Y:S01]  /*3320*/  VIADD R24, R36, 0x2 ;  /* 0x0000000224187836 */ /* 0x000fe20000000000 */
[----:B------:R-:W-:Y:S02]  /*3330*/  ISETP.NE.AND P2, PT, R16, RZ, PT ;  /* 0x000000ff1000720c */ /* 0x000fe40003f45270 */
[----:B------:R-:W-:Y:S01]  /*3340*/  ISETP.NE.U32.AND P4, PT, R18, 0x65, PT ;  /* 0x000000651200780c */ /* 0x000fe20003f85070 */
[----:B------:R-:W-:-:S03]  /*3350*/  VIADD R18, R36, 0x10 ;  /* 0x0000001024127836 */ /* 0x000fc60000000000 */
[----:B------:R-:W-:-:S13]  /*3360*/  ISETP.NE.AND.EX P4, PT, R19, RZ, PT, P4 ;  /* 0x000000ff1300720c */ /* 0x000fda0003f85340 */
[----:B------:R-:W-:Y:S02]  /*3370*/  VOTE.ALL P4, P4 ;  /* 0x0000000000ff7806 */ /* 0x000fe40002080000 */
[----:B0-----:R-:W-:-:S05]  /*3380*/  LOP3.LUT R21, R21, 0x80000000, R26, 0xec, !PT ;  /* 0x8000000015157812 */ /* 0x001fca00078eec1a */
[----:B------:R-:W-:-:S05]  /*3390*/  VIADD R20, R21, 0xffffffff ;  /* 0xffffffff15147836 */ /* 0x000fca0000000000 */
[----:B------:R-:W-:-:S04]  /*33a0*/  LOP3.LUT R21, R21, R20, RZ, 0xc, !PT ;  /* 0x0000001415157212 */ /* 0x000fc800078e0cff */
[----:B------:R-:W0:Y:S02]  /*33b0*/  POPC R27, R21 ;  /* 0x00000015001b7309 */ /* 0x000e240000000000 */
[----:B0-----:R-:W0:Y:S01]  /*33c0*/  SHFL.DOWN PT, R23, R17, 0x1, R27 ;  /* 0x0820000011177989 */ /* 0x001e2200000e001b */
[----:B------:R-:W-:-:S03]  /*33d0*/  ISETP.GE.AND P0, PT, R36, R27, PT ;  /* 0x0000001b2400720c */ /* 0x000fc60003f06270 */
[----:B------:R-:W1:Y:S01]  /*33e0*/  SHFL.DOWN PT, R22, R16, 0x1, R27 ;  /* 0x0820000010167989 */ /* 0x000e6200000e001b */
[----:B0-----:R-:W-:-:S04]  /*33f0*/  SEL R23, R23, RZ, !P2 ;  /* 0x000000ff17177207 */ /* 0x001fc80005000000 */
[----:B------:R-:W-:-:S05]  /*3400*/  SEL R23, R23, RZ, !P0 ;  /* 0x000000ff17177207 */ /* 0x000fca0004000000 */
[----:B------:R-:W-:Y:S01]  /*3410*/  IMAD.IADD R20, R17, 0x1, R23 ;  /* 0x0000000111147824 */ /* 0x000fe200078e0217 */
[----:B-1----:R-:W-:Y:S02]  /*3420*/  SEL R23, R22, RZ, !P0 ;  /* 0x000000ff16177207 */ /* 0x002fe40004000000 */
[----:B------:R-:W-:Y:S02]  /*3430*/  ISETP.GT.AND P0, PT, R24, R27, PT ;  /* 0x0000001b1800720c */ /* 0x000fe40003f04270 */
[----:B------:R-:W0:Y:S01]  /*3440*/  SHFL.DOWN PT, R39, R20, 0x2, R27 ;  /* 0x0840000014277989 */ /* 0x000e2200000e001b */
[----:B------:R-:W-:-:S05]  /*3450*/  IMAD.IADD R22, R16, 0x1, R23 ;  /* 0x0000000110167824 */ /* 0x000fca00078e0217 */
[----:B------:R-:W1:Y:S01]  /*3460*/  SHFL.DOWN PT, R38, R22, 0x2, R27 ;  /* 0x0840000016267989 */ /* 0x000e6200000e001b */
[----:B------:R-:W-:-:S04]  /*3470*/  ISETP.NE.AND P2, PT, R22, RZ, PT ;  /* 0x000000ff1600720c */ /* 0x000fc80003f45270 */
[----:B0-----:R-:W-:-:S04]  /*3480*/  SEL R39, R39, RZ, !P2 ;  /* 0x000000ff27277207 */ /* 0x001fc80005000000 */
[----:B------:R-:W-:Y:S02]  /*3490*/  SEL R39, R39, RZ, !P0 ;  /* 0x000000ff27277207 */ /* 0x000fe40004000000 */
[----:B-1----:R-:W-:-:S03]  /*34a0*/  SEL R17, R38, RZ, !P0 ;  /* 0x000000ff26117207 */ /* 0x002fc60004000000 */
[----:B------:R-:W-:Y:S02]  /*34b0*/  IMAD.IADD R16, R20, 0x1, R39 ;  /* 0x0000000114107824 */ /* 0x000fe400078e0227 */
[----:B------:R-:W-:Y:S02]  /*34c0*/  IMAD.IADD R38, R22, 0x1, R17 ;  /* 0x0000000116267824 */ /* 0x000fe400078e0211 */
[C---:B------:R-:W-:Y:S01]  /*34d0*/  VIADD R20, R36.reuse, 0x4 ;  /* 0x0000000424147836 */ /* 0x040fe20000000000 */
[----:B------:R-:W0:Y:S01]  /*34e0*/  SHFL.DOWN PT, R23, R16, 0x4, R27 ;  /* 0x0880000010177989 */ /* 0x000e2200000e001b */
[----:B------:R-:W-:Y:S01]  /*34f0*/  VIADD R22, R36, 0x8 ;  /* 0x0000000824167836 */ /* 0x000fe20000000000 */
[----:B------:R-:W-:Y:S02]  /*3500*/  ISETP.NE.AND P2, PT, R38, RZ, PT ;  /* 0x000000ff2600720c */ /* 0x000fe40003f45270 */
[----:B------:R-:W1:Y:S01]  /*3510*/  SHFL.DOWN PT, R17, R38, 0x4, R27 ;  /* 0x0880000026117989 */ /* 0x000e6200000e001b */
[----:B------:R-:W-:-:S02]  /*3520*/  ISETP.GT.AND P0, PT, R20, R27, PT ;  /* 0x0000001b1400720c */ /* 0x000fc40003f04270 */
[----:B0-----:R-:W-:-:S04]  /*3530*/  SEL R23, R23, RZ, !P2 ;  /* 0x000000ff17177207 */ /* 0x001fc80005000000 */
[----:B------:R-:W-:Y:S02]  /*3540*/  SEL R23, R23, RZ, !P0 ;  /* 0x000000ff17177207 */ /* 0x000fe40004000000 */
[----:B-1----:R-:W-:Y:S02]  /*3550*/  SEL R17, R17, RZ, !P0 ;  /* 0x000000ff11117207 */ /* 0x002fe40004000000 */
[----:B------:R-:W-:Y:S01]  /*3560*/  ISETP.GT.AND P0, PT, R22, R27, PT ;  /* 0x0000001b1600720c */ /* 0x000fe20003f04270 */
[----:B------:R-:W-:Y:S02]  /*3570*/  IMAD.IADD R20, R16, 0x1, R23 ;  /* 0x0000000110147824 */ /* 0x000fe400078e0217 */
[----:B------:R-:W-:-:S03]  /*3580*/  IMAD.IADD R40, R38, 0x1, R17 ;  /* 0x0000000126287824 */ /* 0x000fc600078e0211 */
[----:B------:R-:W0:Y:S02]  /*3590*/  SHFL.DOWN PT, R23, R20, 0x8, R27 ;  /* 0x0900000014177989 */ /* 0x000e2400000e001b */
[----:B------:R-:W-:Y:S02]  /*35a0*/  ISETP.NE.AND P2, PT, R40, RZ, PT ;  /* 0x000000ff2800720c */ /* 0x000fe40003f45270 */
[----:B------:R-:W1:Y:S02]  /*35b0*/  SHFL.DOWN PT, R16, R40, 0x8, R27 ;  /* 0x0900000028107989 */ /* 0x000e6400000e001b */
[----:B0-----:R-:W-:-:S04]  /*35c0*/  SEL R23, R23, RZ, !P2 ;  /* 0x000000ff17177207 */ /* 0x001fc80005000000 */
[----:B------:R-:W-:Y:S02]  /*35d0*/  SEL R23, R23, RZ, !P0 ;  /* 0x000000ff17177207 */ /* 0x000fe40004000000 */
[----:B-1----:R-:W-:Y:S02]  /*35e0*/  SEL R17, R16, RZ, !P0 ;  /* 0x000000ff10117207 */ /* 0x002fe40004000000 */
[----:B------:R-:W-:Y:S01]  /*35f0*/  ISETP.GT.AND P0, PT, R18, R27, PT ;  /* 0x0000001b1200720c */ /* 0x000fe20003f04270 */
[----:B------:R-:W-:Y:S02]  /*3600*/  IMAD.IADD R22, R20, 0x1, R23 ;  /* 0x0000000114167824 */ /* 0x000fe400078e0217 */
[----:B------:R-:W-:Y:S02]  /*3610*/  IMAD.IADD R38, R40, 0x1, R17 ;  /* 0x0000000128267824 */ /* 0x000fe400078e0211 */
[----:B------:R-:W0:Y:S01]  /*3620*/  LDC.64 R16, c[0x0][0x3b0] ;  /* 0x0000ec00ff107b82 */ /* 0x000e220000000a00 */
[----:B------:R-:W1:Y:S02]  /*3630*/  SHFL.DOWN PT, R23, R22, 0x10, R27 ;  /* 0x0a00000016177989 */ /* 0x000e6400000e001b */
[----:B------:R-:W-:-:S02]  /*3640*/  ISETP.NE.AND P2, PT, R38, RZ, PT ;  /* 0x000000ff2600720c */ /* 0x000fc40003f45270 */
[----:B------:R-:W2:Y:S02]  /*3650*/  SHFL.DOWN PT, R20, R38, 0x10, R27 ;  /* 0x0a00000026147989 */ /* 0x000ea400000e001b */
[----:B-1----:R-:W-:Y:S02]  /*3660*/  SEL R23, R23, RZ, !P2 ;  /* 0x000000ff17177207 */ /* 0x002fe40005000000 */
[----:B0-----:R-:W-:Y:S02]  /*3670*/  IADD3 R40, P2, PT, R16, 0x200, RZ ;  /* 0x0000020010287810 */ /* 0x001fe40007f5e0ff */
[----:B--2---:R-:W-:Y:S02]  /*3680*/  SEL R19, R20, RZ, !P0 ;  /* 0x000000ff14137207 */ /* 0x004fe40004000000 */
[----:B------:R-:W-:Y:S01]  /*3690*/  SEL R23, R23, RZ, !P0 ;  /* 0x000000ff17177207 */ /* 0x000fe20004000000 */
[----:B------:R-:W-:Y:S01]  /*36a0*/  IMAD.X R41, RZ, RZ, R17, P2 ;  /* 0x000000ffff297224 */ /* 0x000fe200010e0611 */
[----:B------:R-:W-:Y:S01]  /*36b0*/  LOP3.LUT R16, RZ, R0, RZ, 0x33, !PT ;  /* 0x00000000ff107212 */ /* 0x000fe200078e33ff */
[----:B------:R-:W-:-:S02]  /*36c0*/  IMAD.IADD R20, R38, 0x1, R19 ;  /* 0x0000000126147824 */ /* 0x000fc400078e0213 */
[----:B------:R-:W-:Y:S02]  /*36d0*/  IMAD.IADD R22, R22, 0x1, R23 ;  /* 0x0000000116167824 */ /* 0x000fe400078e0217 */
[----:B------:R-:W-:-:S07]  /*36e0*/  VIADD R27, R16, UR8 ;  /* 0x00000008101b7c36 */ /* 0x000fce0008000000 */
.L_x_1157:
[----:B------:R-:W-:Y:S05]  /*36f0*/  @!P4 BRA `(.L_x_1087) ;  /* 0x00000004002cc947 */ /* 0x000fea0003800000 */
.L_x_1091:
[----:B------:R-:W-:-:S07]  /*3700*/  IMAD.WIDE R38, R27, 0x10, R40 ;  /* 0x000000101b267825 */ /* 0x000fce00078e0228 */
.L_x_1089:
[----:B------:R-:W2:Y:S01]  /*3710*/  LD.E.128.STRONG.GPU R16, desc[UR10][R38.64+-0x200] ;  /* 0xfffe000a26107980 */ /* 0x000ea2000c10fd00 */
[----:B------:R-:W-:Y:S05]  /*3720*/  YIELD ;  /* 0x0000000000007946 */ /* 0x000fea0003800000 */
[----:B------:R-:W-:Y:S01]  /*3730*/  UMOV UR5, 0xffffffff ;  /* 0xffffffff00057882 */ /* 0x000fe20000000000 */
[----:B--2---:R-:W-:-:S04]  /*3740*/  ISETP.NE.U32.AND P0, PT, R18, 0x63, PT ;  /* 0x000000631200780c */ /* 0x004fc80003f05070 */
[----:B------:R-:W-:Y:S01]  /*3750*/  ISETP.NE.AND.EX P0, PT, R19, RZ, PT, P0 ;  /* 0x000000ff1300720c */ /* 0x000fe20003f05300 */
[----:B------:R-:W-:-:S12]  /*3760*/  BRA.DIV UR5, `(.L_x_1088) ;  /* 0x0000007e05047947 */ /* 0x000fd8000b800000 */
[----:B------:R-:W-:-:S13]  /*3770*/  VOTE.ANY P0, !P0 ;  /* 0x0000000000ff7806 */ /* 0x000fda0004000100 */
.L_x_1160:
[----:B------:R-:W-:Y:S05]  /*3780*/  @P0 BRA `(.L_x_1089) ;  /* 0xfffffffc00e00947 */ /* 0x000fea000383ffff */
[----:B------:R-:W-:Y:S01]  /*3790*/  UMOV UR5, 0xffffffff ;  /* 0xffffffff00057882 */ /* 0x000fe20000000000 */
[----:B------:R-:W-:-:S04]  /*37a0*/  ISETP.NE.U32.AND P0, PT, R18, 0x65, PT ;  /* 0x000000651200780c */ /* 0x000fc80003f05070 */
[----:B------:R-:W-:Y:S01]  /*37b0*/  ISETP.NE.AND.EX P0, PT, R19, RZ, PT, P0 ;  /* 0x000000ff1300720c */ /* 0x000fe20003f05300 */
[----:B------:R-:W-:-:S12]  /*37c0*/  BRA.DIV UR5, `(.L_x_1090) ;  /* 0x0000007e050c7947 */ /* 0x000fd8000b800000 */
[----:B------:R-:W-:Y:S01]  /*37d0*/  VOTE.ANY R21, PT, !P0 ;  /* 0x0000000000157806 */ /* 0x000fe200040e0100 */
[----:B------:R-:W-:Y:S01]  /*37e0*/  VIADD R27, R27, 0xffffffe0 ;  /* 0xffffffe01b1b7836 */ /* 0x000fe20000000000 */
[----:B------:R-:W-:Y:S02]  /*37f0*/  ISETP.NE.AND P2, PT, R16, RZ, PT ;  /* 0x000000ff1000720c */ /* 0x000fe40003f45270 */
[----:B------:R-:W-:Y:S02]  /*3800*/  LOP3.LUT R21, R21, 0x80000000, R26, 0xec, !PT ;  /* 0x8000000015157812 */ /* 0x000fe400078eec1a */
[----:B------:R-:W-:Y:S01]  /*3810*/  ISETP.NE.U32.AND P4, PT, R18, 0x65, PT ;  /* 0x000000651200780c */ /* 0x000fe20003f85070 */
[----:B------:R-:W-:Y:S02]  /*3820*/  VIADD R18, R36, 0x10 ;  /* 0x0000001024127836 */ /* 0x000fe40000000000 */
[----:B------:R-:W-:Y:S01]  /*3830*/  VIADD R24, R21, 0xffffffff ;  /* 0xffffffff15187836 */ /* 0x000fe20000000000 */
[----:B------:R-:W-:-:S04]  /*3840*/  ISETP.NE.AND.EX P4, PT, R19, RZ, PT, P4 ;  /* 0x000000ff1300720c */ /* 0x000fc80003f85340 */
[----:B------:R-:W-:-:S04]  /*3850*/  LOP3.LUT R24, R21, R24, RZ, 0xc, !PT ;  /* 0x0000001815187212 */ /* 0x000fc800078e0cff */
[----:B------:R0:W1:Y:S05]  /*3860*/  POPC R43, R24 ;  /* 0x00000018002b7309 */ /* 0x00006a0000000000 */
[----:B------:R-:W-:Y:S01]  /*3870*/  VOTE.ALL P4, P4 ;  /* 0x0000000000ff7806 */ /* 0x000fe20002080000 */
[C---:B0-----:R-:W-:Y:S01]  /*3880*/  VIADD R24, R36.reuse, 0x2 ;  /* 0x0000000224187836 */ /* 0x041fe20000000000 */
[----:B-1----:R-:W0:Y:S01]  /*3890*/  SHFL.DOWN PT, R23, R17, 0x1, R43 ;  /* 0x0820000011177989 */ /* 0x002e2200000e002b */
[----:B------:R-:W-:-:S03]  /*38a0*/  ISETP.GE.AND P0, PT, R36, R43, PT ;  /* 0x0000002b2400720c */ /* 0x000fc60003f06270 */
[----:B------:R-:W1:Y:S01]  /*38b0*/  SHFL.DOWN PT, R39, R16, 0x1, R43 ;  /* 0x0820000010277989 */ /* 0x000e6200000e002b */
[----:B0-----:R-:W-:-:S04]  /*38c0*/  SEL R23, R23, RZ, !P2 ;  /* 0x000000ff17177207 */ /* 0x001fc80005000000 */
[----:B------:R-:W-:Y:S02]  /*38d0*/  SEL R23, R23, RZ, !P0 ;  /* 0x000000ff17177207 */ /* 0x000fe40004000000 */
[----:B-1----:R-:W-:Y:S02]  /*38e0*/  SEL R39, R39, RZ, !P0 ;  /* 0x000000ff27277207 */ /* 0x002fe40004000000 */
[----:B------:R-:W-:Y:S01]  /*38f0*/  ISETP.GT.AND P0, PT, R24, R43, PT ;  /* 0x0000002b1800720c */ /* 0x000fe20003f04270 */
[----:B------:R-:W-:Y:S02]  /*3900*/  IMAD.IADD R38, R17, 0x1, R23 ;  /* 0x0000000111267824 */ /* 0x000fe400078e0217 */
[----:B------:R-:W-:Y:S02]  /*3910*/  IMAD.IADD R39, R16, 0x1, R39 ;  /* 0x0000000110277824 */ /* 0x000fe400078e0227 */
[----:B------:R-:W-:Y:S01]  /*3920*/  VIADD R24, R36, 0x4 ;  /* 0x0000000424187836 */ /* 0x000fe20000000000 */
[----:B------:R-:W0:Y:S02]  /*3930*/  SHFL.DOWN PT, R23, R38, 0x2, R43 ;  /* 0x0840000026177989 */ /* 0x000e2400000e002b */
[----:B------:R-:W-:-:S02]  /*3940*/  ISETP.NE.AND P2, PT, R39, RZ, PT ;  /* 0x000000ff2700720c */ /* 0x000fc40003f45270 */
[----:B------:R-:W1:Y:S02]  /*3950*/  SHFL.DOWN PT, R17, R39, 0x2, R43 ;  /* 0x0840000027117989 */ /* 0x000e6400000e002b */
        /* <DEDUP_REMOVED lines=11> */
[----:B-1----:R-:W-:-:S03]  /*3a10*/  SEL R23, R23, RZ, !P0 ;  /* 0x000000ff17177207 */ /* 0x002fc60004000000 */
[----:B------:R-:W-:Y:S02]  /*3a20*/  IMAD.IADD R38, R16, 0x1, R45 ;  /* 0x0000000110267824 */ /* 0x000fe400078e022d */
[----:B------:R-:W-:Y:S02]  /*3a30*/  IMAD.IADD R44, R42, 0x1, R23 ;  /* 0x000000012a2c7824 */ /* 0x000fe400078e0217 */
[----:B------:R-:W-:Y:S01]  /*3a40*/  VIADD R16, R36, 0x8 ;  /* 0x0000000824107836 */ /* 0x000fe20000000000 */
[----:B------:R-:W0:Y:S02]  /*3a50*/  SHFL.DOWN PT, R39, R38, 0x8, R43 ;  /* 0x0900000026277989 */ /* 0x000e2400000e002b */
        /* <DEDUP_REMOVED lines=12> */
[----:B0-----:R-:W-:Y:S02]  /*3b20*/  SEL R39, R39, RZ, !P2 ;  /* 0x000000ff27277207 */ /* 0x001fe40005000000 */
[----:B------:R-:W-:Y:S02]  /*3b30*/  ISETP.NE.AND P2, PT, R20, RZ, PT ;  /* 0x000000ff1400720c */ /* 0x000fe40003f45270 */
[----:B------:R-:W-:-:S02]  /*3b40*/  SEL R39, R39, RZ, !P0 ;  /* 0x000000ff27277207 */ /* 0x000fc40004000000 */
[----:B-1----:R-:W-:-:S03]  /*3b50*/  SEL R38, R38, RZ, !P0 ;  /* 0x000000ff26267207 */ /* 0x002fc60004000000 */
[----:B------:R-:W-:Y:S01]  /*3b60*/  IMAD.IADD R39, R16, 0x1, R39 ;  /* 0x0000000110277824 */ /* 0x000fe200078e0227 */
[----:B------:R-:W-:-:S04]  /*3b70*/  IADD3 R20, PT, PT, R17, R38, R20 ;  /* 0x0000002611147210 */ /* 0x000fc80007ffe014 */
[----:B------:R-:W-:-:S05]  /*3b80*/  SEL R39, R39, RZ, !P2 ;  /* 0x000000ff27277207 */ /* 0x000fca0005000000 */
[----:B------:R-:W-:-:S07]  /*3b90*/  IMAD.IADD R22, R39, 0x1, R22 ;  /* 0x0000000127167824 */ /* 0x000fce00078e0216 */
.L_x_1174:
[----:B------:R-:W-:Y:S05]  /*3ba0*/  @P4 BRA `(.L_x_1091) ;  /* 0xfffffff800d44947 */ /* 0x000fea000383ffff */
.L_x_1087:
[----:B------:R-:W-:Y:S01]  /*3bb0*/  ISETP.NE.AND P2, PT, R36, RZ, PT ;  /* 0x000000ff2400720c */ /* 0x000fe20003f45270 */
[----:B------:R-:W-:Y:S01]  /*3bc0*/  BSSY.RECONVERGENT B0, `(.L_x_1092) ;  /* 0x0000014000007945 */ /* 0x000fe20003800200 */
[----:B------:R-:W-:-:S11]  /*3bd0*/  IMAD.MOV.U32 R21, RZ, RZ, R22 ;  /* 0x000000ffff157224 */ /* 0x000fd600078e0016 */
[----:B------:R-:W0:Y:S01]  /*3be0*/  @!P2 S2R R17, SR_CgaCtaId ;  /* 0x000000000011a919 */ /* 0x000e220000008800 */
[----:B------:R-:W-:-:S04]  /*3bf0*/  @!P2 MOV R16, 0x400 ;  /* 0x000004000010a802 */ /* 0x000fc80000000f00 */
[----:B0-----:R-:W-:Y:S01]  /*3c00*/  @!P2 LEA R24, R17, R16, 0x18 ;  /* 0x000000101118a211 */ /* 0x001fe200078ec0ff */
[----:B------:R-:W-:Y:S06]  /*3c10*/  @P1 BRA `(.L_x_1093) ;  /* 0x0000000000381947 */ /* 0x000fec0003800000 */
[----:B------:R-:W0:Y:S01]  /*3c20*/  S2UR UR6, SR_CgaCtaId ;  /* 0x00000000000679c3 */ /* 0x000e220000008800 */
[C---:B------:R-:W-:Y:S01]  /*3c30*/  ISETP.NE.AND P0, PT, R30.reuse, RZ, PT ;  /* 0x000000ff1e00720c */ /* 0x040fe20003f05270 */
[----:B------:R-:W-:Y:S01]  /*3c40*/  UMOV UR5, 0x400 ;  /* 0x0000040000057882 */ /* 0x000fe20000000000 */
[----:B------:R-:W-:Y:S02]  /*3c50*/  IMAD.IADD R23, R30, 0x1, R20 ;  /* 0x000000011e177824 */ /* 0x000fe400078e0214 */
[----:B------:R-:W-:Y:S01]  /*3c60*/  SEL R16, R22, RZ, !P0 ;  /* 0x000000ff16107207 */ /* 0x000fe20004000000 */
[----:B------:R-:W-:Y:S02]  /*3c70*/  IMAD.MOV.U32 R18, RZ, RZ, 0x65 ;  /* 0x00000065ff127424 */ /* 0x000fe400078e00ff */
[----:B------:R-:W-:Y:S02]  /*3c80*/  IMAD.MOV.U32 R19, RZ, RZ, 0x0 ;  /* 0x00000000ff137424 */ /* 0x000fe400078e00ff */
[----:B------:R-:W-:-:S02]  /*3c90*/  IMAD.IADD R17, R31, 0x1, R16 ;  /* 0x000000011f117824 */ /* 0x000fc400078e0210 */
[----:B------:R-:W-:-:S05]  /*3ca0*/  IMAD.MOV.U32 R16, RZ, RZ, R23 ;  /* 0x000000ffff107224 */ /* 0x000fca00078e0017 */
[----:B------:R1:W-:Y:S01]  /*3cb0*/  ST.E.128.STRONG.GPU desc[UR10][R28.64+0x200], R16 ;  /* 0x000200101c007985 */ /* 0x0003e2000c10fd0a */
[----:B0-----:R-:W-:-:S09]  /*3cc0*/  ULEA UR5, UR6, UR5, 0x18 ;  /* 0x0000000506057291 */ /* 0x001fd2000f8ec0ff */
[----:B------:R1:W-:Y:S04]  /*3cd0*/  STS.64 [UR5+0x68], R22 ;  /* 0x00006816ff007988 */ /* 0x0003e80008000a05 */
[----:B------:R1:W-:Y:S04]  /*3ce0*/  STS [UR5+0x70], R17 ;  /* 0x00007011ff007988 */ /* 0x0003e80008000805 */
[----:B------:R1:W-:Y:S02]  /*3cf0*/  STS [UR5+0x64], R20 ;  /* 0x00006414ff007988 */ /* 0x0003e40008000805 */
.L_x_1093:
[----:B------:R-:W-:Y:S05]  /*3d00*/  BSYNC.RECONVERGENT B0 ;  /* 0x0000000000007941 */ /* 0x000fea0003800200 */
.L_x_1092:
[----:B------:R0:W-:Y:S01]  /*3d10*/  @!P2 STS.64 [R24+0x48], R20 ;  /* 0x000048141800a388 */ /* 0x0001e20000000a00 */
[----:B------:R-:W-:Y:S02]  /*3d20*/  @!P2 IMAD.MOV.U32 R25, RZ, RZ, R20 ;  /* 0x000000ffff19a224 */ /* 0x000fe400078e0014 */
[----:B------:R-:W-:-:S07]  /*3d30*/  @!P2 IMAD.MOV.U32 R35, RZ, RZ, R22 ;  /* 0x000000ffff23a224 */ /* 0x000fce00078e0016 */
.L_x_1081:
[----:B------:R-:W-:Y:S05]  /*3d40*/  WARPSYNC.ALL ;  /* 0x0000000000007948 */ /* 0x000fea0003800000 */
[----:B------:R-:W-:Y:S01]  /*3d50*/  ISETP.NE.AND P0, PT, R0, RZ, PT ;  /* 0x000000ff0000720c */ /* 0x000fe20003f05270 */
[----:B------:R-:W2:Y:S08]  /*3d60*/  S2UR UR5, SR_CgaCtaId ;  /* 0x00000000000579c3 */ /* 0x000eb00000008800 */
[----:B------:R-:W-:Y:S04]  /*3d70*/  BAR.SYNC.DEFER_BLOCKING 0x0 ;  /* 0x0000000000007b1d */ /* 0x000fe80000010000 */
[----:B------:R-:W-:-:S02]  /*3d80*/  @P0 ISETP.NE.AND P1, PT, R25, RZ, PT ;  /* 0x000000ff1900020c */ /* 0x000fc40003f25270 */
[----:B------:R-:W-:Y:S01]  /*3d90*/  ISETP.NE.AND P2, PT, R34, R2, PT ;  /* 0x000000022200720c */ /* 0x000fe20003f45270 */
[----:B------:R-:W-:-:S03]  /*3da0*/  UMOV UR4, 0x400 ;  /* 0x0000040000047882 */ /* 0x000fc60000000000 */
[----:B-1----:R-:W-:-:S05]  /*3db0*/  SEL R22, RZ, 0x1, !P2 ;  /* 0x00000001ff167807 */ /* 0x002fca0005000000 */
[----:B------:R-:W-:Y:S01]  /*3dc0*/  VIADD R46, R22, 0x1 ;  /* 0x00000001162e7836 */ /* 0x000fe20000000000 */
[----:B--2---:R-:W-:-:S09]  /*3dd0*/  ULEA UR8, UR5, UR4, 0x18 ;  /* 0x0000000405087291 */ /* 0x004fd2000f8ec0ff */
[----:B------:R-:W1:Y:S04]  /*3de0*/  @P0 LDS.64 R16, [UR8+0x48] ;  /* 0x00004808ff100984 */ /* 0x000e680008000a00 */
[----:B------:R-:W2:Y:S01]  /*3df0*/  LDS R23, [UR8+0x74] ;  /* 0x00007408ff177984 */ /* 0x000ea20008000800 */
[----:B-1----:R-:W-:Y:S01]  /*3e00*/  @P0 SEL R18, R17, RZ, !P1 ;  /* 0x000000ff11120207 */ /* 0x002fe20004800000 */
[----:B------:R-:W-:Y:S01]  /*3e10*/  @P0 IMAD.IADD R16, R25, 0x1, R16 ;  /* 0x0000000119100824 */ /* 0x000fe200078e0210 */
[----:B------:R-:W-:-:S03]  /*3e20*/  ISETP.NE.AND P1, PT, R2, R4, PT ;  /* 0x000000040200720c */ /* 0x000fc60003f25270 */
[----:B------:R-:W-:Y:S02]  /*3e30*/  @P0 IMAD.IADD R35, R35, 0x1, R18 ;  /* 0x0000000123230824 */ /* 0x000fe400078e0212 */
[----:B------:R-:W-:Y:S01]  /*3e40*/  @P0 IMAD.MOV.U32 R25, RZ, RZ, R16 ;  /* 0x000000ffff190224 */ /* 0x000fe200078e0010 */
[----:B------:R-:W-:Y:S02]  /*3e50*/  ISETP.NE.AND P0, PT, R4, R6, PT ;  /* 0x000000060400720c */ /* 0x000fe40003f05270 */
[----:B------:R-:W-:Y:S01]  /*3e60*/  SEL R18, R35, RZ, !P2 ;  /* 0x000000ff23127207 */ /* 0x000fe20005000000 */
[----:B------:R-:W-:-:S04]  /*3e70*/  IMAD.IADD R49, R22, 0x1, R25 ;  /* 0x0000000116317824 */ /* 0x000fc800078e0219 */
[----:B------:R-:W-:Y:S02]  /*3e80*/  IMAD.IADD R3, R3, 0x1, R18 ;  /* 0x0000000103037824 */ /* 0x000fe400078e0212 */
[----:B------:R-:W-:-:S03]  /*3e90*/  @!P1 IMAD.MOV R46, RZ, RZ, R22 ;  /* 0x000000ffff2e9224 */ /* 0x000fc600078e0216 */
[----:B------:R-:W-:Y:S01]  /*3ea0*/  SEL R16, R3, RZ, !P1 ;  /* 0x000000ff03107207 */ /* 0x000fe20004800000 */
[----:B------:R-:W-:Y:S01]  /*3eb0*/  IMAD.IADD R46, R25, 0x1, R46 ;  /* 0x00000001192e7824 */ /* 0x000fe200078e022e */
[----:B------:R-:W-:-:S03]  /*3ec0*/  ISETP.NE.AND P1, PT, R6, R8, PT ;  /* 0x000000080600720c */ /* 0x000fc60003f25270 */
[----:B------:R-:W-:Y:S02]  /*3ed0*/  IMAD.IADD R5, R5, 0x1, R16 ;  /* 0x0000000105057824 */ /* 0x000fe400078e0210 */
[----:B------:R-:W-:Y:S02]  /*3ee0*/  VIADD R16, R46, 0x1 ;  /* 0x000000012e107836 */ /* 0x000fe40000000000 */
[----:B------:R-:W-:Y:S01]  /*3ef0*/  @!P0 IMAD.MOV R16, RZ, RZ, R46 ;  /* 0x000000ffff108224 */ /* 0x000fe200078e022e */
[----:B------:R-:W-:Y:S02]  /*3f00*/  SEL R18, R5, RZ, !P0 ;  /* 0x000000ff05127207 */ /* 0x000fe40004000000 */
[----:B------:R-:W-:Y:S01]  /*3f10*/  ISETP.NE.AND P0, PT, R8, R10, PT ;  /* 0x0000000a0800720c */ /* 0x000fe20003f05270 */
[----:B------:R-:W-:Y:S02]  /*3f20*/  VIADD R17, R16, 0x1 ;  /* 0x0000000110117836 */ /* 0x000fe40000000000 */
[----:B------:R-:W-:-:S02]  /*3f30*/  IMAD.IADD R7, R7, 0x1, R18 ;  /* 0x0000000107077824 */ /* 0x000fc400078e0212 */
[----:B------:R-:W-:-:S03]  /*3f40*/  @!P1 IMAD.MOV R17, RZ, RZ, R16 ;  /* 0x000000ffff119224 */ /* 0x000fc600078e0210 */
[----:B------:R-:W-:Y:S02]  /*3f50*/  SEL R18, R7, RZ, !P1 ;  /* 0x000000ff07127207 */ /* 0x000fe40004800000 */
[----:B------:R-:W-:-:S03]  /*3f60*/  ISETP.NE.AND P1, PT, R10, R12, PT ;  /* 0x0000000c0a00720c */ /* 0x000fc60003f25270 */
[----:B------:R-:W-:Y:S02]  /*3f70*/  IMAD.IADD R9, R9, 0x1, R18 ;  /* 0x0000000109097824 */ /* 0x000fe400078e0212 */
[----:B------:R-:W-:Y:S02]  /*3f80*/  VIADD R18, R17, 0x1 ;  /* 0x0000000111127836 */ /* 0x000fe40000000000 */
[----:B------:R-:W-:Y:S01]  /*3f90*/  @!P0 IMAD.MOV R18, RZ, RZ, R17 ;  /* 0x000000ffff128224 */ /* 0x000fe200078e0211 */
[----:B0-----:R-:W-:Y:S02]  /*3fa0*/  SEL R20, R9, RZ, !P0 ;  /* 0x000000ff09147207 */ /* 0x001fe40004000000 */
        /* <DEDUP_REMOVED lines=9> */
[----:B------:R-:W-:Y:S02]  /*4040*/  SEL R24, R13, RZ, !P0 ;  /* 0x000000ff0d187207 */ /* 0x000fe40004000000 */
[----:B--2---:R-:W-:Y:S01]  /*4050*/  ISETP.GE.AND P0, PT, R23, 0x101, PT ;  /* 0x000001011700780c */ /* 0x004fe20003f06270 */
[----:B------:R-:W-:Y:S02]  /*4060*/  VIADD R21, R20, 0x1 ;  /* 0x0000000114157836 */ /* 0x000fe40000000000 */
[----:B------:R-:W-:-:S02]  /*4070*/  IMAD.IADD R15, R15, 0x1, R24 ;  /* 0x000000010f0f7824 */ /* 0x000fc400078e0218 */
[----:B------:R-:W-:-:S03]  /*4080*/  @!P1 IMAD.MOV R21, RZ, RZ, R20 ;  /* 0x000000ffff159224 */ /* 0x000fc600078e0214 */
[----:B------:R-:W-:-:S05]  /*4090*/  SEL R24, R15, RZ, !P1 ;  /* 0x000000ff0f187207 */ /* 0x000fca0004800000 */
[----:B------:R-:W-:Y:S01]  /*40a0*/  IMAD.IADD R33, R33, 0x1, R24 ;  /* 0x0000000121217824 */ /* 0x000fe200078e0218 */
[----:B------:R-:W-:Y:S06]  /*40b0*/  @!P0 BRA `(.L_x_1094) ;  /* 0x0000000c00488947 */ /* 0x000fec0003800000 */
[----:B------:R-:W0:Y:S01]  /*40c0*/  LDS R41, [UR8+0x64] ;  /* 0x00006408ff297984 */ /* 0x000e220008000800 */
        /* <DEDUP_REMOVED lines=28> */
[----:B------:R-:W-:Y:S01]  /*4290*/  ISETP.GE.AND P0, PT, R0, R23, PT ;  /* 0x000000170000720c */ /* 0x000fe20003f06270 */
[--C-:B------:R-:W-:Y:S02]  /*42a0*/  @P2 IMAD.IADD R21, R21, 0x1, -R41.reuse ;  /* 0x0000000115152824 */ /* 0x100fe400078e0a29 */
[----:B------:R0:W-:Y:S02]  /*42b0*/  @P6 STS.64 [R17], R8 ;  /* 0x0000000811006388 */ /* 0x0001e40000000a00 */
[----:B------:R-:W-:Y:S01]  /*42c0*/  @P3 IMAD.IADD R20, R20, 0x1, -R41 ;  /* 0x0000000114143824 */ /* 0x000fe200078e0a29 */
[----:B------:R-:W-:Y:S01]  /*42d0*/  @P2 LEA R21, R21, UR8, 0x3 ;  /* 0x0000000815152c11 */ /* 0x000fe2000f8e18ff */
[----:B------:R0:W-:Y:S03]  /*42e0*/  @P5 STS.64 [R18], R10 ;  /* 0x0000000a12005388 */ /* 0x0001e60000000a00 */
[----:B------:R-:W-:Y:S01]  /*42f0*/  @P3 LEA R20, R20, UR8, 0x3 ;  /* 0x0000000814143c11 */ /* 0x000fe2000f8e18ff */
[----:B------:R0:W-:Y:S04]  /*4300*/  @P4 STS.64 [R19], R12 ;  /* 0x0000000c13004388 */ /* 0x0001e80000000a00 */
[----:B------:R0:W-:Y:S04]  /*4310*/  @P3 STS.64 [R20], R14 ;  /* 0x0000000e14003388 */ /* 0x0001e80000000a00 */
[----:B------:R0:W-:Y:S01]  /*4320*/  @P2 STS.64 [R21], R32 ;  /* 0x0000002015002388 */ /* 0x0001e20000000a00 */
[----:B------:R-:W-:Y:S06]  /*4330*/  BAR.SYNC.DEFER_BLOCKING 0x0 ;  /* 0x0000000000007b1d */ /* 0x000fec0000010000 */
[----:B------:R-:W-:Y:S05]  /*4340*/  @P0 EXIT ;  /* 0x000000000000094d */ /* 0x000fea0003800000 */
[----:B0-----:R-:W-:Y:S01]  /*4350*/  LOP3.LUT R2, RZ, R0, RZ, 0x33, !PT ;  /* 0x00000000ff027212 */ /* 0x001fe200078e33ff */
[----:B------:R-:W-:Y:S04]  /*4360*/  BSSY.RECONVERGENT B0, `(.L_x_1095) ;  /* 0x000001a000007945 */ /* 0x000fe80003800200 */
[----:B------:R-:W-:-:S05]  /*4370*/  IMAD.IADD R2, R2, 0x1, R23 ;  /* 0x0000000102027824 */ /* 0x000fca00078e0217 */
[C---:B------:R-:W-:Y:S02]  /*4380*/  LOP3.LUT R3, R2.reuse, 0x300, RZ, 0xc0, !PT ;  /* 0x0000030002037812 */ /* 0x040fe400078ec0ff */
[----:B------:R-:W-:Y:S02]  /*4390*/  ISETP.GE.U32.AND P1, PT, R2, 0x300, PT ;  /* 0x000003000200780c */ /* 0x000fe40003f26070 */
[----:B------:R-:W-:-:S13]  /*43a0*/  ISETP.NE.AND P0, PT, R3, 0x300, PT ;  /* 0x000003000300780c */ /* 0x000fda0003f05270 */
[----:B------:R-:W-:Y:S05]  /*43b0*/  @!P0 BRA `(.L_x_1096) ;  /* 0x0000000000508947 */ /* 0x000fea0003800000 */
[----:B------:R-:W0:Y:S01]  /*43c0*/  LDC.64 R6, c[0x0][0x3a0] ;  /* 0x0000e800ff067b82 */ /* 0x000e220000000a00 */
[----:B------:R-:W-:Y:S01]  /*43d0*/  LEA.HI R2, R2, 0x1, RZ, 0x18 ;  /* 0x0000000102027811 */ /* 0x000fe200078fc0ff */
[C---:B------:R-:W-:Y:S01]  /*43e0*/  IMAD.IADD R11, R0.reuse, 0x1, R41 ;  /* 0x00000001000b7824 */ /* 0x040fe200078e0229 */
[----:B------:R-:W-:-:S03]  /*43f0*/  LEA R10, R0, UR8, 0x3 ;  /* 0x00000008000a7c11 */ /* 0x000fc6000f8e18ff */
[C---:B------:R-:W-:Y:S01]  /*4400*/  IMAD.SHL.U32 R3, R2.reuse, 0x100, RZ ;  /* 0x0000010002037824 */ /* 0x040fe200078e00ff */
[----:B------:R-:W-:Y:S01]  /*4410*/  LOP3.LUT R2, R2, 0x3, RZ, 0xc0, !PT ;  /* 0x0000000302027812 */ /* 0x000fe200078ec0ff */
[----:B------:R-:W1:Y:S03]  /*4420*/  LDC.64 R8, c[0x0][0x398] ;  /* 0x0000e600ff087b82 */ /* 0x000e660000000a00 */
[----:B------:R-:W-:Y:S01]  /*4430*/  LOP3.LUT R3, R3, 0x300, RZ, 0xc0, !PT ;  /* 0x0000030003037812 */ /* 0x000fe200078ec0ff */
[----:B------:R-:W-:-:S04]  /*4440*/  IMAD.MOV R12, RZ, RZ, -R2 ;  /* 0x000000ffff0c7224 */ /* 0x000fc800078e0a02 */
[----:B------:R-:W-:-:S07]  /*4450*/  IMAD.IADD R0, R0, 0x1, R3 ;  /* 0x0000000100007824 */ /* 0x000fce00078e0203 */
.L_x_1097:
[----:B--2---:R2:W3:Y:S01]  /*4460*/  LDS.64 R14, [R10] ;  /* 0x000000000a0e7984 */ /* 0x0044e20000000a00 */
[----:B-1----:R-:W-:-:S04]  /*4470*/  IMAD.WIDE R4, R11, 0x4, R8 ;  /* 0x000000040b047825 */ /* 0x002fc800078e0208 */
[----:B0-----:R-:W-:-:S04]  /*4480*/  IMAD.WIDE R2, R11, 0x4, R6 ;  /* 0x000000040b027825 */ /* 0x001fc800078e0206 */
[----:B------:R-:W-:Y:S02]  /*4490*/  VIADD R12, R12, 0x1 ;  /* 0x000000010c0c7836 */ /* 0x000fe40000000000 */
[----:B------:R-:W-:Y:S02]  /*44a0*/  VIADD R11, R11, 0x100 ;  /* 0x000001000b0b7836 */ /* 0x000fe40000000000 */
[----:B--2---:R-:W-:Y:S01]  /*44b0*/  VIADD R10, R10, 0x800 ;  /* 0x000008000a0a7836 */ /* 0x004fe20000000000 */
[----:B------:R-:W-:Y:S01]  /*44c0*/  ISETP.NE.AND P0, PT, R12, RZ, PT ;  /* 0x000000ff0c00720c */ /* 0x000fe20003f05270 */
[----:B---3--:R2:W-:Y:S04]  /*44d0*/  STG.E desc[UR10][R4.64], R14 ;  /* 0x0000000e04007986 */ /* 0x0085e8000c10190a */
[----:B------:R2:W-:Y:S08]  /*44e0*/  STG.E desc[UR10][R2.64], R15 ;  /* 0x0000000f02007986 */ /* 0x0005f0000c10190a */
[----:B------:R-:W-:Y:S05]  /*44f0*/  @P0 BRA `(.L_x_1097) ;  /* 0xfffffffc00d80947 */ /* 0x000fea000383ffff */
.L_x_1096:
[----:B------:R-:W-:Y:S05]  /*4500*/  BSYNC.RECONVERGENT B0 ;  /* 0x0000000000007941 */ /* 0x000fea0003800200 */
.L_x_1095:
[----:B------:R-:W-:Y:S05]  /*4510*/  @!P1 EXIT ;  /* 0x000000000000994d */ /* 0x000fea0003800000 */
[----:B------:R-:W0:Y:S01]  /*4520*/  LDCU.64 UR4, c[0x0][0x398] ;  /* 0x00007300ff0477ac */ /* 0x000e220008000a00 */
[----:B--2---:R-:W-:Y:S01]  /*4530*/  IMAD.IADD R2, R23, 0x1, -R0 ;  /* 0x0000000117027824 */ /* 0x004fe200078e0a00 */
[C---:B------:R-:W-:Y:S01]  /*4540*/  LEA R22, R0.reuse, UR8, 0x3 ;  /* 0x0000000800167c11 */ /* 0x040fe2000f8e18ff */
[----:B------:R-:W-:Y:S01]  /*4550*/  BSSY.RECONVERGENT B0, `(.L_x_1098) ;  /* 0x0000051000007945 */ /* 0x000fe20003800200 */
[----:B------:R-:W1:Y:S01]  /*4560*/  LDCU.64 UR6, c[0x0][0x3a0] ;  /* 0x00007400ff0677ac */ /* 0x000e620008000a00 */
[----:B------:R-:W-:Y:S01]  /*4570*/  IMAD.IADD R41, R0, 0x1, R41 ;  /* 0x0000000100297824 */ /* 0x000fe200078e0229 */
[----:B------:R-:W-:Y:S01]  /*4580*/  ISETP.GT.AND P1, PT, R2, 0xc00, PT ;  /* 0x00000c000200780c */ /* 0x000fe20003f24270 */
[----:B------:R-:W-:Y:S01]  /*4590*/  VIADD R22, R22, 0x1000 ;  /* 0x0000100016167836 */ /* 0x000fe20000000000 */
[----:B------:R-:W-:Y:S01]  /*45a0*/  PLOP3.LUT P0, PT, PT, PT, PT, 0x80, 0x8 ;  /* 0x000000000008781c */ /* 0x000fe20003f0f070 */
[----:B0-----:R-:W-:Y:S02]  /*45b0*/  UIADD3 UR4, UP0, UPT, UR4, 0x800, URZ ;  /* 0x0000080004047890 */ /* 0x001fe4000ff1e0ff */
[----:B-1----:R-:W-:-:S02]  /*45c0*/  UIADD3 UR6, UP1, UPT, UR6, 0x800, URZ ;  /* 0x0000080006067890 */ /* 0x002fc4000ff3e0ff */
[----:B------:R-:W-:Y:S02]  /*45d0*/  UIADD3.X UR5, UPT, UPT, URZ, UR5, URZ, UP0, !UPT ;  /* 0x00000005ff057290 */ /* 0x000fe400087fe4ff */
[----:B------:R-:W-:Y:S01]  /*45e0*/  IMAD.U32 R4, RZ, RZ, UR4 ;  /* 0x00000004ff047e24 */ /* 0x000fe2000f8e00ff */
[----:B------:R-:W-:Y:S01]  /*45f0*/  UIADD3.X UR7, UPT, UPT, URZ, UR7, URZ, UP1, !UPT ;  /* 0x00000007ff077290 */ /* 0x000fe20008ffe4ff */
[----:B------:R-:W-:Y:S02]  /*4600*/  IMAD.U32 R2, RZ, RZ, UR6 ;  /* 0x00000006ff027e24 */ /* 0x000fe4000f8e00ff */
[----:B------:R-:W-:-:S03]  /*4610*/  IMAD.U32 R5, RZ, RZ, UR5 ;  /* 0x00000005ff057e24 */ /* 0x000fc6000f8e00ff */
[----:B------:R-:W-:Y:S01]  /*4620*/  IMAD.U32 R3, RZ, RZ, UR7 ;  /* 0x00000007ff037e24 */ /* 0x000fe2000f8e00ff */
[----:B------:R-:W-:Y:S06]  /*4630*/  @!P1 BRA `(.L_x_1099) ;  /* 0x0000000400089947 */ /* 0x000fec0003800000 */
[----:B------:R-:W-:Y:S01]  /*4640*/  PLOP3.LUT P0, PT, PT, PT, PT, 0x8, 0x80 ;  /* 0x000000000080781c */ /* 0x000fe20003f0e170 */
[----:B------:R-:W-:-:S12]  /*4650*/  VIADD R43, R23, 0xfffff400 ;  /* 0xfffff400172b7836 */ /* 0x000fd80000000000 */
.L_x_1100:
[----:B-1----:R-:W0:Y:S01]  /*4660*/  LDS.64 R36, [R22+-0x1000] ;  /* 0xfff0000016247984 */ /* 0x002e220000000a00 */
[----:B------:R-:W-:-:S03]  /*4670*/  IMAD.WIDE R44, R41, 0x4, R4 ;  /* 0x00000004292c7825 */ /* 0x000fc600078e0204 */
[----:B------:R-:W1:Y:S01]  /*4680*/  LDS.64 R48, [R22+-0x800] ;  /* 0xfff8000016307984 */ /* 0x000e620000000a00 */
[----:B------:R-:W-:-:S03]  /*4690*/  IMAD.WIDE R18, R41, 0x4, R2 ;  /* 0x0000000429127825 */ /* 0x000fc600078e0202 */
[----:B------:R-:W2:Y:S01]  /*46a0*/  LDS.64 R46, [R22] ;  /* 0x00000000162e7984 */ /* 0x000ea20000000a00 */
[----:B------:R-:W-:Y:S02]  /*46b0*/  VIADD R39, R41, 0x400 ;  /* 0x0000040029277836 */ /* 0x000fe40000000000 */
[----:B------:R-:W-:Y:S01]  /*46c0*/  VIADD R0, R0, 0x1000 ;  /* 0x0000100000007836 */ /* 0x000fe20000000000 */
[----:B------:R-:W3:Y:S04]  /*46d0*/  LDS.64 R6, [R22+0x800] ;  /* 0x0008000016067984 */ /* 0x000ee80000000a00 */
[----:B------:R-:W4:Y:S01]  /*46e0*/  LDS.64 R8, [R22+0x1000] ;  /* 0x0010000016087984 */ /* 0x000f220000000a00 */
[----:B------:R-:W-:-:S03]  /*46f0*/  ISETP.GE.AND P1, PT, R0, R43, PT ;  /* 0x0000002b0000720c */ /* 0x000fc60003f26270 */
[----:B------:R-:W5:Y:S04]  /*4700*/  LDS.64 R10, [R22+0x1800] ;  /* 0x00180000160a7984 */ /* 0x000f680000000a00 */
        /* <DEDUP_REMOVED lines=9> */
[----:B------:R1:W5:Y:S04]  /*47a0*/  LDS.64 R34, [R22+0x6800] ;  /* 0x0068000016227984 */ /* 0x0003680000000a00 */
[----:B0-----:R-:W-:Y:S04]  /*47b0*/  STG.E desc[UR10][R44.64+-0x800], R36 ;  /* 0xfff800242c007986 */ /* 0x001fe8000c10190a */
[----:B------:R0:W-:Y:S01]  /*47c0*/  STG.E desc[UR10][R18.64+-0x800], R37 ;  /* 0xfff8002512007986 */ /* 0x0001e2000c10190a */
[----:B-1----:R-:W-:-:S03]  /*47d0*/  VIADD R22, R22, 0x8000 ;  /* 0x0000800016167836 */ /* 0x002fc60000000000 */
[----:B------:R-:W-:Y:S04]  /*47e0*/  STG.E desc[UR10][R44.64+-0x400], R48 ;  /* 0xfffc00302c007986 */ /* 0x000fe8000c10190a */
[----:B------:R1:W-:Y:S01]  /*47f0*/  STG.E desc[UR10][R18.64+-0x400], R49 ;  /* 0xfffc003112007986 */ /* 0x0003e2000c10190a */
[----:B0-----:R-:W-:-:S03]  /*4800*/  IMAD.WIDE R36, R39, 0x4, R4 ;  /* 0x0000000427247825 */ /* 0x001fc600078e0204 */
[----:B--2---:R-:W-:Y:S01]  /*4810*/  STG.E desc[UR10][R44.64], R46 ;  /* 0x0000002e2c007986 */ /* 0x004fe2000c10190a */
[----:B------:R-:W-:-:S03]  /*4820*/  IMAD.WIDE R38, R39, 0x4, R2 ;  /* 0x0000000427267825 */ /* 0x000fc600078e0202 */
[----:B------:R0:W-:Y:S01]  /*4830*/  STG.E desc[UR10][R18.64], R47 ;  /* 0x0000002f12007986 */ /* 0x0001e2000c10190a */
[----:B-1----:R-:W-:-:S03]  /*4840*/  VIADD R49, R41, 0x800 ;  /* 0x0000080029317836 */ /* 0x002fc60000000000 */
[----:B---3--:R1:W-:Y:S04]  /*4850*/  STG.E desc[UR10][R44.64+0x400], R6 ;  /* 0x000400062c007986 */ /* 0x0083e8000c10190a */
[----:B------:R2:W-:Y:S04]  /*4860*/  STG.E desc[UR10][R18.64+0x400], R7 ;  /* 0x0004000712007986 */ /* 0x0005e8000c10190a */
[----:B----4-:R-:W-:Y:S01]  /*4870*/  STG.E desc[UR10][R36.64+-0x800], R8 ;  /* 0xfff8000824007986 */ /* 0x010fe2000c10190a */
[----:B0-----:R-:W-:-:S03]  /*4880*/  IMAD.WIDE R46, R49, 0x4, R4 ;  /* 0x00000004312e7825 */ /* 0x001fc600078e0204 */
[----:B------:R0:W-:Y:S01]  /*4890*/  STG.E desc[UR10][R38.64+-0x800], R9 ;  /* 0xfff8000926007986 */ /* 0x0001e2000c10190a */
[----:B-1----:R-:W-:-:S03]  /*48a0*/  IMAD.WIDE R44, R49, 0x4, R2 ;  /* 0x00000004312c7825 */ /* 0x002fc600078e0202 */
[----:B-----5:R1:W-:Y:S01]  /*48b0*/  STG.E desc[UR10][R36.64+-0x400], R10 ;  /* 0xfffc000a24007986 */ /* 0x0203e2000c10190a */
[C---:B--2---:R-:W-:Y:S02]  /*48c0*/  VIADD R19, R41.reuse, 0xc00 ;  /* 0x00000c0029137836 */ /* 0x044fe40000000000 */
[----:B------:R-:W-:Y:S01]  /*48d0*/  VIADD R41, R41, 0x1000 ;  /* 0x0000100029297836 */ /* 0x000fe20000000000 */
[----:B------:R1:W-:Y:S01]  /*48e0*/  STG.E desc[UR10][R38.64+-0x400], R11 ;  /* 0xfffc000b26007986 */ /* 0x0003e2000c10190a */
[----:B------:R-:W-:-:S03]  /*48f0*/  IMAD.WIDE R6, R19, 0x4, R4 ;  /* 0x0000000413067825 */ /* 0x000fc600078e0204 */
[----:B------:R1:W-:Y:S01]  /*4900*/  STG.E desc[UR10][R36.64], R12 ;  /* 0x0000000c24007986 */ /* 0x0003e2000c10190a */
[----:B0-----:R-:W-:-:S03]  /*4910*/  IMAD.WIDE R8, R19, 0x4, R2 ;  /* 0x0000000413087825 */ /* 0x001fc600078e0202 */
        /* <DEDUP_REMOVED lines=19> */
[----:B------:R-:W-:Y:S05]  /*4a50*/  @!P1 BRA `(.L_x_1100) ;  /* 0xfffffffc00009947 */ /* 0x000fea000383ffff */
.L_x_1099:
[----:B------:R-:W-:Y:S05]  /*4a60*/  BSYNC.RECONVERGENT B0 ;  /* 0x0000000000007941 */ /* 0x000fea0003800200 */
.L_x_1098:
[----:B-1----:R-:W-:Y:S01]  /*4a70*/  IMAD.IADD R6, R23, 0x1, -R0 ;  /* 0x0000000117067824 */ /* 0x002fe200078e0a00 */
[----:B------:R-:W-:Y:S04]  /*4a80*/  BSSY.RECONVERGENT B0, `(.L_x_1101) ;  /* 0x0000024000007945 */ /* 0x000fe80003800200 */
[----:B------:R-:W-:-:S13]  /*4a90*/  ISETP.GT.AND P1, PT, R6, 0x400, PT ;  /* 0x000004000600780c */ /* 0x000fda0003f24270 */
[----:B------:R-:W-:Y:S05]  /*4aa0*/  @!P1 BRA `(.L_x_1102) ;  /* 0x0000000000849947 */ /* 0x000fea0003800000 */
[----:B------:R-:W0:Y:S01]  /*4ab0*/  LDS.64 R14, [R22+-0x1000] ;  /* 0xfff00000160e7984 */ /* 0x000e220000000a00 */
[C---:B------:R-:W-:Y:S01]  /*4ac0*/  IMAD.WIDE R6, R41.reuse, 0x4, R4 ;  /* 0x0000000429067825 */ /* 0x040fe200078e0204 */
[----:B------:R-:W-:Y:S02]  /*4ad0*/  PLOP3.LUT P0, PT, PT, PT, PT, 0x8, 0x80 ;  /* 0x000000000080781c */ /* 0x000fe40003f0e170 */
[----:B------:R-:W1:Y:S01]  /*4ae0*/  LDS.64 R16, [R22+-0x800] ;  /* 0xfff8000016107984 */ /* 0x000e620000000a00 */
[----:B------:R-:W-:-:S03]  /*4af0*/  IMAD.WIDE R8, R41, 0x4, R2 ;  /* 0x0000000429087825 */ /* 0x000fc600078e0202 */
[----:B------:R-:W2:Y:S01]  /*4b00*/  LDS.64 R18, [R22] ;  /* 0x0000000016127984 */ /* 0x000ea20000000a00 */
[----:B------:R-:W-:Y:S02]  /*4b10*/  VIADD R13, R41, 0x400 ;  /* 0x00000400290d7836 */ /* 0x000fe40000000000 */
[----:B------:R-:W-:Y:S01]  /*4b20*/  VIADD R0, R0, 0x800 ;  /* 0x0000080000007836 */ /* 0x000fe20000000000 */
[----:B------:R-:W3:Y:S01]  /*4b30*/  LDS.64 R20, [R22+0x800] ;  /* 0x0008000016147984 */ /* 0x000ee20000000a00 */
[----:B------:R-:W-:-:S03]  /*4b40*/  IMAD.WIDE R10, R13, 0x4, R4 ;  /* 0x000000040d0a7825 */ /* 0x000fc600078e0204 */
[----:B------:R-:W4:Y:S01]  /*4b50*/  LDS.64 R24, [R22+0x1000] ;  /* 0x0010000016187984 */ /* 0x000f220000000a00 */
[----:B------:R-:W-:-:S03]  /*4b60*/  IMAD.WIDE R12, R13, 0x4, R2 ;  /* 0x000000040d0c7825 */ /* 0x000fc600078e0202 */
[----:B------:R-:W5:Y:S01]  /*4b70*/  LDS.64 R26, [R22+0x1800] ;  /* 0x00180000161a7984 */ /* 0x000f620000000a00 */
[----:B------:R-:W-:-:S03]  /*4b80*/  VIADD R41, R41, 0x800 ;  /* 0x0000080029297836 */ /* 0x000fc60000000000 */
[----:B------:R-:W5:Y:S04]  /*4b90*/  LDS.64 R28, [R22+0x2000] ;  /* 0x00200000161c7984 */ /* 0x000f680000000a00 */
[----:B------:R0:W5:Y:S02]  /*4ba0*/  LDS.64 R30, [R22+0x2800] ;  /* 0x00280000161e7984 */ /* 0x0001640000000a00 */
[----:B0-----:R-:W-:Y:S02]  /*4bb0*/  VIADD R22, R22, 0x4000 ;  /* 0x0000400016167836 */ /* 0x001fe40000000000 */
[----:B------:R0:W-:Y:S04]  /*4bc0*/  STG.E desc[UR10][R6.64+-0x800], R14 ;  /* 0xfff8000e06007986 */ /* 0x0001e8000c10190a */
[----:B------:R0:W-:Y:S04]  /*4bd0*/  STG.E desc[UR10][R8.64+-0x800], R15 ;  /* 0xfff8000f08007986 */ /* 0x0001e8000c10190a */
[----:B-1----:R0:W-:Y:S04]  /*4be0*/  STG.E desc[UR10][R6.64+-0x400], R16 ;  /* 0xfffc001006007986 */ /* 0x0021e8000c10190a */
[----:B------:R0:W-:Y:S04]  /*4bf0*/  STG.E desc[UR10][R8.64+-0x400], R17 ;  /* 0xfffc001108007986 */ /* 0x0001e8000c10190a */
[----:B--2---:R0:W-:Y:S04]  /*4c00*/  STG.E desc[UR10][R6.64], R18 ;  /* 0x0000001206007986 */ /* 0x0041e8000c10190a */
[----:B------:R0:W-:Y:S04]  /*4c10*/  STG.E desc[UR10][R8.64], R19 ;  /* 0x0000001308007986 */ /* 0x0001e8000c10190a */
[----:B---3--:R0:W-:Y:S04]  /*4c20*/  STG.E desc[UR10][R6.64+0x400], R20 ;  /* 0x0004001406007986 */ /* 0x0081e8000c10190a */
[----:B------:R0:W-:Y:S04]  /*4c30*/  STG.E desc[UR10][R8.64+0x400], R21 ;  /* 0x0004001508007986 */ /* 0x0001e8000c10190a */
[----:B----4-:R0:W-:Y:S04]  /*4c40*/  STG.E desc[UR10][R10.64+-0x800], R24 ;  /* 0xfff800180a007986 */ /* 0x0101e8000c10190a */
[----:B------:R0:W-:Y:S04]  /*4c50*/  STG.E desc[UR10][R12.64+-0x800], R25 ;  /* 0xfff800190c007986 */ /* 0x0001e8000c10190a */
[----:B-----5:R0:W-:Y:S04]  /*4c60*/  STG.E desc[UR10][R10.64+-0x400], R26 ;  /* 0xfffc001a0a007986 */ /* 0x0201e8000c10190a */
[----:B------:R0:W-:Y:S04]  /*4c70*/  STG.E desc[UR10][R12.64+-0x400], R27 ;  /* 0xfffc001b0c007986 */ /* 0x0001e8000c10190a */
[----:B------:R0:W-:Y:S04]  /*4c80*/  STG.E desc[UR10][R10.64], R28 ;  /* 0x0000001c0a007986 */ /* 0x0001e8000c10190a */
[----:B------:R0:W-:Y:S04]  /*4c90*/  STG.E desc[UR10][R12.64], R29 ;  /* 0x0000001d0c007986 */ /* 0x0001e8000c10190a */
[----:B------:R0:W-:Y:S04]  /*4ca0*/  STG.E desc[UR10][R10.64+0x400], R30 ;  /* 0x0004001e0a007986 */ /* 0x0001e8000c10190a */
[----:B------:R0:W-:Y:S02]  /*4cb0*/  STG.E desc[UR10][R12.64+0x400], R31 ;  /* 0x0004001f0c007986 */ /* 0x0001e4000c10190a */
.L_x_1102:
[----:B------:R-:W-:Y:S05]  /*4cc0*/  BSYNC.RECONVERGENT B0 ;  /* 0x0000000000007941 */ /* 0x000fea0003800200 */
.L_x_1101:
[----:B------:R-:W-:-:S13]  /*4cd0*/  ISETP.LT.OR P0, PT, R0, R23, P0 ;  /* 0x000000170000720c */ /* 0x000fda0000701670 */
[----:B------:R-:W-:Y:S05]  /*4ce0*/  @!P0 EXIT ;  /* 0x000000000000894d */ /* 0x000fea0003800000 */
[----:B0-----:R-:W0:Y:S01]  /*4cf0*/  LDS.64 R6, [R22+-0x1000] ;  /* 0xfff0000016067984 */ /* 0x001e220000000a00 */
[----:B------:R-:W-:-:S03]  /*4d00*/  IMAD.WIDE R4, R41, 0x4, R4 ;  /* 0x0000000429047825 */ /* 0x000fc600078e0204 */
[----:B------:R-:W1:Y:S01]  /*4d10*/  LDS.64 R8, [R22+-0x800] ;  /* 0xfff8000016087984 */ /* 0x000e620000000a00 */
[----:B------:R-:W-:-:S03]  /*4d20*/  IMAD.WIDE R2, R41, 0x4, R2 ;  /* 0x0000000429027825 */ /* 0x000fc600078e0202 */
[----:B------:R-:W2:Y:S04]  /*4d30*/  LDS.64 R10, [R22] ;  /* 0x00000000160a7984 */ /* 0x000ea80000000a00 */
[----:B------:R-:W3:Y:S04]  /*4d40*/  LDS.64 R12, [R22+0x800] ;  /* 0x00080000160c7984 */ /* 0x000ee80000000a00 */
[----:B0-----:R-:W-:Y:S04]  /*4d50*/  STG.E desc[UR10][R4.64+-0x800], R6 ;  /* 0xfff8000604007986 */ /* 0x001fe8000c10190a */
[----:B------:R-:W-:Y:S04]  /*4d60*/  STG.E desc[UR10][R2.64+-0x800], R7 ;  /* 0xfff8000702007986 */ /* 0x000fe8000c10190a */
[----:B-1----:R-:W-:Y:S04]  /*4d70*/  STG.E desc[UR10][R4.64+-0x400], R8 ;  /* 0xfffc000804007986 */ /* 0x002fe8000c10190a */
[----:B------:R-:W-:Y:S04]  /*4d80*/  STG.E desc[UR10][R2.64+-0x400], R9 ;  /* 0xfffc000902007986 */ /* 0x000fe8000c10190a */
[----:B--2---:R-:W-:Y:S04]  /*4d90*/  STG.E desc[UR10][R4.64], R10 ;  /* 0x0000000a04007986 */ /* 0x004fe8000c10190a */
[----:B------:R-:W-:Y:S04]  /*4da0*/  STG.E desc[UR10][R2.64], R11 ;  /* 0x0000000b02007986 */ /* 0x000fe8000c10190a */
[----:B---3--:R-:W-:Y:S04]  /*4db0*/  STG.E desc[UR10][R4.64+0x400], R12 ;  /* 0x0004000c04007986 */ /* 0x008fe8000c10190a */
[----:B------:R-:W-:Y:S01]  /*4dc0*/  STG.E desc[UR10][R2.64+0x400], R13 ;  /* 0x0004000d02007986 */ /* 0x000fe2000c10190a */
[----:B------:R-:W-:Y:S05]  /*4dd0*/  EXIT ;  /* 0x000000000000794d */ /* 0x000fea0003800000 */
.L_x_1094:
[----:B------:R-:W-:Y:S02]  /*4de0*/  ISETP.NE.AND P5, PT, R34, R2, PT ;  /* 0x000000022200720c */ /* 0x000fe40003fa5270 */
[----:B------:R-:W-:Y:S02]  /*4df0*/  ISETP.NE.AND P0, PT, R2, R4, PT ;  /* 0x000000040200720c */ /* 0x000fe40003f05270 */
[----:B------:R-:W-:Y:S02]  /*4e00*/  ISETP.NE.AND P1, PT, R4, R6, PT ;  /* 0x000000060400720c */ /* 0x000fe40003f25270 */
[----:B------:R-:W-:Y:S02]  /*4e10*/  ISETP.NE.AND P2, PT, R6, R8, PT ;  /* 0x000000080600720c */ /* 0x000fe40003f45270 */
[----:B------:R-:W-:Y:S02]  /*4e20*/  ISETP.NE.AND P3, PT, R8, R10, PT ;  /* 0x0000000a0800720c */ /* 0x000fe40003f65270 */
[----:B------:R-:W-:-:S02]  /*4e30*/  ISETP.NE.AND P4, PT, R10, R12, PT ;  /* 0x0000000c0a00720c */ /* 0x000fc40003f85270 */
[----:B------:R-:W-:Y:S01]  /*4e40*/  ISETP.NE.AND P6, PT, R12, R14, PT ;  /* 0x0000000e0c00720c */ /* 0x000fe20003fc5270 */
[----:B------:R-:W0:Y:S08]  /*4e50*/  @P5 LDC.64 R30, c[0x0][0x398] ;  /* 0x0000e600ff1e5b82 */ /* 0x000e300000000a00 */
[----:B------:R-:W1:Y:S08]  /*4e60*/  @P5 LDC.64 R28, c[0x0][0x3a0] ;  /* 0x0000e800ff1c5b82 */ /* 0x000e700000000a00 */
[----:B------:R-:W2:Y:S08]  /*4e70*/  @P0 LDC.64 R22, c[0x0][0x398] ;  /* 0x0000e600ff160b82 */ /* 0x000eb00000000a00 */
[----:B------:R-:W3:Y:S01]  /*4e80*/  @P0 LDC.64 R26, c[0x0][0x3a0] ;  /* 0x0000e800ff1a0b82 */ /* 0x000ee20000000a00 */
[----:B0-----:R-:W-:-:S05]  /*4e90*/  @P5 IMAD.WIDE R42, R25, 0x4, R30 ;  /* 0x00000004192a5825 */ /* 0x001fca00078e021e */
[----:B------:R-:W-:Y:S02]  /*4ea0*/  @P5 STG.E desc[UR10][R42.64], R34 ;  /* 0x000000222a005986 */ /* 0x000fe4000c10190a */
[----:B------:R-:W0:Y:S01]  /*4eb0*/  @P1 LDC.64 R40, c[0x0][0x398] ;  /* 0x0000e600ff281b82 */ /* 0x000e220000000a00 */
[----:B-1----:R-:W-:-:S05]  /*4ec0*/  @P5 IMAD.WIDE R44, R25, 0x4, R28 ;  /* 0x00000004192c5825 */ /* 0x002fca00078e021c */
[----:B------:R1:W-:Y:S01]  /*4ed0*/  @P5 STG.E desc[UR10][R44.64], R35 ;  /* 0x000000232c005986 */ /* 0x0003e2000c10190a */
[----:B------:R-:W-:Y:S01]  /*4ee0*/  ISETP.NE.AND P5, PT, R14, R32, PT ;  /* 0x000000200e00720c */ /* 0x000fe20003fa5270 */
[----:B------:R-:W4:Y:S01]  /*4ef0*/  @P1 LDC.64 R38, c[0x0][0x3a0] ;  /* 0x0000e800ff261b82 */ /* 0x000f220000000a00 */
[----:B--2---:R-:W-:-:S05]  /*4f00*/  @P0 IMAD.WIDE R52, R49, 0x4, R22 ;  /* 0x0000000431340825 */ /* 0x004fca00078e0216 */
[----:B------:R2:W-:Y:S02]  /*4f10*/  @P0 STG.E desc[UR10][R52.64], R2 ;  /* 0x0000000234000986 */ /* 0x0005e4000c10190a */
[----:B------:R-:W5:Y:S01]  /*4f20*/  @P2 LDC.64 R30, c[0x0][0x398] ;  /* 0x0000e600ff1e2b82 */ /* 0x000f620000000a00 */
[----:B---3--:R-:W-:-:S05]  /*4f30*/  @P0 IMAD.WIDE R48, R49, 0x4, R26 ;  /* 0x0000000431300825 */ /* 0x008fca00078e021a */
[----:B------:R2:W-:Y:S01]  /*4f40*/  @P0 STG.E desc[UR10][R48.64], R3 ;  /* 0x0000000330000986 */ /* 0x0005e2000c10190a */
[----:B------:R-:W-:Y:S01]  /*4f50*/  ISETP.NE.AND P0, PT, R32, R37, PT ;  /* 0x000000252000720c */ /* 0x000fe20003f05270 */
[----:B------:R-:W3:Y:S01]  /*4f60*/  @P2 LDC.64 R22, c[0x0][0x3a0] ;  /* 0x0000e800ff162b82 */ /* 0x000ee20000000a00 */
[----:B0-----:R-:W-:-:S05]  /*4f70*/  @P1 IMAD.WIDE R50, R46, 0x4, R40 ;  /* 0x000000042e321825 */ /* 0x001fca00078e0228 */
[----:B------:R2:W-:Y:S02]  /*4f80*/  @P1 STG.E desc[UR10][R50.64], R4 ;  /* 0x0000000432001986 */ /* 0x0005e4000c10190a */
[----:B------:R-:W0:Y:S01]  /*4f90*/  @P3 LDC.64 R28, c[0x0][0x398] ;  /* 0x0000e600ff1c3b82 */ /* 0x000e220000000a00 */
[----:B----4-:R-:W-:-:S05]  /*4fa0*/  @P1 IMAD.WIDE R46, R46, 0x4, R38 ;  /* 0x000000042e2e1825 */ /* 0x010fca00078e0226 */
[----:B------:R2:W-:Y:S02]  /*4fb0*/  @P1 STG.E desc[UR10][R46.64], R5 ;  /* 0x000000052e001986 */ /* 0x0005e4000c10190a */
[----:B------:R-:W4:Y:S01]  /*4fc0*/  @P3 LDC.64 R26, c[0x0][0x3a0] ;  /* 0x0000e800ff1a3b82 */ /* 0x000f220000000a00 */
[----:B-----5:R-:W-:-:S05]  /*4fd0*/  @P2 IMAD.WIDE R30, R16, 0x4, R30 ;  /* 0x00000004101e2825 */ /* 0x020fca00078e021e */
[----:B------:R2:W-:Y:S02]  /*4fe0*/  @P2 STG.E desc[UR10][R30.64], R6 ;  /* 0x000000061e002986 */ /* 0x0005e4000c10190a */
[----:B------:R-:W5:Y:S01]  /*4ff0*/  @P4 LDC.64 R24, c[0x0][0x398] ;  /* 0x0000e600ff184b82 */ /* 0x000f620000000a00 */
[----:B---3--:R-:W-:-:S05]  /*5000*/  @P2 IMAD.WIDE R22, R16, 0x4, R22 ;  /* 0x0000000410162825 */ /* 0x008fca00078e0216 */
[----:B------:R2:W-:Y:S02]  /*5010*/  @P2 STG.E desc[UR10][R22.64], R7 ;  /* 0x0000000716002986 */ /* 0x0005e4000c10190a */
[----:B-1----:R-:W1:Y:S01]  /*5020*/  @P4 LDC.64 R44, c[0x0][0x3a0] ;  /* 0x0000e800ff2c4b82 */ /* 0x002e620000000a00 */
[----:B0-----:R-:W-:-:S05]  /*5030*/  @P3 IMAD.WIDE R28, R17, 0x4, R28 ;  /* 0x00000004111c3825 */ /* 0x001fca00078e021c */
[----:B------:R2:W-:Y:S02]  /*5040*/  @P3 STG.E desc[UR10][R28.64], R8 ;  /* 0x000000081c003986 */ /* 0x0005e4000c10190a */
[----:B------:R-:W0:Y:S01]  /*5050*/  @P6 LDC.64 R42, c[0x0][0x398] ;  /* 0x0000e600ff2a6b82 */ /* 0x000e220000000a00 */
[----:B----4-:R-:W-:-:S05]  /*5060*/  @P3 IMAD.WIDE R26, R17, 0x4, R26 ;  /* 0x00000004111a3825 */ /* 0x010fca00078e021a */
[----:B------:R2:W-:Y:S02]  /*5070*/  @P3 STG.E desc[UR10][R26.64], R9 ;  /* 0x000000091a003986 */ /* 0x0005e4000c10190a */
[----:B------:R-:W3:Y:S01]  /*5080*/  @P6 LDC.64 R34, c[0x0][0x3a0] ;  /* 0x0000e800ff226b82 */ /* 0x000ee20000000a00 */
[----:B-----5:R-:W-:-:S05]  /*5090*/  @P4 IMAD.WIDE R24, R18, 0x4, R24 ;  /* 0x0000000412184825 */ /* 0x020fca00078e0218 */
[----:B------:R2:W-:Y:S02]  /*50a0*/  @P4 STG.E desc[UR10][R24.64], R10 ;  /* 0x0000000a18004986 */ /* 0x0005e4000c10190a */
[----:B------:R-:W4:Y:S01]  /*50b0*/  @P5 LDC.64 R38, c[0x0][0x398] ;  /* 0x0000e600ff265b82 */ /* 0x000f220000000a00 */
[----:B-1----:R-:W-:-:S05]  /*50c0*/  @P4 IMAD.WIDE R44, R18, 0x4, R44 ;  /* 0x00000004122c4825 */ /* 0x002fca00078e022c */
[----:B------:R2:W-:Y:S02]  /*50d0*/  @P4 STG.E desc[UR10][R44.64], R11 ;  /* 0x0000000b2c004986 */ /* 0x0005e4000c10190a */
[----:B------:R-:W1:Y:S01]  /*50e0*/  @P5 LDC.64 R40, c[0x0][0x3a0] ;  /* 0x0000e800ff285b82 */ /* 0x000e620000000a00 */
[----:B0-----:R-:W-:-:S05]  /*50f0*/  @P6 IMAD.WIDE R42, R19, 0x4, R42 ;  /* 0x00000004132a6825 */ /* 0x001fca00078e022a */
[----:B------:R2:W-:Y:S01]  /*5100*/  @P6 STG.E desc[UR10][R42.64], R12 ;  /* 0x0000000c2a006986 */ /* 0x0005e2000c10190a */
[----:B---3--:R-:W-:-:S05]  /*5110*/  @P6 IMAD.WIDE R34, R19, 0x4, R34 ;  /* 0x0000000413226825 */ /* 0x008fca00078e0222 */
[----:B------:R2:W-:Y:S01]  /*5120*/  @P6 STG.E desc[UR10][R34.64], R13 ;  /* 0x0000000d22006986 */ /* 0x0005e2000c10190a */
[----:B----4-:R-:W-:-:S05]  /*5130*/  @P5 IMAD.WIDE R38, R20, 0x4, R38 ;  /* 0x0000000414265825 */ /* 0x010fca00078e0226 */
[----:B------:R2:W-:Y:S01]  /*5140*/  @P5 STG.E desc[UR10][R38.64], R14 ;  /* 0x0000000e26005986 */ /* 0x0005e2000c10190a */
[----:B-1----:R-:W-:-:S05]  /*5150*/  @P5 IMAD.WIDE R40, R20, 0x4, R40 ;  /* 0x0000000414285825 */ /* 0x002fca00078e0228 */
[----:B------:R2:W-:Y:S01]  /*5160*/  @P5 STG.E desc[UR10][R40.64], R15 ;  /* 0x0000000f28005986 */ /* 0x0005e2000c10190a */
[----:B------:R-:W-:Y:S05]  /*5170*/  @!P0 EXIT ;  /* 0x000000000000894d */ /* 0x000fea0003800000 */
[----:B--2---:R-:W0:Y:S08]  /*5180*/  LDC.64 R2, c[0x0][0x398] ;  /* 0x0000e600ff027b82 */ /* 0x004e300000000a00 */
[----:B------:R-:W1:Y:S01]  /*5190*/  LDC.64 R4, c[0x0][0x3a0] ;  /* 0x0000e800ff047b82 */ /* 0x000e620000000a00 */
[----:B0-----:R-:W-:-:S05]  /*51a0*/  IMAD.WIDE R2, R21, 0x4, R2 ;  /* 0x0000000415027825 */ /* 0x001fca00078e0202 */
[----:B------:R-:W-:Y:S01]  /*51b0*/  STG.E desc[UR10][R2.64], R32 ;  /* 0x0000002002007986 */ /* 0x000fe2000c10190a */
[----:B-1----:R-:W-:-:S05]  /*51c0*/  IMAD.WIDE R4, R21, 0x4, R4 ;  /* 0x0000000415047825 */ /* 0x002fca00078e0204 */
[----:B------:R-:W-:Y:S01]  /*51d0*/  STG.E desc[UR10][R4.64], R33 ;  /* 0x0000002104007986 */ /* 0x000fe2000c10190a */
[----:B------:R-:W-:Y:S05]  /*51e0*/  EXIT ;  /* 0x000000000000794d */ /* 0x000fea0003800000 */
.L_x_1070:
[----:B------:R-:W-:-:S06]  /*51f0*/  UISETP.GE.AND UP0, UPT, UR7, 0x1, UPT ;  /* 0x000000010700788c */ /* 0x000fcc000bf06270 */
[----:B------:R-:W-:-:S13]  /*5200*/  PLOP3.LUT P0, PT, PT, PT, UP0, 0x80, 0x8 ;  /* 0x000000000008781c */ /* 0x000fda0003f0f008 */
[----:B------:R-:W-:Y:S05]  /*5210*/  @!P0 EXIT ;  /* 0x000000000000894d */ /* 0x000fea0003800000 */
[----:B------:R-:W-:-:S09]  /*5220*/  UISETP.NE.AND UP0, UPT, UR8, URZ, UPT ;  /* 0x000000ff0800728c */ /* 0x000fd2000bf05270 */
[----:B------:R-:W-:Y:S05]  /*5230*/  BRA.U UP0, `(.L_x_1103) ;  /* 0x0000002500687547 */ /* 0x000fea000b800000 */
[----:B------:R-:W0:Y:S02]  /*5240*/  LDCU.64 UR4, c[0x0][0x380] ;  /* 0x00007000ff0477ac */ /* 0x000e240008000a00 */
[----:B0-----:R-:W-:-:S06]  /*5250*/  UIMAD.WIDE.U32 UR4, UR6, 0x4, UR4 ;  /* 0x00000004060478a5 */ /* 0x001fcc000f8e0004 */
[----:B------:R-:W-:Y:S02]  /*5260*/  IMAD.U32 R2, RZ, RZ, UR4 ;  /* 0x00000004ff027e24 */ /* 0x000fe4000f8e00ff */
[----:B------:R-:W-:-:S05]  /*5270*/  IMAD.U32 R3, RZ, RZ, UR5 ;  /* 0x00000005ff037e24 */ /* 0x000fca000f8e00ff */
[----:B------:R0:W2:Y:S01]  /*5280*/  LDG.E.CONSTANT R8, desc[UR10][R2.64] ;  /* 0x0000000a02087981 */ /* 0x0000a2000c1e9900 */
[----:B------:R-:W1:Y:S02]  /*5290*/  S2R R0, SR_TID.X ;  /* 0x0000000000007919 */ /* 0x000e640000002100 */
[C---:B-1----:R-:W-:Y:S02]  /*52a0*/  LOP3.LUT R7, R0.reuse, 0x1f, RZ, 0xc0, !PT ;  /* 0x0000001f00077812 */ /* 0x042fe400078ec0ff */
[----:B------:R-:W-:-:S05]  /*52b0*/  LOP3.LUT R4, R0, 0x3e0, RZ, 0xc0, !PT ;  /* 0x000003e000047812 */ /* 0x000fca00078ec0ff */
[----:B------:R-:W-:-:S04]  /*52c0*/  IMAD R7, R4, 0x9, R7 ;  /* 0x0000000904077824 */ /* 0x000fc800078e0207 */
[C---:B------:R-:W-:Y:S01]  /*52d0*/  VIADD R4, R7.reuse, 0x20 ;  /* 0x0000002007047836 */ /* 0x040fe20000000000 */
[C---:B------:R-:W-:Y:S01]  /*52e0*/  ISETP.GE.U32.AND P5, PT, R7.reuse, UR7, PT ;  /* 0x0000000707007c0c */ /* 0x040fe2000bfa6070 */
[C---:B------:R-:W-:Y:S02]  /*52f0*/  VIADD R5, R7.reuse, 0x40 ;  /* 0x0000004007057836 */ /* 0x040fe40000000000 */
[C---:B------:R-:W-:Y:S01]  /*5300*/  VIADD R9, R7.reuse, 0xa0 ;  /* 0x000000a007097836 */ /* 0x040fe20000000000 */
[----:B------:R-:W-:Y:S01]  /*5310*/  ISETP.GE.U32.AND P0, PT, R4, UR7, PT ;  /* 0x0000000704007c0c */ /* 0x000fe2000bf06070 */
[----:B------:R-:W-:Y:S01]  /*5320*/  VIADD R4, R7, 0x60 ;  /* 0x0000006007047836 */ /* 0x000fe20000000000 */
[----:B------:R-:W-:Y:S01]  /*5330*/  ISETP.GE.U32.AND P1, PT, R5, UR7, PT ;  /* 0x0000000705007c0c */ /* 0x000fe2000bf26070 */
[----:B------:R-:W-:Y:S01]  /*5340*/  VIADD R5, R7, 0x80 ;  /* 0x0000008007057836 */ /* 0x000fe20000000000 */
[----:B------:R-:W-:Y:S02]  /*5350*/  ISETP.GE.U32.AND P4, PT, R9, UR7, PT ;  /* 0x0000000709007c0c */ /* 0x000fe4000bf86070 */
[----:B------:R-:W-:-:S02]  /*5360*/  ISETP.GE.U32.AND P2, PT, R4, UR7, PT ;  /* 0x0000000704007c0c */ /* 0x000fc4000bf46070 */
[C---:B------:R-:W-:Y:S01]  /*5370*/  LEA R4, P6, R7.reuse, UR4, 0x2 ;  /* 0x0000000407047c11 */ /* 0x040fe2000f8c10ff */
[----:B0-----:R-:W-:Y:S01]  /*5380*/  @!P5 IMAD.WIDE.U32 R2, R7, 0x4, R2 ;  /* 0x000000040702d825 */ /* 0x001fe200078e0002 */
[----:B------:R-:W-:-:S03]  /*5390*/  ISETP.GE.U32.AND P3, PT, R5, UR7, PT ;  /* 0x0000000705007c0c */ /* 0x000fc6000bf66070 */
[C---:B------:R-:W-:Y:S02]  /*53a0*/  VIADD R9, R7.reuse, 0xc0 ;  /* 0x000000c007097836 */ /* 0x040fe40000000000 */
[C---:B------:R-:W-:Y:S02]  /*53b0*/  VIADD R12, R7.reuse, 0xe0 ;  /* 0x000000e0070c7836 */ /* 0x040fe40000000000 */
[----:B------:R-:W-:Y:S02]  /*53c0*/  IMAD.X R5, RZ, RZ, UR5, P6 ;  /* 0x00000005ff057e24 */ /* 0x000fe4000b0e06ff */
[----:B------:R-:W-:Y:S01]  /*53d0*/  VIADD R7, R7, 0x100 ;  /* 0x0000010007077836 */ /* 0x000fe20000000000 */
[----:B------:R-:W-:Y:S01]  /*53e0*/  ISETP.GE.U32.AND P6, PT, R9, UR7, PT ;  /* 0x0000000709007c0c */ /* 0x000fe2000bfc6070 */
[----:B--2---:R-:W-:Y:S02]  /*53f0*/  IMAD.MOV.U32 R11, RZ, RZ, R8 ;  /* 0x000000ffff0b7224 */ /* 0x004fe400078e0008 */
[----:B------:R0:W2:Y:S01]  /*5400*/  @!P5 LDG.E.CONSTANT R8, desc[UR10][R2.64] ;  /* 0x0000000a0208d981 */ /* 0x0000a2000c1e9900 */
[----:B------:R-:W-:Y:S01]  /*5410*/  ISETP.GE.U32.AND P5, PT, R12, UR7, PT ;  /* 0x000000070c007c0c */ /* 0x000fe2000bfa6070 */
[----:B------:R-:W-:-:S06]  /*5420*/  IMAD.MOV.U32 R10, RZ, RZ, R11 ;  /* 0x000000ffff0a7224 */ /* 0x000fcc00078e000b */
[----:B------:R-:W3:Y:S01]  /*5430*/  @!P0 LDG.E.CONSTANT R10, desc[UR10][R4.64+0x80] ;  /* 0x0000800a040a8981 */ /* 0x000ee2000c1e9900 */
[----:B------:R-:W-:Y:S01]  /*5440*/  ISETP.GE.U32.AND P0, PT, R7, UR7, PT ;  /* 0x0000000707007c0c */ /* 0x000fe2000bf06070 */
[--C-:B------:R-:W-:Y:S02]  /*5450*/  IMAD.MOV.U32 R7, RZ, RZ, R11.reuse ;  /* 0x000000ffff077224 */ /* 0x100fe400078e000b */
[--C-:B0-----:R-:W-:Y:S02]  /*5460*/  IMAD.MOV.U32 R2, RZ, RZ, R11.reuse ;  /* 0x000000ffff027224 */ /* 0x101fe400078e000b */
        /* <DEDUP_REMOVED lines=11> */
[----:B------:R-:W1:Y:S01]  /*5520*/  S2R R9, SR_LANEID ;  /* 0x0000000000097919 */ /* 0x000e620000000000 */
[----:B------:R-:W1:Y:S01]  /*5530*/  S2UR UR5, SR_CgaCtaId ;  /* 0x00000000000579c3 */ /* 0x000e620000008800 */
[----:B------:R-:W-:Y:S01]  /*5540*/  SHF.R.U32.HI R44, RZ, 0x5, R0 ;  /* 0x00000005ff2c7819 */ /* 0x000fe20000011600 */
[----:B------:R-:W-:-:S06]  /*5550*/  UMOV UR4, 0x400 ;  /* 0x0000040000047882 */ /* 0x000fcc0000000000 */
[----:B0-----:R-:W0:Y:S01]  /*5560*/  LDC R5, c[0x0][0x390] ;  /* 0x0000e400ff057b82 */ /* 0x001e220000000800 */
[----:B-1----:R-:W-:Y:S01]  /*5570*/  ULEA UR4, UR5, UR4, 0x18 ;  /* 0x0000000405047291 */ /* 0x002fe2000f8ec0ff */
[----:B------:R-:W-:-:S05]  /*5580*/  IMAD R3, R44, 0x120, R9 ;  /* 0x000001202c037824 */ /* 0x000fca00078e0209 */
[----:B------:R-:W-:-:S05]  /*5590*/  LEA R16, R3, UR4, 0x2 ;  /* 0x0000000403107c11 */ /* 0x000fca000f8e10ff */
[----:B------:R-:W-:Y:S01]  /*55a0*/  IMAD R17, R9, 0x20, R16 ;  /* 0x0000002009117824 */ /* 0x000fe200078e0210 */
[----:B------:R-:W-:Y:S01]  /*55b0*/  ISETP.NE.AND P3, PT, R0, RZ, PT ;  /* 0x000000ff0000720c */ /* 0x000fe20003f65270 */
[----:B--2---:R-:W-:Y:S04]  /*55c0*/  STS [R16], R8 ;  /* 0x0000000810007388 */ /* 0x004fe80000000800 */
[----:B---3--:R-:W-:Y:S04]  /*55d0*/  STS [R16+0x80], R10 ;  /* 0x0000800a10007388 */ /* 0x008fe80000000800 */
[----:B----4-:R-:W-:Y:S04]  /*55e0*/  STS [R16+0x100], R7 ;  /* 0x0001000710007388 */ /* 0x010fe80000000800 */
[----:B-----5:R-:W-:Y:S04]  /*55f0*/  STS [R16+0x180], R2 ;  /* 0x0001800210007388 */ /* 0x020fe80000000800 */
[----:B------:R-:W-:Y:S04]  /*5600*/  STS [R16+0x200], R12 ;  /* 0x0002000c10007388 */ /* 0x000fe80000000800 */
[----:B------:R-:W-:Y:S04]  /*5610*/  STS [R16+0x280], R13 ;  /* 0x0002800d10007388 */ /* 0x000fe80000000800 */
[----:B------:R1:W-:Y:S04]  /*5620*/  STS [R16+0x300], R14 ;  /* 0x0003000e10007388 */ /* 0x0003e80000000800 */
[----:B------:R-:W-:Y:S04]  /*5630*/  STS [R16+0x380], R15 ;  /* 0x0003800f10007388 */ /* 0x000fe80000000800 */
[----:B------:R-:W-:Y:S01]  /*5640*/  STS [R16+0x400], R11 ;  /* 0x0004000b10007388 */ /* 0x000fe20000000800 */
[----:B------:R-:W-:-:S03]  /*5650*/  NOP ;  /* 0x0000000000007918 */ /* 0x000fc60000000000 */
[----:B------:R-:W2:Y:S04]  /*5660*/  LDS R3, [R17+0x20] ;  /* 0x0000200011037984 */ /* 0x000ea80000000800 */
[----:B------:R-:W-:Y:S04]  /*5670*/  LDS R8, [R17] ;  /* 0x0000000011087984 */ /* 0x000fe80000000800 */
[----:B------:R-:W3:Y:S04]  /*5680*/  LDS R10, [R17+0x4] ;  /* 0x00000400110a7984 */ /* 0x000ee80000000800 */
[----:B------:R-:W4:Y:S04]  /*5690*/  LDS R28, [R17+0x8] ;  /* 0x00000800111c7984 */ /* 0x000f280000000800 */
        /* <DEDUP_REMOVED lines=19> */
[----:B------:R-:W5:Y:S04]  /*57d0*/  LDS R29, [R17+0x8] ;  /* 0x00000800111d7984 */ /* 0x000f680000000800 */
[----:B------:R-:W-:Y:S04]  /*57e0*/  LDS R31, [R17+0xc] ;  /* 0x00000c00111f7984 */ /* 0x000fe80000000800 */
[----:B------:R-:W-:Y:S04]  /*57f0*/  LDS R33, [R17+0x10] ;  /* 0x0000100011217984 */ /* 0x000fe80000000800 */
[----:B------:R-:W-:Y:S04]  /*5800*/  LDS R35, [R17+0x14] ;  /* 0x0000140011237984 */ /* 0x000fe80000000800 */
[----:B------:R-:W-:Y:S04]  /*5810*/  LDS R37, [R17+0x18] ;  /* 0x0000180011257984 */ /* 0x000fe80000000800 */
[----:B------:R-:W-:Y:S04]  /*5820*/  LDS R4, [R17+0x1c] ;  /* 0x00001c0011047984 */ /* 0x000fe80000000800 */
[----:B------:R-:W-:Y:S01]  /*5830*/  LDS R5, [R17+0x20] ;  /* 0x0000200011057984 */ /* 0x000fe20000000800 */
[----:B------:R-:W-:Y:S06]  /*5840*/  BAR.SYNC.DEFER_BLOCKING 0x0 ;  /* 0x0000000000007b1d */ /* 0x000fec0000010000 */
[----:B--2---:R-:W-:Y:S02]  /*5850*/  STS [R14+0x47c], R3 ;  /* 0x00047c030e007388 */ /* 0x004fe40000000800 */
[----:B------:R-:W-:Y:S01]  /*5860*/  BAR.SYNC.DEFER_BLOCKING 0x0 ;  /* 0x0000000000007b1d */ /* 0x000fe20000010000 */
[----:B------:R-:W-:-:S05]  /*5870*/  IMAD R7, R0, 0x9, RZ ;  /* 0x0000000900077824 */ /* 0x000fca00078e02ff */
[----:B------:R0:W2:Y:S01]  /*5880*/  @P3 LDS R6, [R14+0x478] ;  /* 0x000478000e063984 */ /* 0x0000a20000000800 */
[----:B------:R-:W-:Y:S01]  /*5890*/  VIADD R12, R7, 0x1 ;  /* 0x00000001070c7836 */ /* 0x000fe20000000000 */
[----:B---3--:R-:W-:-:S04]  /*58a0*/  ISETP.NE.AND P0, PT, R8, R10, PT ;  /* 0x0000000a0800720c */ /* 0x008fc80003f05270 */
[----:B------:R-:W-:Y:S01]  /*58b0*/  ISETP.EQ.OR P4, PT, R12, UR7, P0 ;  /* 0x000000070c007c0c */ /* 0x000fe20008782670 */
[----:B------:R-:W-:Y:S01]  /*58c0*/  VIADD R12, R7, 0x2 ;  /* 0x00000002070c7836 */ /* 0x000fe20000000000 */
[----:B----4-:R-:W-:Y:S02]  /*58d0*/  ISETP.NE.AND P0, PT, R10, R28, PT ;  /* 0x0000001c0a00720c */ /* 0x010fe40003f05270 */
[----:B0-----:R-:W-:Y:S02]  /*58e0*/  SEL R14, R39, RZ, !P4 ;  /* 0x000000ff270e7207 */ /* 0x001fe40006000000 */
[----:B------:R-:W-:-:S03]  /*58f0*/  ISETP.EQ.OR P0, PT, R12, UR7, P0 ;  /* 0x000000070c007c0c */ /* 0x000fc60008702670 */
[----:B-1----:R-:W-:Y:S01]  /*5900*/  IMAD.IADD R14, R11, 0x1, R14 ;  /* 0x000000010b0e7824 */ /* 0x002fe200078e020e */
[C---:B------:R-:W-:Y:S01]  /*5910*/  ISETP.NE.AND P2, PT, R7.reuse, UR7, PT ;  /* 0x0000000707007c0c */ /* 0x040fe2000bf45270 */
[----:B------:R-:W-:Y:S02]  /*5920*/  IMAD.MOV.U32 R13, RZ, RZ, 0x1 ;  /* 0x00000001ff0d7424 */ /* 0x000fe400078e00ff */
[----:B------:R-:W-:Y:S01]  /*5930*/  VIADD R15, R7, 0x3 ;  /* 0x00000003070f7836 */ /* 0x000fe20000000000 */
[----:B------:R-:W-:Y:S02]  /*5940*/  SEL R14, R14, RZ, !P0 ;  /* 0x000000ff0e0e7207 */ /* 0x000fe40004000000 */
[----:B------:R-:W-:-:S03]  /*5950*/  SEL R2, RZ, 0x1, P2 ;  /* 0x00000001ff027807 */ /* 0x000fc60001000000 */
[----:B-----5:R-:W-:Y:S01]  /*5960*/  IMAD.IADD R14, R29, 0x1, R14 ;  /* 0x000000011d0e7824 */ /* 0x020fe200078e020e */
[----:B--2---:R-:W-:-:S04]  /*5970*/  @P3 ISETP.NE.AND P1, PT, R6, R8, PT ;  /* 0x000000080600320c */ /* 0x004fc80003f25270 */
[----:B------:R-:W-:Y:S02]  /*5980*/  @P3 SEL R13, RZ, 0x1, !P1 ;  /* 0x00000001ff0d3807 */ /* 0x000fe40004800000 */
[----:B------:R-:W-:Y:S02]  /*5990*/  ISETP.NE.AND P1, PT, R28, R30, PT ;  /* 0x0000001e1c00720c */ /* 0x000fe40003f25270 */
[----:B------:R-:W-:Y:S02]  /*59a0*/  @P3 SEL R2, R2, R13, !P2 ;  /* 0x0000000d02023207 */ /* 0x000fe40005000000 */
[----:B------:R-:W-:Y:S01]  /*59b0*/  ISETP.EQ.OR P1, PT, R15, UR7, P1 ;  /* 0x000000070f007c0c */ /* 0x000fe20008f22670 */
[----:B------:R-:W-:Y:S02]  /*59c0*/  VIADD R15, R7, 0x4 ;  /* 0x00000004070f7836 */ /* 0x000fe40000000000 */
[----:B------:R-:W-:Y:S01]  /*59d0*/  VIADD R42, R2, 0x1 ;  /* 0x00000001022a7836 */ /* 0x000fe20000000000 */
[----:B------:R-:W-:-:S02]  /*59e0*/  SEL R14, R14, RZ, !P1 ;  /* 0x000000ff0e0e7207 */ /* 0x000fc40004800000 */
[----:B------:R-:W-:Y:S01]  /*59f0*/  ISETP.NE.AND P5, PT, R30, R32, PT ;  /* 0x000000201e00720c */ /* 0x000fe20003fa5270 */
[----:B------:R-:W-:Y:S02]  /*5a00*/  IMAD.MOV.U32 R12, RZ, RZ, R42 ;  /* 0x000000ffff0c7224 */ /* 0x000fe400078e002a */
[----:B------:R-:W-:Y:S01]  /*5a10*/  @!P4 IMAD.MOV R12, RZ, RZ, R2 ;  /* 0x000000ffff0cc224 */ /* 0x000fe200078e0202 */
[----:B------:R-:W-:Y:S01]  /*5a20*/  ISETP.EQ.OR P5, PT, R15, UR7, P5 ;  /* 0x000000070f007c0c */ /* 0x000fe2000afa2670 */
[----:B------:R-:W-:Y:S02]  /*5a30*/  IMAD.IADD R14, R31, 0x1, R14 ;  /* 0x000000011f0e7824 */ /* 0x000fe400078e020e */
[----:B------:R-:W-:Y:S02]  /*5a40*/  VIADD R16, R12, 0x1 ;  /* 0x000000010c107836 */ /* 0x000fe40000000000 */
[----:B------:R-:W-:Y:S01]  /*5a50*/  @!P0 IMAD.MOV R16, RZ, RZ, R12 ;  /* 0x000000ffff108224 */ /* 0x000fe200078e020c */
[----:B------:R-:W-:Y:S01]  /*5a60*/  SEL R14, R14, RZ, !P5 ;  /* 0x000000ff0e0e7207 */ /* 0x000fe20006800000 */
[----:B------:R-:W-:Y:S01]  /*5a70*/  VIADD R12, R7, 0x5 ;  /* 0x00000005070c7836 */ /* 0x000fe20000000000 */
[----:B------:R-:W-:-:S03]  /*5a80*/  ISETP.NE.AND P2, PT, R32, R34, PT ;  /* 0x000000222000720c */ /* 0x000fc60003f45270 */
[----:B------:R-:W-:Y:S01]  /*5a90*/  IMAD.IADD R14, R33, 0x1, R14 ;  /* 0x00000001210e7824 */ /* 0x000fe200078e020e */
[----:B------:R-:W-:Y:S01]  /*5aa0*/  ISETP.EQ.OR P2, PT, R12, UR7, P2 ;  /* 0x000000070c007c0c */ /* 0x000fe20009742670 */
[----:B------:R-:W-:Y:S01]  /*5ab0*/  VIADD R12, R7, 0x6 ;  /* 0x00000006070c7836 */ /* 0x000fe20000000000 */
[----:B------:R-:W-:Y:S02]  /*5ac0*/  ISETP.NE.AND P3, PT, R34, R36, PT ;  /* 0x000000242200720c */ /* 0x000fe40003f65270 */
[----:B------:R-:W-:Y:S02]  /*5ad0*/  SEL R14, R14, RZ, !P2 ;  /* 0x000000ff0e0e7207 */ /* 0x000fe40005000000 */
[----:B------:R-:W-:-:S03]  /*5ae0*/  ISETP.EQ.OR P3, PT, R12, UR7, P3 ;  /* 0x000000070c007c0c */ /* 0x000fc60009f62670 */
[----:B------:R-:W-:Y:S01]  /*5af0*/  IMAD.IADD R14, R35, 0x1, R14 ;  /* 0x00000001230e7824 */ /* 0x000fe200078e020e */
[----:B------:R-:W-:Y:S01]  /*5b00*/  P2R R13, PR, RZ, 0x10 ;  /* 0x00000010ff0d7803 */ /* 0x000fe20000000000 */
[C---:B------:R-:W-:Y:S01]  /*5b10*/  VIADD R12, R7.reuse, 0x7 ;  /* 0x00000007070c7836 */ /* 0x040fe20000000000 */
[----:B------:R-:W-:Y:S02]  /*5b20*/  ISETP.NE.AND P4, PT, R36, R38, PT ;  /* 0x000000262400720c */ /* 0x000fe40003f85270 */
[----:B------:R-:W-:Y:S01]  /*5b30*/  SEL R14, R14, RZ, !P3 ;  /* 0x000000ff0e0e7207 */ /* 0x000fe20005800000 */
[----:B------:R-:W-:Y:S01]  /*5b40*/  VIADD R7, R7, 0x8 ;  /* 0x0000000807077836 */ /* 0x000fe20000000000 */
[----:B------:R-:W-:Y:S02]  /*5b50*/  ISETP.NE.AND P6, PT, R38, R3, PT ;  /* 0x000000032600720c */ /* 0x000fe40003fc5270 */
[----:B------:R-:W-:Y:S01]  /*5b60*/  ISETP.EQ.OR P4, PT, R12, UR7, P4 ;  /* 0x000000070c007c0c */ /* 0x000fe2000a782670 */
[----:B------:R-:W-:Y:S01]  /*5b70*/  IMAD.IADD R14, R37, 0x1, R14 ;  /* 0x00000001250e7824 */ /* 0x000fe200078e020e */
[----:B------:R-:W-:-:S04]  /*5b80*/  ISETP.EQ.OR P6, PT, R7, UR7, P6 ;  /* 0x0000000707007c0c */ /* 0x000fc8000b7c2670 */
[----:B------:R-:W-:Y:S02]  /*5b90*/  SEL R7, R14, RZ, !P4 ;  /* 0x000000ff0e077207 */ /* 0x000fe40006000000 */
[----:B------:R-:W-:-:S03]  /*5ba0*/  P2R R43, PR, RZ, 0x1 ;  /* 0x00000001ff2b7803 */ /* 0x000fc60000000000 */
[----:B------:R-:W-:Y:S01]  /*5bb0*/  IMAD.IADD R7, R4, 0x1, R7 ;  /* 0x0000000104077824 */ /* 0x000fe200078e0207 */
[----:B------:R-:W-:Y:S01]  /*5bc0*/  ISETP.NE.AND P0, PT, R13, RZ, PT ;  /* 0x000000ff0d00720c */ /* 0x000fe20003f05270 */
[----:B------:R-:W-:Y:S02]  /*5bd0*/  VIADD R13, R16, 0x1 ;  /* 0x00000001100d7836 */ /* 0x000fe40000000000 */
[----:B------:R-:W-:Y:S01]  /*5be0*/  @!P1 IMAD.MOV R13, RZ, RZ, R16 ;  /* 0x000000ffff0d9224 */ /* 0x000fe200078e0210 */
[----:B------:R-:W-:-:S03]  /*5bf0*/  SEL R14, R7, RZ, !P6 ;  /* 0x000000ff070e7207 */ /* 0x000fc60007000000 */
[----:B------:R-:W-:Y:S02]  /*5c00*/  VIADD R15, R13, 0x1 ;  /* 0x000000010d0f7836 */ /* 0x000fe40000000000 */
[----:B------:R-:W-:Y:S02]  /*5c10*/  @!P5 IMAD.MOV R15, RZ, RZ, R13 ;  /* 0x000000ffff0fd224 */ /* 0x000fe400078e020d */
[----:B------:R-:W-:Y:S02]  /*5c20*/  IMAD.IADD R5, R5, 0x1, R14 ;  /* 0x0000000105057824 */ /* 0x000fe400078e020e */
[----:B------:R-:W-:Y:S02]  /*5c30*/  VIADD R13, R15, 0x1 ;  /* 0x000000010f0d7836 */ /* 0x000fe40000000000 */
[----:B------:R-:W-:Y:S01]  /*5c40*/  @!P2 IMAD.MOV R13, RZ, RZ, R15 ;  /* 0x000000ffff0da224 */ /* 0x000fe200078e020f */
[----:B------:R-:W0:Y:S03]  /*5c50*/  SHFL.UP PT, R7, R5, 0x1, RZ ;  /* 0x0420000005077989 */ /* 0x000e2600000e00ff */
[----:B------:R-:W-:-:S02]  /*5c60*/  VIADD R15, R13, 0x1 ;  /* 0x000000010d0f7836 */ /* 0x000fc40000000000 */
[----:B------:R-:W-:-:S04]  /*5c70*/  @!P3 IMAD.MOV R15, RZ, RZ, R13 ;  /* 0x000000ffff0fb224 */ /* 0x000fc800078e020d */
[----:B------:R-:W-:Y:S02]  /*5c80*/  VIADD R13, R15, 0x1 ;  /* 0x000000010f0d7836 */ /* 0x000fe40000000000 */
[----:B------:R-:W-:-:S04]  /*5c90*/  @!P4 IMAD.MOV R13, RZ, RZ, R15 ;  /* 0x000000ffff0dc224 */ /* 0x000fc800078e020f */
[----:B------:R-:W-:Y:S02]  /*5ca0*/  VIADD R12, R13, 0x1 ;  /* 0x000000010d0c7836 */ /* 0x000fe40000000000 */
[----:B------:R-:W-:-:S05]  /*5cb0*/  @!P6 IMAD.MOV R12, RZ, RZ, R13 ;  /* 0x000000ffff0ce224 */ /* 0x000fca00078e020d */
        /* <DEDUP_REMOVED lines=40> */
[----:B------:R-:W-:Y:S02]  /*5f40*/  SEL R14, R15, RZ, P6 ;  /* 0x000000ff0f0e7207 */ /* 0x000fe40003000000 */
[----:B0-----:R-:W-:Y:S02]  /*5f50*/  SEL R12, R12, RZ, P6 ;  /* 0x000000ff0c0c7207 */ /* 0x001fe40003000000 */
[----:B------:R-:W-:Y:S01]  /*5f60*/  ISETP.NE.AND P6, PT, R9, 0x1f, PT ;  /* 0x0000001f0900780c */ /* 0x000fe20003fc5270 */
[----:B------:R-:W-:Y:S02]  /*5f70*/  IMAD.IADD R41, R13, 0x1, R14 ;  /* 0x000000010d297824 */ /* 0x000fe400078e020e */
[----:B------:R-:W-:-:S10]  /*5f80*/  IMAD.IADD R40, R7, 0x1, R12 ;  /* 0x0000000107287824 */ /* 0x000fd400078e020c */
[----:B------:R-:W-:-:S05]  /*5f90*/  @!P6 LEA R21, R44, UR4, 0x3 ;  /* 0x000000042c15ec11 */ /* 0x000fca000f8e18ff */
[----:B------:R-:W-:Y:S01]  /*5fa0*/  @!P6 STS.64 [R21], R40 ;  /* 0x000000281500e388 */ /* 0x000fe20000000a00 */
[----:B------:R-:W-:Y:S06]  /*5fb0*/  BAR.SYNC.DEFER_BLOCKING 0x0 ;  /* 0x0000000000007b1d */ /* 0x000fec0000010000 */
[----:B------:R-:W0:Y:S04]  /*5fc0*/  LDS.128 R12, [UR4] ;  /* 0x00000004ff0c7984 */ /* 0x000e280008000c00 */
[----:B------:R-:W1:Y:S01]  /*5fd0*/  LDS.128 R16, [UR4+0x10] ;  /* 0x00001004ff107984 */ /* 0x000e620008000c00 */
[----:B0-----:R-:W-:-:S04]  /*5fe0*/  ISETP.NE.AND P6, PT, R14, RZ, PT ;  /* 0x000000ff0e00720c */ /* 0x001fc80003fc5270 */
[----:B------:R-:W-:Y:S02]  /*5ff0*/  SEL R20, R13, RZ, !P6 ;  /* 0x000000ff0d147207 */ /* 0x000fe40007000000 */
[----:B-1----:R-:W-:-:S03]  /*6000*/  ISETP.NE.AND P6, PT, R16, RZ, PT ;  /* 0x000000ff1000720c */ /* 0x002fc60003fc5270 */
[----:B------:R-:W-:Y:S02]  /*6010*/  IMAD.IADD R20, R15, 0x1, R20 ;  /* 0x000000010f147824 */ /* 0x000fe400078e0214 */
[----:B------:R-:W-:-:S03]  /*6020*/  IMAD.IADD R5, R12, 0x1, R14 ;  /* 0x000000010c057824 */ /* 0x000fc600078e020e */
[----:B------:R-:W-:Y:S02]  /*6030*/  SEL R22, R20, RZ, !P6 ;  /* 0x000000ff14167207 */ /* 0x000fe40007000000 */
[----:B------:R-:W-:-:S03]  /*6040*/  ISETP.NE.AND P6, PT, R44, 0x2, PT ;  /* 0x000000022c00780c */ /* 0x000fc60003fc5270 */
[----:B------:R-:W-:Y:S01]  /*6050*/  IMAD.IADD R22, R17, 0x1, R22 ;  /* 0x0000000111167824 */ /* 0x000fe200078e0216 */
[C---:B------:R-:W-:Y:S01]  /*6060*/  SEL R7, R5.reuse, R12, !P6 ;  /* 0x0000000c05077207 */ /* 0x040fe20007000000 */
[----:B------:R-:W-:Y:S01]  /*6070*/  IMAD.IADD R5, R5, 0x1, R16 ;  /* 0x0000000105057824 */ /* 0x000fe200078e0210 */
[----:B------:R-:W-:Y:S02]  /*6080*/  SEL R13, R20, R13, !P6 ;  /* 0x0000000d140d7207 */ /* 0x000fe40007000000 */
[----:B------:R-:W-:-:S04]  /*6090*/  ISETP.NE.AND P6, PT, R44, 0x3, PT ;  /* 0x000000032c00780c */ /* 0x000fc80003fc5270 */
[----:B------:R-:W-:Y:S02]  /*60a0*/  SEL R7, R5, R7, !P6 ;  /* 0x0000000705077207 */ /* 0x000fe40007000000 */
[----:B------:R-:W-:Y:S02]  /*60b0*/  SEL R13, R22, R13, !P6 ;  /* 0x0000000d160d7207 */ /* 0x000fe40007000000 */
[----:B------:R-:W-:-:S04]  /*60c0*/  ISETP.NE.AND P6, PT, R18, RZ, PT ;  /* 0x000000ff1200720c */ /* 0x000fc80003fc5270 */
[----:B------:R-:W-:Y:S02]  /*60d0*/  SEL R24, R22, RZ, !P6 ;  /* 0x000000ff16187207 */ /* 0x000fe40007000000 */
[----:B------:R-:W0:Y:S03]  /*60e0*/  LDS.128 R20, [UR4+0x20] ;  /* 0x00002004ff147984 */ /* 0x000e260008000c00 */
[----:B------:R-:W-:Y:S02]  /*60f0*/  IMAD.IADD R24, R19, 0x1, R24 ;  /* 0x0000000113187824 */ /* 0x000fe400078e0218 */
[----:B------:R-:W-:Y:S01]  /*6100*/  IMAD.IADD R5, R18, 0x1, R5 ;  /* 0x0000000112057824 */ /* 0x000fe200078e0205 */
[----:B0-----:R-:W-:-:S04]  /*6110*/  ISETP.NE.AND P6, PT, R20, RZ, PT ;  /* 0x000000ff1400720c */ /* 0x001fc80003fc5270 */
[----:B------:R-:W-:Y:S02]  /*6120*/  SEL R46, R24, RZ, !P6 ;  /* 0x000000ff182e7207 */ /* 0x000fe40007000000 */
[----:B------:R-:W-:-:S04]  /*6130*/  ISETP.NE.AND P6, PT, R44, 0x4, PT ;  /* 0x000000042c00780c */ /* 0x000fc80003fc5270 */
[C---:B------:R-:W-:Y:S01]  /*6140*/  SEL R26, R5.reuse, R7, !P6 ;  /* 0x00000007051a7207 */ /* 0x040fe20007000000 */
[----:B------:R-:W-:Y:S01]  /*6150*/  IMAD.IADD R7, R5, 0x1, R20 ;  /* 0x0000000105077824 */ /* 0x000fe200078e0214 */
[----:B------:R-:W-:Y:S02]  /*6160*/  SEL R13, R24, R13, !P6 ;  /* 0x0000000d180d7207 */ /* 0x000fe40007000000 */
[----:B------:R-:W-:-:S04]  /*6170*/  ISETP.NE.AND P6, PT, R44, 0x5, PT ;  /* 0x000000052c00780c */ /* 0x000fc80003fc5270 */
[----:B------:R-:W-:Y:S02]  /*6180*/  SEL R5, R7, R26, !P6 ;  /* 0x0000001a07057207 */ /* 0x000fe40007000000 */
[----:B------:R-:W0:Y:S01]  /*6190*/  LDS.128 R24, [UR4+0x30] ;  /* 0x00003004ff187984 */ /* 0x000e220008000c00 */
[----:B------:R-:W-:-:S05]  /*61a0*/  IMAD.IADD R46, R21, 0x1, R46 ;  /* 0x00000001152e7824 */ /* 0x000fca00078e022e */
[----:B------:R-:W-:Y:S02]  /*61b0*/  SEL R13, R46, R13, !P6 ;  /* 0x0000000d2e0d7207 */ /* 0x000fe40007000000 */
[----:B------:R-:W-:-:S04]  /*61c0*/  ISETP.NE.AND P6, PT, R22, RZ, PT ;  /* 0x000000ff1600720c */ /* 0x000fc80003fc5270 */
[----:B------:R-:W-:Y:S01]  /*61d0*/  SEL R46, R46, RZ, !P6 ;  /* 0x000000ff2e2e7207 */ /* 0x000fe20007000000 */
[----:B------:R-:W1:Y:S04]  /*61e0*/  SHFL.UP PT, R40, R40, 0x1, RZ ;  /* 0x0420000028287989 */ /* 0x000e6800000e00ff */
[----:B------:R-:W-:Y:S02]  /*61f0*/  IMAD.IADD R46, R23, 0x1, R46 ;  /* 0x00000001172e7824 */ /* 0x000fe400078e022e */
[----:B------:R-:W-:Y:S01]  /*6200*/  IMAD.IADD R7, R22, 0x1, R7 ;  /* 0x0000000116077824 */ /* 0x000fe200078e0207 */
[----:B0-----:R-:W-:-:S04]  /*6210*/  ISETP.NE.AND P6, PT, R24, RZ, PT ;  /* 0x000000ff1800720c */ /* 0x001fc80003fc5270 */
[----:B------:R-:W-:Y:S02]  /*6220*/  SEL R50, R46, RZ, !P6 ;  /* 0x000000ff2e327207 */ /* 0x000fe40007000000 */
[----:B------:R-:W-:-:S04]  /*6230*/  ISETP.NE.AND P6, PT, R44, 0x6, PT ;  /* 0x000000062c00780c */ /* 0x000fc80003fc5270 */
[----:B------:R-:W-:Y:S02]  /*6240*/  SEL R48, R46, R13, !P6 ;  /* 0x0000000d2e307207 */ /* 0x000fe40007000000 */
[C---:B------:R-:W-:Y:S01]  /*6250*/  SEL R46, R7.reuse, R5, !P6 ;  /* 0x00000005072e7207 */ /* 0x040fe20007000000 */
[----:B------:R-:W-:Y:S01]  /*6260*/  IMAD.IADD R5, R7, 0x1, R24 ;  /* 0x0000000107057824 */ /* 0x000fe200078e0218 */
[----:B------:R-:W-:Y:S01]  /*6270*/  ISETP.NE.AND P6, PT, R44, 0x7, PT ;  /* 0x000000072c00780c */ /* 0x000fe20003fc5270 */
[----:B------:R-:W-:-:S03]  /*6280*/  IMAD.IADD R13, R25, 0x1, R50 ;  /* 0x00000001190d7824 */ /* 0x000fc600078e0232 */
[----:B------:R-:W-:Y:S02]  /*6290*/  SEL R25, R5, R46, !P6 ;  /* 0x0000002e05197207 */ /* 0x000fe40007000000 */
[----:B------:R-:W-:Y:S01]  /*62a0*/  SEL R48, R13, R48, !P6 ;  /* 0x000000300d307207 */ /* 0x000fe20007000000 */
[----:B------:R-:W0:Y:S01]  /*62b0*/  SHFL.UP PT, R46, R41, 0x1, RZ ;  /* 0x04200000292e7989 */ /* 0x000e2200000e00ff */
[----:B------:R-:W-:-:S04]  /*62c0*/  ISETP.GE.U32.AND P6, PT, R0, 0x20, PT ;  /* 0x000000200000780c */ /* 0x000fc80003fc6070 */
[----:B------:R-:W-:Y:S02]  /*62d0*/  SEL R25, R25, RZ, P6 ;  /* 0x000000ff19197207 */ /* 0x000fe40003000000 */
[----:B------:R-:W-:Y:S02]  /*62e0*/  SEL R7, R48, RZ, P6 ;  /* 0x000000ff30077207 */ /* 0x000fe40003000000 */
[----:B-1----:R-:W-:-:S04]  /*62f0*/  ISETP.NE.AND P6, PT, R40, RZ, PT ;  /* 0x000000ff2800720c */ /* 0x002fc80003fc5270 */
[----:B------:R-:W-:Y:S02]  /*6300*/  SEL R15, R7, RZ, !P6 ;  /* 0x000000ff070f7207 */ /* 0x000fe40007000000 */
[----:B------:R-:W-:-:S04]  /*6310*/  ISETP.NE.AND P6, PT, R9, RZ, PT ;  /* 0x000000ff0900720c */ /* 0x000fc80003fc5270 */
[----:B------:R-:W-:-:S09]  /*6320*/  SEL R44, R40, RZ, P6 ;  /* 0x000000ff282c7207 */ /* 0x000fd20003000000 */
[----:B0-----:R-:W-:Y:S01]  /*6330*/  @P6 IMAD.IADD R7, R46, 0x1, R15 ;  /* 0x000000012e076824 */ /* 0x001fe200078e020f */
[----:B------:R-:W-:-:S04]  /*6340*/  ISETP.NE.AND P6, PT, R2, RZ, PT ;  /* 0x000000ff0200720c */ /* 0x000fc80003fc5270 */
[----:B------:R-:W-:-:S05]  /*6350*/  SEL R46, R7, RZ, !P6 ;  /* 0x000000ff072e7207 */ /* 0x000fca0007000000 */
[----:B------:R-:W-:-:S05]  /*6360*/  IMAD.IADD R9, R39, 0x1, R46 ;  /* 0x0000000127097824 */ /* 0x000fca00078e022e */
[----:B------:R-:W-:Y:S01]  /*6370*/  SEL R46, R9, RZ, !P0 ;  /* 0x000000ff092e7207 */ /* 0x000fe20004000000 */
[----:B------:R-:W-:Y:S01]  /*6380*/  @!P0 IMAD.MOV R42, RZ, RZ, R2 ;  /* 0x000000ffff2a8224 */ /* 0x000fe200078e0202 */
[----:B------:R-:W-:-:S03]  /*6390*/  ISETP.NE.AND P0, PT, R43, RZ, PT ;  /* 0x000000ff2b00720c */ /* 0x000fc60003f05270 */
[----:B------:R-:W-:-:S05]  /*63a0*/  IMAD.IADD R11, R11, 0x1, R46 ;  /* 0x000000010b0b7824 */ /* 0x000fca00078e022e */
[----:B------:R-:W-:-:S05]  /*63b0*/  SEL R40, R11, RZ, !P0 ;  /* 0x000000ff0b287207 */ /* 0x000fca0004000000 */
[----:B------:R-:W-:-:S05]  /*63c0*/  IMAD.IADD R29, R29, 0x1, R40 ;  /* 0x000000011d1d7824 */ /* 0x000fca00078e0228 */
[----:B------:R-:W-:Y:S01]  /*63d0*/  SEL R40, R29, RZ, !P1 ;  /* 0x000000ff1d287207 */ /* 0x000fe20004800000 */
[----:B------:R-:W-:-:S04]  /*63e0*/  IMAD.IADD R25, R25, 0x1, R44 ;  /* 0x0000000119197824 */ /* 0x000fc800078e022c */
[----:B------:R-:W-:Y:S02]  /*63f0*/  IMAD.IADD R31, R31, 0x1, R40 ;  /* 0x000000011f1f7824 */ /* 0x000fe400078e0228 */
[----:B------:R-:W-:-:S03]  /*6400*/  IMAD.IADD R23, R25, 0x1, R42 ;  /* 0x0000000119177824 */ /* 0x000fc600078e022a */
[----:B------:R-:W-:Y:S01]  /*6410*/  SEL R40, R31, RZ, !P5 ;  /* 0x000000ff1f287207 */ /* 0x000fe20006800000 */
[----:B------:R-:W-:Y:S02]  /*6420*/  VIADD R21, R23, 0x1 ;  /* 0x0000000117157836 */ /* 0x000fe40000000000 */
[----:B------:R-:W-:Y:S02]  /*6430*/  @!P0 IMAD.MOV R21, RZ, RZ, R23 ;  /* 0x000000ffff158224 */ /* 0x000fe400078e0217 */
[----:B------:R-:W-:Y:S02]  /*6440*/  IMAD.IADD R33, R33, 0x1, R40 ;  /* 0x0000000121217824 */ /* 0x000fe400078e0228 */
[----:B------:R-:W-:Y:S02]  /*6450*/  VIADD R19, R21, 0x1 ;  /* 0x0000000115137836 */ /* 0x000fe40000000000 */
[----:B------:R-:W-:Y:S01]  /*6460*/  @!P1 IMAD.MOV R19, RZ, RZ, R21 ;  /* 0x000000ffff139224 */ /* 0x000fe200078e0215 */
[----:B------:R-:W-:Y:S01]  /*6470*/  SEL R40, R33, RZ, !P2 ;  /* 0x000000ff21287207 */ /* 0x000fe20005000000 */
[----:B------:R-:W-:-:S02]  /*6480*/  IMAD.IADD R5, R26, 0x1, R5 ;  /* 0x000000011a057824 */ /* 0x000fc400078e0205 */
[----:B------:R-:W-:Y:S02]  /*6490*/  VIADD R17, R19, 0x1 ;  /* 0x0000000113117836 */ /* 0x000fe40000000000 */
[----:B------:R-:W-:Y:S01]  /*64a0*/  @!P5 IMAD.MOV R17, RZ, RZ, R19 ;  /* 0x000000ffff11d224 */ /* 0x000fe200078e0213 */
[----:B------:R-:W-:Y:S01]  /*64b0*/  ISETP.NE.AND P5, PT, R26, RZ, PT ;  /* 0x000000ff1a00720c */ /* 0x000fe20003fa5270 */
[----:B------:R-:W-:-:S03]  /*64c0*/  IMAD.IADD R35, R35, 0x1, R40 ;  /* 0x0000000123237824 */ /* 0x000fc600078e0228 */
[----:B------:R-:W-:Y:S02]  /*64d0*/  SEL R40, R13, RZ, !P5 ;  /* 0x000000ff0d287207 */ /* 0x000fe40006800000 */
[----:B------:R-:W-:Y:S02]  /*64e0*/  SEL R42, R35, RZ, !P3 ;  /* 0x000000ff232a7207 */ /* 0x000fe40005800000 */
[----:B------:R-:W-:Y:S01]  /*64f0*/  ISETP.GE.AND P5, PT, R5, 0x101, PT ;  /* 0x000001010500780c */ /* 0x000fe20003fa6270 */
[----:B------:R-:W-:Y:S02]  /*6500*/  VIADD R15, R17, 0x1 ;  /* 0x00000001110f7836 */ /* 0x000fe40000000000 */
[----:B------:R-:W-:Y:S02]  /*6510*/  @!P2 IMAD.MOV R15, RZ, RZ, R17 ;  /* 0x000000ffff0fa224 */ /* 0x000fe400078e0211 */
[----:B------:R-:W-:Y:S02]  /*6520*/  IMAD.IADD R37, R37, 0x1, R42 ;  /* 0x0000000125257824 */ /* 0x000fe400078e022a */
[----:B------:R-:W-:-:S02]  /*6530*/  VIADD R13, R15, 0x1 ;  /* 0x000000010f0d7836 */ /* 0x000fc40000000000 */
[----:B------:R-:W-:Y:S01]  /*6540*/  @!P3 IMAD.MOV R13, RZ, RZ, R15 ;  /* 0x000000ffff0db224 */ /* 0x000fe200078e020f */
[----:B------:R-:W-:Y:S01]  /*6550*/  SEL R39, R37, RZ, !P4 ;  /* 0x000000ff25277207 */ /* 0x000fe20006000000 */
[----:B------:R-:W-:Y:S01]  /*6560*/  BSSY.RECONVERGENT B0, `(.L_x_1104) ;  /* 0x0000119000007945 */ /* 0x000fe20003800200 */
[----:B------:R-:W-:Y:S02]  /*6570*/  IMAD.IADD R27, R27, 0x1, R40 ;  /* 0x000000011b1b7824 */ /* 0x000fe400078e0228 */
[----:B------:R-:W-:Y:S02]  /*6580*/  VIADD R44, R13, 0x1 ;  /* 0x000000010d2c7836 */ /* 0x000fe40000000000 */
[----:B------:R-:W-:Y:S02]  /*6590*/  IMAD.IADD R39, R4, 0x1, R39 ;  /* 0x0000000104277824 */ /* 0x000fe400078e0227 */
[----:B------:R-:W-:Y:S02]  /*65a0*/  IMAD.IADD R45, R2, 0x1, R25 ;  /* 0x00000001022d7824 */ /* 0x000fe400078e0219 */
[----:B------:R-:W-:Y:S01]  /*65b0*/  @!P4 IMAD.MOV R44, RZ, RZ, R13 ;  /* 0x000000ffff2cc224 */ /* 0x000fe200078e020d */
[----:B------:R-:W-:Y:S06]  /*65c0*/  @!P5 BRA `(.L_x_1105) ;  /* 0x0000000c0048d947 */ /* 0x000fec0003800000 */
[----:B------:R-:W-:Y:S01]  /*65d0*/  BAR.SYNC.DEFER_BLOCKING 0x0 ;  /* 0x0000000000007b1d */ /* 0x000fe20000010000 */
[----:B------:R-:W-:Y:S01]  /*65e0*/  IMAD.MOV.U32 R41, RZ, RZ, 0x1 ;  /* 0x00000001ff297424 */ /* 0x000fe200078e00ff */
[----:B------:R-:W-:Y:S02]  /*65f0*/  ISETP.NE.AND P5, PT, R8, R10, PT ;  /* 0x0000000a0800720c */ /* 0x000fe40003fa5270 */
[----:B------:R-:W-:Y:S01]  /*6600*/  @P6 LEA R25, R25, UR4, 0x3 ;  /* 0x0000000419196c11 */ /* 0x000fe2000f8e18ff */
[----:B------:R-:W-:Y:S01]  /*6610*/  IMAD R2, R0, 0x9, R41 ;  /* 0x0000000900027824 */ /* 0x000fe200078e0229 */
[----:B------:R-:W-:Y:S01]  /*6620*/  @P0 LEA R23, R23, UR4, 0x3 ;  /* 0x0000000417170c11 */ /* 0x000fe2000f8e18ff */
[----:B------:R-:W-:Y:S01]  /*6630*/  IMAD.MOV.U32 R41, RZ, RZ, 0x9 ;  /* 0x00000009ff297424 */ /* 0x000fe200078e00ff */
[----:B------:R-:W-:Y:S02]  /*6640*/  @P1 LEA R21, R21, UR4, 0x3 ;  /* 0x0000000415151c11 */ /* 0x000fe4000f8e18ff */
[----:B------:R-:W-:Y:S01]  /*6650*/  ISETP.NE.AND P5, PT, R2, UR7, !P5 ;  /* 0x0000000702007c0c */ /* 0x000fe2000efa5270 */
[----:B------:R-:W-:Y:S01]  /*6660*/  IMAD R2, R0, R41, 0x4 ;  /* 0x0000000400027424 */ /* 0x000fe200078e0229 */
[----:B------:R-:W-:-:S02]  /*6670*/  @P2 LEA R17, R17, UR4, 0x3 ;  /* 0x0000000411112c11 */ /* 0x000fc4000f8e18ff */
[----:B------:R-:W-:Y:S02]  /*6680*/  @P3 LEA R15, R15, UR4, 0x3 ;  /* 0x000000040f0f3c11 */ /* 0x000fe4000f8e18ff */
[----:B------:R-:W-:-:S07]  /*6690*/  @P4 LEA R13, R13, UR4, 0x3 ;  /* 0x000000040d0d4c11 */ /* 0x000fce000f8e18ff */
[----:B------:R-:W-:Y:S01]  /*66a0*/  @!P5 LEA R45, R45, UR4, 0x3 ;  /* 0x000000042d2ddc11 */ /* 0x000fe2000f8e18ff */
[----:B------:R0:W-:Y:S01]  /*66b0*/  @P6 STS.64 [R25], R6 ;  /* 0x0000000619006388 */ /* 0x0001e20000000a00 */
[----:B------:R-:W-:-:S03]  /*66c0*/  ISETP.NE.AND P6, PT, R30, R32, PT ;  /* 0x000000201e00720c */ /* 0x000fc60003fc5270 */
[----:B------:R0:W-:Y:S01]  /*66d0*/  @!P5 STS.64 [R45], R8 ;  /* 0x000000082d00d388 */ /* 0x0001e20000000a00 */
[----:B------:R-:W-:Y:S01]  /*66e0*/  ISETP.NE.AND P6, PT, R2, UR7, !P6 ;  /* 0x0000000702007c0c */ /* 0x000fe2000f7c5270 */
[----:B------:R-:W-:Y:S01]  /*66f0*/  IMAD R2, R0, R41, 0x8 ;  /* 0x0000000800027424 */ /* 0x000fe200078e0229 */
[----:B------:R-:W-:Y:S01]  /*6700*/  ISETP.NE.AND P5, PT, R38, R3, PT ;  /* 0x000000032600720c */ /* 0x000fe20003fa5270 */
[----:B------:R0:W-:Y:S01]  /*6710*/  @P0 STS.64 [R23], R10 ;  /* 0x0000000a17000388 */ /* 0x0001e20000000a00 */
[----:B------:R-:W-:Y:S02]  /*6720*/  ISETP.GE.U32.AND P0, PT, R0, R5, PT ;  /* 0x000000050000720c */ /* 0x000fe40003f06070 */
[----:B------:R-:W-:Y:S01]  /*6730*/  ISETP.NE.AND P5, PT, R2, UR7, !P5 ;  /* 0x0000000702007c0c */ /* 0x000fe2000efa5270 */
[----:B------:R0:W-:Y:S06]  /*6740*/  @P1 STS.64 [R21], R28 ;  /* 0x0000001c15001388 */ /* 0x0001ec0000000a00 */
[----:B------:R-:W-:-:S05]  /*6750*/  @!P6 LEA R19, R19, UR4, 0x3 ;  /* 0x000000041313ec11 */ /* 0x000fca000f8e18ff */
[----:B------:R0:W-:Y:S01]  /*6760*/  @!P6 STS.64 [R19], R30 ;  /* 0x0000001e1300e388 */ /* 0x0001e20000000a00 */
[----:B------:R-:W-:-:S03]  /*6770*/  @!P5 LEA R44, R44, UR4, 0x3 ;  /* 0x000000042c2cdc11 */ /* 0x000fc6000f8e18ff */
[----:B------:R0:W-:Y:S04]  /*6780*/  @P2 STS.64 [R17], R32 ;  /* 0x0000002011002388 */ /* 0x0001e80000000a00 */
[----:B------:R0:W-:Y:S04]  /*6790*/  @P3 STS.64 [R15], R34 ;  /* 0x000000220f003388 */ /* 0x0001e80000000a00 */
[----:B------:R0:W-:Y:S04]  /*67a0*/  @P4 STS.64 [R13], R36 ;  /* 0x000000240d004388 */ /* 0x0001e80000000a00 */
[----:B------:R0:W-:Y:S01]  /*67b0*/  @!P5 STS.64 [R44], R38 ;  /* 0x000000262c00d388 */ /* 0x0001e20000000a00 */
[----:B------:R-:W-:Y:S06]  /*67c0*/  BAR.SYNC.DEFER_BLOCKING 0x0 ;  /* 0x0000000000007b1d */ /* 0x000fec0000010000 */
[----:B------:R-:W-:Y:S05]  /*67d0*/  @P0 BRA `(.L_x_1106) ;  /* 0x0000000c00c40947 */ /* 0x000fea0003800000 */
[----:B0-----:R-:W-:Y:S01]  /*67e0*/  IADD3 R7, PT, PT, R18, R14, R16 ;  /* 0x0000000e12077210 */ /* 0x001fe20007ffe010 */
[----:B------:R-:W-:Y:S01]  /*67f0*/  BSSY.RECONVERGENT B1, `(.L_x_1107) ;  /* 0x0000028000017945 */ /* 0x000fe20003800200 */
[----:B------:R-:W-:Y:S02]  /*6800*/  LOP3.LUT R2, RZ, R0, RZ, 0x33, !PT ;  /* 0x00000000ff027212 */ /* 0x000fe400078e33ff */
[----:B------:R-:W-:-:S04]  /*6810*/  IADD3 R7, PT, PT, R22, R7, R20 ;  /* 0x0000000716077210 */ /* 0x000fc80007ffe014 */
[----:B------:R-:W-:-:S04]  /*6820*/  IADD3 R7, PT, PT, R26, R7, R24 ;  /* 0x000000071a077210 */ /* 0x000fc80007ffe018 */
[----:B------:R-:W-:-:S04]  /*6830*/  IADD3 R12, PT, PT, R2, R7, R12 ;  /* 0x00000007020c7210 */ /* 0x000fc80007ffe00c */
[C---:B------:R-:W-:Y:S02]  /*6840*/  LOP3.LUT R2, R12.reuse, 0x300, RZ, 0xc0, !PT ;  /* 0x000003000c027812 */ /* 0x040fe400078ec0ff */
[----:B------:R-:W-:Y:S02]  /*6850*/  ISETP.GE.U32.AND P1, PT, R12, 0x300, PT ;  /* 0x000003000c00780c */ /* 0x000fe40003f26070 */
[----:B------:R-:W-:Y:S01]  /*6860*/  ISETP.NE.AND P0, PT, R2, 0x300, PT ;  /* 0x000003000200780c */ /* 0x000fe20003f05270 */
[----:B------:R-:W-:-:S12]  /*6870*/  IMAD.MOV.U32 R2, RZ, RZ, R0 ;  /* 0x000000ffff027224 */ /* 0x000fd800078e0000 */
[----:B------:R-:W-:Y:S05]  /*6880*/  @!P0 BRA `(.L_x_1108) ;  /* 0x0000000000788947 */ /* 0x000fea0003800000 */
[----:B------:R-:W0:Y:S01]  /*6890*/  LDC.64 R6, c[0x0][0x3a0] ;  /* 0x0000e800ff067b82 */ /* 0x000e220000000a00 */
[----:B------:R-:W-:Y:S02]  /*68a0*/  LEA.HI R12, R12, 0x1, RZ, 0x18 ;  /* 0x000000010c0c7811 */ /* 0x000fe400078fc0ff */
[----:B------:R-:W-:-:S03]  /*68b0*/  LEA R4, R0, UR4, 0x3 ;  /* 0x0000000400047c11 */ /* 0x000fc6000f8e18ff */
[C---:B------:R-:W-:Y:S01]  /*68c0*/  IMAD.SHL.U32 R2, R12.reuse, 0x100, RZ ;  /* 0x000001000c027824 */ /* 0x040fe200078e00ff */
[----:B------:R-:W-:Y:S01]  /*68d0*/  LOP3.LUT R12, R12, 0x3, RZ, 0xc0, !PT ;  /* 0x000000030c0c7812 */ /* 0x000fe200078ec0ff */
[----:B------:R-:W1:Y:S04]  /*68e0*/  LDC.64 R8, c[0x0][0x398] ;  /* 0x0000e600ff087b82 */ /* 0x000e680000000a00 */
[----:B------:R-:W-:Y:S02]  /*68f0*/  IMAD.MOV R12, RZ, RZ, -R12 ;  /* 0x000000ffff0c7224 */ /* 0x000fe400078e0a0c */
[----:B0-----:R-:W-:-:S04]  /*6900*/  IMAD.WIDE.U32 R6, R0, 0x4, R6 ;  /* 0x0000000400067825 */ /* 0x001fc800078e0006 */
[----:B------:R-:W-:Y:S01]  /*6910*/  IMAD.MOV.U32 R16, RZ, RZ, R7 ;  /* 0x000000ffff107224 */ /* 0x000fe200078e0007 */
[----:B------:R-:W-:Y:S01]  /*6920*/  LOP3.LUT R7, R2, 0x300, RZ, 0xc0, !PT ;  /* 0x0000030002077812 */ /* 0x000fe200078ec0ff */
[----:B------:R-:W-:Y:S02]  /*6930*/  IMAD.MOV.U32 R15, RZ, RZ, R6 ;  /* 0x000000ffff0f7224 */ /* 0x000fe400078e0006 */
[----:B-1----:R-:W-:-:S04]  /*6940*/  IMAD.WIDE.U32 R8, R0, 0x4, R8 ;  /* 0x0000000400087825 */ /* 0x002fc800078e0008 */
[----:B------:R-:W-:Y:S02]  /*6950*/  IMAD.MOV.U32 R13, RZ, RZ, R8 ;  /* 0x000000ffff0d7224 */ /* 0x000fe400078e0008 */
[----:B------:R-:W-:Y:S02]  /*6960*/  IMAD.MOV.U32 R14, RZ, RZ, R9 ;  /* 0x000000ffff0e7224 */ /* 0x000fe400078e0009 */
[----:B------:R-:W-:-:S07]  /*6970*/  IMAD.IADD R2, R7, 0x1, R0 ;  /* 0x0000000107027824 */ /* 0x000fce00078e0200 */
.L_x_1109:
[----:B0-----:R0:W1:Y:S01]  /*6980*/  LDS.64 R10, [R4] ;  /* 0x00000000040a7984 */ /* 0x0010620000000a00 */
[----:B------:R-:W-:Y:S01]  /*6990*/  IMAD.MOV.U32 R6, RZ, RZ, R13 ;  /* 0x000000ffff067224 */ /* 0x000fe200078e000d */
[----:B------:R-:W-:Y:S01]  /*69a0*/  IADD3 R13, P3, PT, R13, 0x400, RZ ;  /* 0x000004000d0d7810 */ /* 0x000fe20007f7e0ff */
[----:B------:R-:W-:Y:S02]  /*69b0*/  IMAD.MOV.U32 R7, RZ, RZ, R14 ;  /* 0x000000ffff077224 */ /* 0x000fe400078e000e */
[----:B------:R-:W-:Y:S01]  /*69c0*/  IMAD.MOV.U32 R8, RZ, RZ, R15 ;  /* 0x000000ffff087224 */ /* 0x000fe200078e000f */
[----:B------:R-:W-:Y:S01]  /*69d0*/  IADD3 R15, P2, PT, R15, 0x400, RZ ;  /* 0x000004000f0f7810 */ /* 0x000fe20007f5e0ff */
[----:B------:R-:W-:Y:S02]  /*69e0*/  IMAD.MOV.U32 R9, RZ, RZ, R16 ;  /* 0x000000ffff097224 */ /* 0x000fe400078e0010 */
[----:B------:R-:W-:Y:S02]  /*69f0*/  VIADD R12, R12, 0x1 ;  /* 0x000000010c0c7836 */ /* 0x000fe40000000000 */
[----:B0-----:R-:W-:-:S02]  /*6a00*/  VIADD R4, R4, 0x800 ;  /* 0x0000080004047836 */ /* 0x001fc40000000000 */
[----:B------:R-:W-:Y:S01]  /*6a10*/  IMAD.X R16, RZ, RZ, R16, P2 ;  /* 0x000000ffff107224 */ /* 0x000fe200010e0610 */
[----:B------:R-:W-:Y:S01]  /*6a20*/  ISETP.NE.AND P0, PT, R12, RZ, PT ;  /* 0x000000ff0c00720c */ /* 0x000fe20003f05270 */
[----:B------:R-:W-:Y:S01]  /*6a30*/  IMAD.X R14, RZ, RZ, R14, P3 ;  /* 0x000000ffff0e7224 */ /* 0x000fe200018e060e */
[----:B-1----:R0:W-:Y:S04]  /*6a40*/  STG.E desc[UR10][R6.64], R10 ;  /* 0x0000000a06007986 */ /* 0x0021e8000c10190a */
[----:B------:R0:W-:Y:S07]  /*6a50*/  STG.E desc[UR10][R8.64], R11 ;  /* 0x0000000b08007986 */ /* 0x0001ee000c10190a */
[----:B------:R-:W-:Y:S05]  /*6a60*/  @P0 BRA `(.L_x_1109) ;  /* 0xfffffffc00c40947 */ /* 0x000fea000383ffff */
.L_x_1108:
[----:B------:R-:W-:Y:S05]  /*6a70*/  BSYNC.RECONVERGENT B1 ;  /* 0x0000000000017941 */ /* 0x000fea0003800200 */
.L_x_1107:
[----:B------:R-:W-:Y:S05]  /*6a80*/  @!P1 BRA `(.L_x_1106) ;  /* 0x0000000c00189947 */ /* 0x000fea0003800000 */
[----:B------:R-:W1:Y:S01]  /*6a90*/  LDCU.64 UR8, c[0x0][0x398] ;  /* 0x00007300ff0877ac */ /* 0x000e620008000a00 */
[----:B------:R-:W-:Y:S01]  /*6aa0*/  IMAD.IADD R4, R5, 0x1, -R2 ;  /* 0x0000000105047824 */ /* 0x000fe200078e0a02 */
[----:B------:R-:W-:Y:S01]  /*6ab0*/  BSSY.RECONVERGENT B1, `(.L_x_1110) ;  /* 0x000004c000017945 */ /* 0x000fe20003800200 */
[----:B0-----:R-:W-:Y:S01]  /*6ac0*/  IMAD.MOV.U32 R8, RZ, RZ, 0x800 ;  /* 0x00000800ff087424 */ /* 0x001fe200078e00ff */
[----:B------:R-:W0:Y:S01]  /*6ad0*/  LDCU.64 UR12, c[0x0][0x3a0] ;  /* 0x00007400ff0c77ac */ /* 0x000e220008000a00 */
[----:B------:R-:W-:Y:S01]  /*6ae0*/  IMAD.MOV.U32 R9, RZ, RZ, 0x0 ;  /* 0x00000000ff097424 */ /* 0x000fe200078e00ff */
[----:B------:R-:W-:Y:S02]  /*6af0*/  ISETP.GT.AND P1, PT, R4, 0xc00, PT ;  /* 0x00000c000400780c */ /* 0x000fe40003f24270 */
[C---:B------:R-:W-:Y:S01]  /*6b00*/  LEA R4, R2.reuse, UR4, 0x3 ;  /* 0x0000000402047c11 */ /* 0x040fe2000f8e18ff */
[----:B------:R-:W-:-:S04]  /*6b10*/  IMAD.WIDE.U32 R8, R2, 0x4, R8 ;  /* 0x0000000402087825 */ /* 0x000fc800078e0008 */
[----:B------:R-:W-:Y:S01]  /*6b20*/  VIADD R4, R4, 0x1000 ;  /* 0x0000100004047836 */ /* 0x000fe20000000000 */
[C---:B-1----:R-:W-:Y:S02]  /*6b30*/  IADD3 R6, P0, PT, R8.reuse, UR8, RZ ;  /* 0x0000000808067c10 */ /* 0x042fe4000ff1e0ff */
[----:B0-----:R-:W-:Y:S02]  /*6b40*/  IADD3 R8, P2, PT, R8, UR12, RZ ;  /* 0x0000000c08087c10 */ /* 0x001fe4000ff5e0ff */
[C---:B------:R-:W-:Y:S02]  /*6b50*/  IADD3.X R7, PT, PT, R9.reuse, UR9, RZ, P0, !PT ;  /* 0x0000000909077c10 */ /* 0x040fe400087fe4ff */
[----:B------:R-:W-:Y:S02]  /*6b60*/  IADD3.X R9, PT, PT, R9, UR13, RZ, P2, !PT ;  /* 0x0000000d09097c10 */ /* 0x000fe400097fe4ff */
[----:B------:R-:W-:Y:S01]  /*6b70*/  PLOP3.LUT P0, PT, PT, PT, PT, 0x80, 0x8 ;  /* 0x000000000008781c */ /* 0x000fe20003f0f070 */
[----:B------:R-:W-:-:S12]  /*6b80*/  @!P1 BRA `(.L_x_1111) ;  /* 0x0000000000f89947 */ /* 0x000fd80003800000 */
[----:B------:R-:W-:Y:S01]  /*6b90*/  PLOP3.LUT P0, PT, PT, PT, PT, 0x8, 0x80 ;  /* 0x000000000080781c */ /* 0x000fe20003f0e170 */
[----:B------:R-:W-:-:S12]  /*6ba0*/  VIADD R45, R5, 0xfffff400 ;  /* 0xfffff400052d7836 */ /* 0x000fd80000000000 */
.L_x_1112:
[----:B------:R-:W0:Y:S01]  /*6bb0*/  LDS.64 R10, [R4+-0x1000] ;  /* 0xfff00000040a7984 */ /* 0x000e220000000a00 */
[----:B------:R-:W-:-:S03]  /*6bc0*/  VIADD R2, R2, 0x1000 ;  /* 0x0000100002027836 */ /* 0x000fc60000000000 */
[----:B------:R-:W1:Y:S02]  /*6bd0*/  LDS.64 R12, [R4+-0x800] ;  /* 0xfff80000040c7984 */ /* 0x000e640000000a00 */
[----:B------:R-:W-:Y:S02]  /*6be0*/  ISETP.GE.AND P1, PT, R2, R45, PT ;  /* 0x0000002d0200720c */ /* 0x000fe40003f26270 */
[----:B------:R-:W2:Y:S04]  /*6bf0*/  LDS.64 R14, [R4] ;  /* 0x00000000040e7984 */ /* 0x000ea80000000a00 */
[----:B------:R-:W3:Y:S04]  /*6c00*/  LDS.64 R16, [R4+0x800] ;  /* 0x0008000004107984 */ /* 0x000ee80000000a00 */
[----:B------:R-:W4:Y:S04]  /*6c10*/  LDS.64 R18, [R4+0x1000] ;  /* 0x0010000004127984 */ /* 0x000f280000000a00 */
        /* <DEDUP_REMOVED lines=11> */
[----:B0-----:R0:W-:Y:S04]  /*6cd0*/  STG.E desc[UR10][R6.64+-0x800], R10 ;  /* 0xfff8000a06007986 */ /* 0x0011e8000c10190a */
[----:B------:R3:W-:Y:S01]  /*6ce0*/  STG.E desc[UR10][R8.64+-0x800], R11 ;  /* 0xfff8000b08007986 */ /* 0x0007e2000c10190a */
[----:B-1----:R-:W-:-:S03]  /*6cf0*/  VIADD R4, R4, 0x8000 ;  /* 0x0000800004047836 */ /* 0x002fc60000000000 */
[----:B------:R1:W-:Y:S04]  /*6d00*/  STG.E desc[UR10][R6.64+-0x400], R12 ;  /* 0xfffc000c06007986 */ /* 0x0003e8000c10190a */
[----:B------:R4:W-:Y:S01]  /*6d10*/  STG.E desc[UR10][R8.64+-0x400], R13 ;  /* 0xfffc000d08007986 */ /* 0x0009e2000c10190a */
[----:B0-----:R-:W-:-:S03]  /*6d20*/  IADD3 R10, P3, PT, R8, 0x4000, RZ ;  /* 0x00004000080a7810 */ /* 0x001fc60007f7e0ff */
[----:B--2---:R-:W-:Y:S02]  /*6d30*/  STG.E desc[UR10][R6.64], R14 ;  /* 0x0000000e06007986 */ /* 0x004fe4000c10190a */
[----:B---3--:R-:W-:Y:S02]  /*6d40*/  IMAD.X R11, RZ, RZ, R9, P3 ;  /* 0x000000ffff0b7224 */ /* 0x008fe400018e0609 */
[----:B------:R-:W-:Y:S01]  /*6d50*/  STG.E desc[UR10][R8.64], R15 ;  /* 0x0000000f08007986 */ /* 0x000fe2000c10190a */
[----:B-1----:R-:W-:-:S03]  /*6d60*/  IADD3 R12, P2, PT, R6, 0x4000, RZ ;  /* 0x00004000060c7810 */ /* 0x002fc60007f5e0ff */
[----:B------:R-:W-:Y:S02]  /*6d70*/  STG.E desc[UR10][R6.64+0x400], R16 ;  /* 0x0004001006007986 */ /* 0x000fe4000c10190a */
[----:B----4-:R-:W-:Y:S02]  /*6d80*/  IMAD.X R13, RZ, RZ, R7, P2 ;  /* 0x000000ffff0d7224 */ /* 0x010fe400010e0607 */
[----:B------:R-:W-:Y:S04]  /*6d90*/  STG.E desc[UR10][R8.64+0x400], R17 ;  /* 0x0004001108007986 */ /* 0x000fe8000c10190a */
[----:B------:R-:W-:Y:S04]  /*6da0*/  STG.E desc[UR10][R6.64+0x800], R18 ;  /* 0x0008001206007986 */ /* 0x000fe8000c10190a */
[----:B------:R-:W-:Y:S04]  /*6db0*/  STG.E desc[UR10][R8.64+0x800], R19 ;  /* 0x0008001308007986 */ /* 0x000fe8000c10190a */
        /* <DEDUP_REMOVED lines=27> */
.L_x_1111:
[----:B------:R-:W-:Y:S05]  /*6f70*/  BSYNC.RECONVERGENT B1 ;  /* 0x0000000000017941 */ /* 0x000fea0003800200 */
.L_x_1110:
[----:B------:R-:W-:Y:S01]  /*6f80*/  IMAD.IADD R10, R5, 0x1, -R2 ;  /* 0x00000001050a7824 */ /* 0x000fe200078e0a02 */
[----:B------:R-:W-:Y:S04]  /*6f90*/  BSSY.RECONVERGENT B1, `(.L_x_1113) ;  /* 0x0000026000017945 */ /* 0x000fe80003800200 */
[----:B------:R-:W-:-:S13]  /*6fa0*/  ISETP.GT.AND P1, PT, R10, 0x400, PT ;  /* 0x000004000a00780c */ /* 0x000fda0003f24270 */
[----:B------:R-:W-:Y:S05]  /*6fb0*/  @!P1 BRA `(.L_x_1114) ;  /* 0x00000000008c9947 */ /* 0x000fea0003800000 */
[----:B------:R-:W0:Y:S01]  /*6fc0*/  LDS.64 R10, [R4+-0x1000] ;  /* 0xfff00000040a7984 */ /* 0x000e220000000a00 */
[----:B------:R-:W-:Y:S01]  /*6fd0*/  PLOP3.LUT P0, PT, PT, PT, PT, 0x8, 0x80 ;  /* 0x000000000080781c */ /* 0x000fe20003f0e170 */
[----:B------:R-:W-:Y:S02]  /*6fe0*/  VIADD R2, R2, 0x800 ;  /* 0x0000080002027836 */ /* 0x000fe40000000000 */
[----:B------:R-:W1:Y:S04]  /*6ff0*/  LDS.64 R12, [R4+-0x800] ;  /* 0xfff80000040c7984 */ /* 0x000e680000000a00 */
[----:B------:R-:W2:Y:S04]  /*7000*/  LDS.64 R14, [R4] ;  /* 0x00000000040e7984 */ /* 0x000ea80000000a00 */
[----:B------:R-:W3:Y:S04]  /*7010*/  LDS.64 R16, [R4+0x800] ;  /* 0x0008000004107984 */ /* 0x000ee80000000a00 */
[----:B------:R-:W4:Y:S04]  /*7020*/  LDS.64 R18, [R4+0x1000] ;  /* 0x0010000004127984 */ /* 0x000f280000000a00 */
[----:B------:R-:W5:Y:S04]  /*7030*/  LDS.64 R20, [R4+0x1800] ;  /* 0x0018000004147984 */ /* 0x000f680000000a00 */
[----:B------:R-:W5:Y:S04]  /*7040*/  LDS.64 R22, [R4+0x2000] ;  /* 0x0020000004167984 */ /* 0x000f680000000a00 */
[----:B------:R0:W5:Y:S02]  /*7050*/  LDS.64 R24, [R4+0x2800] ;  /* 0x0028000004187984 */ /* 0x0001640000000a00 */
[----:B0-----:R-:W-:-:S02]  /*7060*/  VIADD R4, R4, 0x4000 ;  /* 0x0000400004047836 */ /* 0x001fc40000000000 */
[----:B------:R0:W-:Y:S04]  /*7070*/  STG.E desc[UR10][R6.64+-0x800], R10 ;  /* 0xfff8000a06007986 */ /* 0x0001e8000c10190a */
[----:B------:R3:W-:Y:S04]  /*7080*/  STG.E desc[UR10][R8.64+-0x800], R11 ;  /* 0xfff8000b08007986 */ /* 0x0007e8000c10190a */
[----:B-1----:R1:W-:Y:S04]  /*7090*/  STG.E desc[UR10][R6.64+-0x400], R12 ;  /* 0xfffc000c06007986 */ /* 0x0023e8000c10190a */
        /* <DEDUP_REMOVED lines=21> */
.L_x_1114:
[----:B------:R-:W-:Y:S05]  /*71f0*/  BSYNC.RECONVERGENT B1 ;  /* 0x0000000000017941 */ /* 0x000fea0003800200 */
.L_x_1113:
[----:B------:R-:W-:-:S13]  /*7200*/  ISETP.LT.OR P0, PT, R2, R5, P0 ;  /* 0x000000050200720c */ /* 0x000fda0000701670 */
[----:B------:R-:W-:Y:S05]  /*7210*/  @!P0 BRA `(.L_x_1106) ;  /* 0x0000000400348947 */ /* 0x000fea0003800000 */
[----:B------:R-:W0:Y:S04]  /*7220*/  LDS.64 R10, [R4+-0x1000] ;  /* 0xfff00000040a7984 */ /* 0x000e280000000a00 */
[----:B------:R-:W1:Y:S04]  /*7230*/  LDS.64 R12, [R4+-0x800] ;  /* 0xfff80000040c7984 */ /* 0x000e680000000a00 */
[----:B------:R-:W2:Y:S04]  /*7240*/  LDS.64 R14, [R4] ;  /* 0x00000000040e7984 */ /* 0x000ea80000000a00 */
[----:B------:R-:W3:Y:S04]  /*7250*/  LDS.64 R16, [R4+0x800] ;  /* 0x0008000004107984 */ /* 0x000ee80000000a00 */
        /* <DEDUP_REMOVED lines=8> */
[----:B------:R-:W-:Y:S05]  /*72e0*/  BRA `(.L_x_1106) ;  /* 0x0000000400007947 */ /* 0x000fea0003800000 */
.L_x_1105:
[----:B------:R-:W-:Y:S01]  /*72f0*/  IMAD.MOV.U32 R51, RZ, RZ, 0x9 ;  /* 0x00000009ff337424 */ /* 0x000fe200078e00ff */
[----:B------:R-:W-:Y:S01]  /*7300*/  ISETP.NE.AND P5, PT, R8, R10, PT ;  /* 0x0000000a0800720c */ /* 0x000fe20003fa5270 */
[----:B------:R-:W0:Y:S02]  /*7310*/  @P6 LDC.64 R42, c[0x0][0x398] ;  /* 0x0000e600ff2a6b82 */ /* 0x000e240000000a00 */
[----:B------:R-:W-:-:S05]  /*7320*/  IMAD R2, R0, R51, 0x1 ;  /* 0x0000000100027424 */ /* 0x000fca00078e0233 */
[----:B------:R-:W-:Y:S01]  /*7330*/  ISETP.NE.AND P5, PT, R2, UR7, !P5 ;  /* 0x0000000702007c0c */ /* 0x000fe2000efa5270 */
[----:B------:R-:W1:Y:S01]  /*7340*/  @P6 LDC.64 R48, c[0x0][0x3a0] ;  /* 0x0000e800ff306b82 */ /* 0x000e620000000a00 */
[CC--:B------:R-:W-:Y:S02]  /*7350*/  IMAD R2, R0.reuse, R51.reuse, 0x4 ;  /* 0x0000000400027424 */ /* 0x0c0fe400078e0233 */
[----:B------:R-:W-:-:S05]  /*7360*/  IMAD R51, R0, R51, 0x8 ;  /* 0x0000000800337424 */ /* 0x000fca00078e0233 */
[----:B------:R-:W2:Y:S08]  /*7370*/  @P1 LDC.64 R54, c[0x0][0x398] ;  /* 0x0000e600ff361b82 */ /* 0x000eb00000000a00 */
[----:B------:R-:W3:Y:S01]  /*7380*/  @!P5 LDC.64 R40, c[0x0][0x3a0] ;  /* 0x0000e800ff28db82 */ /* 0x000ee20000000a00 */
[----:B0-----:R-:W-:-:S05]  /*7390*/  @P6 IMAD.WIDE R52, R25, 0x4, R42 ;  /* 0x0000000419346825 */ /* 0x001fca00078e022a */
[----:B------:R-:W-:Y:S02]  /*73a0*/  @P6 STG.E desc[UR10][R52.64], R6 ;  /* 0x0000000634006986 */ /* 0x000fe4000c10190a */
[----:B------:R-:W0:Y:S01]  /*73b0*/  @!P5 LDC.64 R46, c[0x0][0x398] ;  /* 0x0000e600ff2edb82 */ /* 0x000e220000000a00 */
[----:B-1----:R-:W-:-:S05]  /*73c0*/  @P6 IMAD.WIDE R48, R25, 0x4, R48 ;  /* 0x0000000419306825 */ /* 0x002fca00078e0230 */
[----:B------:R1:W-:Y:S01]  /*73d0*/  @P6 STG.E desc[UR10][R48.64], R7 ;  /* 0x0000000730006986 */ /* 0x0003e2000c10190a */
[----:B------:R-:W-:Y:S01]  /*73e0*/  ISETP.NE.AND P6, PT, R30, R32, PT ;  /* 0x000000201e00720c */ /* 0x000fe20003fc5270 */
[----:B------:R-:W1:Y:S01]  /*73f0*/  @P0 LDC.64 R42, c[0x0][0x398] ;  /* 0x0000e600ff2a0b82 */ /* 0x000e620000000a00 */
[----:B--2---:R-:W-:Y:S02]  /*7400*/  @P1 IMAD.WIDE R54, R21, 0x4, R54 ;  /* 0x0000000415361825 */ /* 0x004fe400078e0236 */
[----:B------:R-:W-:-:S05]  /*7410*/  ISETP.NE.AND P6, PT, R2, UR7, !P6 ;  /* 0x0000000702007c0c */ /* 0x000fca000f7c5270 */
[----:B------:R-:W2:Y:S01]  /*7420*/  @P0 LDC.64 R24, c[0x0][0x3a0] ;  /* 0x0000e800ff180b82 */ /* 0x000ea20000000a00 */
[----:B---3--:R-:W-:-:S07]  /*7430*/  @!P5 IMAD.WIDE R58, R45, 0x4, R40 ;  /* 0x000000042d3ad825 */ /* 0x008fce00078e0228 */
[----:B------:R-:W3:Y:S01]  /*7440*/  @P1 LDC.64 R40, c[0x0][0x3a0] ;  /* 0x0000e800ff281b82 */ /* 0x000ee20000000a00 */
[----:B0-----:R-:W-:-:S05]  /*7450*/  @!P5 IMAD.WIDE R46, R45, 0x4, R46 ;  /* 0x000000042d2ed825 */ /* 0x001fca00078e022e */
[----:B------:R-:W-:Y:S01]  /*7460*/  @!P5 STG.E desc[UR10][R46.64], R8 ;  /* 0x000000082e00d986 */ /* 0x000fe2000c10190a */
[----:B-1----:R-:W-:Y:S01]  /*7470*/  @P0 IMAD.WIDE R48, R23, 0x4, R42 ;  /* 0x0000000417300825 */ /* 0x002fe200078e022a */
[----:B------:R-:W0:Y:S02]  /*7480*/  @P2 LDC.64 R6, c[0x0][0x398] ;  /* 0x0000e600ff062b82 */ /* 0x000e240000000a00 */
[----:B------:R1:W-:Y:S01]  /*7490*/  @!P5 STG.E desc[UR10][R58.64], R9 ;  /* 0x000000093a00d986 */ /* 0x0003e2000c10190a */
[----:B------:R-:W-:-:S03]  /*74a0*/  ISETP.NE.AND P5, PT, R38, R3, PT ;  /* 0x000000032600720c */ /* 0x000fc60003fa5270 */
[----:B------:R4:W-:Y:S01]  /*74b0*/  @P0 STG.E desc[UR10][R48.64], R10 ;  /* 0x0000000a30000986 */ /* 0x0009e2000c10190a */
[----:B------:R-:W-:Y:S01]  /*74c0*/  ISETP.NE.AND P5, PT, R51, UR7, !P5 ;  /* 0x0000000733007c0c */ /* 0x000fe2000efa5270 */
[----:B--2---:R-:W-:Y:S01]  /*74d0*/  @P0 IMAD.WIDE R56, R23, 0x4, R24 ;  /* 0x0000000417380825 */ /* 0x004fe200078e0218 */
[----:B------:R-:W2:Y:S04]  /*74e0*/  @!P6 LDC.64 R42, c[0x0][0x398] ;  /* 0x0000e600ff2aeb82 */ /* 0x000ea80000000a00 */
[----:B------:R0:W-:Y:S01]  /*74f0*/  @P0 STG.E desc[UR10][R56.64], R11 ;  /* 0x0000000b38000986 */ /* 0x0001e2000c10190a */
[----:B---3--:R-:W-:-:S03]  /*7500*/  @P1 IMAD.WIDE R52, R21, 0x4, R40 ;  /* 0x0000000415341825 */ /* 0x008fc600078e0228 */
[----:B------:R-:W3:Y:S01]  /*7510*/  @!P6 LDC.64 R22, c[0x0][0x3a0] ;  /* 0x0000e800ff16eb82 */ /* 0x000ee20000000a00 */
[----:B------:R0:W-:Y:S04]  /*7520*/  @P1 STG.E desc[UR10][R54.64], R28 ;  /* 0x0000001c36001986 */ /* 0x0001e8000c10190a */
[----:B------:R0:W-:Y:S03]  /*7530*/  @P1 STG.E desc[UR10][R52.64], R29 ;  /* 0x0000001d34001986 */ /* 0x0001e6000c10190a */
[----:B------:R-:W5:Y:S01]  /*7540*/  @P2 LDC.64 R24, c[0x0][0x3a0] ;  /* 0x0000e800ff182b82 */ /* 0x000f620000000a00 */
[----:B0-----:R-:W-:-:S07]  /*7550*/  @P2 IMAD.WIDE R6, R17, 0x4, R6 ;  /* 0x0000000411062825 */ /* 0x001fce00078e0206 */
[----:B-1----:R-:W0:Y:S01]  /*7560*/  @P3 LDC.64 R8, c[0x0][0x398] ;  /* 0x0000e600ff083b82 */ /* 0x002e220000000a00 */
[----:B--2---:R-:W-:-:S05]  /*7570*/  @!P6 IMAD.WIDE R42, R19, 0x4, R42 ;  /* 0x00000004132ae825 */ /* 0x004fca00078e022a */
[----:B------:R1:W-:Y:S02]  /*7580*/  @!P6 STG.E desc[UR10][R42.64], R30 ;  /* 0x0000001e2a00e986 */ /* 0x0003e4000c10190a */
[----:B------:R-:W2:Y:S01]  /*7590*/  @P3 LDC.64 R50, c[0x0][0x3a0] ;  /* 0x0000e800ff323b82 */ /* 0x000ea20000000a00 */
[----:B---3--:R-:W-:-:S05]  /*75a0*/  @!P6 IMAD.WIDE R22, R19, 0x4, R22 ;  /* 0x000000041316e825 */ /* 0x008fca00078e0216 */
[----:B------:R1:W-:Y:S02]  /*75b0*/  @!P6 STG.E desc[UR10][R22.64], R31 ;  /* 0x0000001f1600e986 */ /* 0x0003e4000c10190a */
[----:B----4-:R-:W3:Y:S01]  /*75c0*/  @P4 LDC.64 R48, c[0x0][0x398] ;  /* 0x0000e600ff304b82 */ /* 0x010ee20000000a00 */
[----:B-----5:R-:W-:Y:S01]  /*75d0*/  @P2 IMAD.WIDE R24, R17, 0x4, R24 ;  /* 0x0000000411182825 */ /* 0x020fe200078e0218 */
[----:B------:R1:W-:Y:S04]  /*75e0*/  @P2 STG.E desc[UR10][R6.64], R32 ;  /* 0x0000002006002986 */ /* 0x0003e8000c10190a */
[----:B------:R1:W-:Y:S02]  /*75f0*/  @P2 STG.E desc[UR10][R24.64], R33 ;  /* 0x0000002118002986 */ /* 0x0003e4000c10190a */
[----:B------:R-:W4:Y:S01]  /*7600*/  @P4 LDC.64 R46, c[0x0][0x3a0] ;  /* 0x0000e800ff2e4b82 */ /* 0x000f220000000a00 */
[----:B0-----:R-:W-:-:S05]  /*7610*/  @P3 IMAD.WIDE R8, R15, 0x4, R8 ;  /* 0x000000040f083825 */ /* 0x001fca00078e0208 */
[----:B------:R1:W-:Y:S02]  /*7620*/  @P3 STG.E desc[UR10][R8.64], R34 ;  /* 0x0000002208003986 */ /* 0x0003e4000c10190a */
[----:B------:R-:W0:Y:S01]  /*7630*/  @!P5 LDC.64 R20, c[0x0][0x398] ;  /* 0x0000e600ff14db82 */ /* 0x000e220000000a00 */
[----:B--2---:R-:W-:-:S05]  /*7640*/  @P3 IMAD.WIDE R50, R15, 0x4, R50 ;  /* 0x000000040f323825 */ /* 0x004fca00078e0232 */
[----:B------:R1:W-:Y:S02]  /*7650*/  @P3 STG.E desc[UR10][R50.64], R35 ;  /* 0x0000002332003986 */ /* 0x0003e4000c10190a */
[----:B------:R-:W2:Y:S01]  /*7660*/  @!P5 LDC.64 R40, c[0x0][0x3a0] ;  /* 0x0000e800ff28db82 */ /* 0x000ea20000000a00 */
[----:B---3--:R-:W-:-:S05]  /*7670*/  @P4 IMAD.WIDE R48, R13, 0x4, R48 ;  /* 0x000000040d304825 */ /* 0x008fca00078e0230 */
[----:B------:R1:W-:Y:S01]  /*7680*/  @P4 STG.E desc[UR10][R48.64], R36 ;  /* 0x0000002430004986 */ /* 0x0003e2000c10190a */
[----:B----4-:R-:W-:-:S05]  /*7690*/  @P4 IMAD.WIDE R46, R13, 0x4, R46 ;  /* 0x000000040d2e4825 */ /* 0x010fca00078e022e */
[----:B------:R1:W-:Y:S01]  /*76a0*/  @P4 STG.E desc[UR10][R46.64], R37 ;  /* 0x000000252e004986 */ /* 0x0003e2000c10190a */
[----:B0-----:R-:W-:-:S05]  /*76b0*/  @!P5 IMAD.WIDE R20, R44, 0x4, R20 ;  /* 0x000000042c14d825 */ /* 0x001fca00078e0214 */
[----:B------:R1:W-:Y:S01]  /*76c0*/  @!P5 STG.E desc[UR10][R20.64], R38 ;  /* 0x000000261400d986 */ /* 0x0003e2000c10190a */
[----:B--2---:R-:W-:-:S05]  /*76d0*/  @!P5 IMAD.WIDE R40, R44, 0x4, R40 ;  /* 0x000000042c28d825 */ /* 0x004fca00078e0228 */
[----:B------:R1:W-:Y:S02]  /*76e0*/  @!P5 STG.E desc[UR10][R40.64], R39 ;  /* 0x000000272800d986 */ /* 0x0003e4000c10190a */
.L_x_1106:
[----:B------:R-:W-:Y:S05]  /*76f0*/  BSYNC.RECONVERGENT B0 ;  /* 0x0000000000007941 */ /* 0x000fea0003800200 */
.L_x_1104:
[----:B------:R-:W-:-:S13]  /*7700*/  ISETP.NE.AND P0, PT, R0, 0xff, PT ;  /* 0x000000ff0000780c */ /* 0x000fda0003f05270 */
[----:B------:R-:W-:Y:S05]  /*7710*/  @P0 EXIT ;  /* 0x000000000000094d */ /* 0x000fea0003800000 */
[----:B0---4-:R-:W0:Y:S01]  /*7720*/  LDC.64 R10, c[0x0][0x3a8] ;  /* 0x0000ea00ff0a7b82 */ /* 0x011e220000000a00 */
[----:B------:R-:W-:-:S09]  /*7730*/  UISETP.NE.AND UP0, UPT, UR7, 0x900, UPT ;  /* 0x000009000700788c */ /* 0x000fd2000bf05270 */
[----:B------:R-:W-:Y:S05]  /*7740*/  BRA.U UP0, `(.L_x_1115) ;  /* 0x00000001001c7547 */ /* 0x000fea000b800000 */
[----:B-1----:R-:W1:Y:S08]  /*7750*/  LDC.64 R6, c[0x0][0x398] ;  /* 0x0000e600ff067b82 */ /* 0x002e700000000a00 */
[----:B------:R-:W2:Y:S01]  /*7760*/  LDC.64 R8, c[0x0][0x3a0] ;  /* 0x0000e800ff087b82 */ /* 0x000ea20000000a00 */
[----:B-1----:R-:W-:-:S05]  /*7770*/  IMAD.WIDE R6, R5, 0x4, R6 ;  /* 0x0000000405067825 */ /* 0x002fca00078e0206 */
[----:B------:R3:W-:Y:S01]  /*7780*/  STG.E desc[UR10][R6.64], R3 ;  /* 0x0000000306007986 */ /* 0x0007e2000c10190a */
[----:B--2---:R-:W-:-:S04]  /*7790*/  IMAD.WIDE R8, R5, 0x4, R8 ;  /* 0x0000000405087825 */ /* 0x004fc800078e0208 */
[----:B------:R-:W-:Y:S01]  /*77a0*/  VIADD R5, R5, 0x1 ;  /* 0x0000000105057836 */ /* 0x000fe20000000000 */
[----:B------:R3:W-:Y:S06]  /*77b0*/  STG.E desc[UR10][R8.64], R27 ;  /* 0x0000001b08007986 */ /* 0x0007ec000c10190a */
.L_x_1115:
[----:B0-----:R-:W-:Y:S01]  /*77c0*/  STG.E desc[UR10][R10.64], R5 ;  /* 0x000000050a007986 */ /* 0x001fe2000c10190a */
[----:B------:R-:W-:Y:S05]  /*77d0*/  EXIT ;  /* 0x000000000000794d */ /* 0x000fea0003800000 */
.L_x_1103:
[----:B------:R-:W0:Y:S01]  /*77e0*/  LDCU.64 UR4, c[0x0][0x380] ;  /* 0x00007000ff0477ac */ /* 0x000e220008000a00 */
[----:B------:R-:W1:Y:S01]  /*77f0*/  S2R R0, SR_TID.X ;  /* 0x0000000000007919 */ /* 0x000e620000002100 */
[----:B------:R-:W-:Y:S01]  /*7800*/  IMAD.MOV.U32 R34, RZ, RZ, RZ ;  /* 0x000000ffff227224 */ /* 0x000fe200078e00ff */
[----:B------:R-:W2:Y:S01]  /*7810*/  LDC R16, c[0x0][0x390] ;  /* 0x0000e400ff107b82 */ /* 0x000ea20000000800 */
[----:B0-----:R-:W-:-:S06]  /*7820*/  UIMAD.WIDE.U32 UR12, UR6, 0x4, UR4 ;  /* 0x00000004060c78a5 */ /* 0x001fcc000f8e0004 */
[----:B------:R-:W-:Y:S02]  /*7830*/  IMAD.U32 R2, RZ, RZ, UR12 ;  /* 0x0000000cff027e24 */ /* 0x000fe4000f8e00ff */
[----:B------:R-:W-:-:S05]  /*7840*/  IMAD.U32 R3, RZ, RZ, UR13 ;  /* 0x0000000dff037e24 */ /* 0x000fca000f8e00ff */
[----:B------:R-:W3:Y:S01]  /*7850*/  LDG.E.CONSTANT R8, desc[UR10][R2.64] ;  /* 0x0000000a02087981 */ /* 0x000ee2000c1e9900 */
[C---:B-1----:R-:W-:Y:S02]  /*7860*/  LOP3.LUT R4, R0.reuse, 0x1f, RZ, 0xc0, !PT ;  /* 0x0000001f00047812 */ /* 0x042fe400078ec0ff */
[----:B------:R-:W-:-:S05]  /*7870*/  LOP3.LUT R5, R0, 0x3e0, RZ, 0xc0, !PT ;  /* 0x000003e000057812 */ /* 0x000fca00078ec0ff */
[----:B------:R-:W-:Y:S02]  /*7880*/  IMAD R11, R5, 0x9, R4 ;  /* 0x00000009050b7824 */ /* 0x000fe400078e0204 */
[----:B------:R-:W-:Y:S02]  /*7890*/  IMAD.U32 R5, RZ, RZ, UR5 ;  /* 0x00000005ff057e24 */ /* 0x000fe4000f8e00ff */
[C---:B------:R-:W-:Y:S01]  /*78a0*/  VIADD R6, R11.reuse, 0x40 ;  /* 0x000000400b067836 */ /* 0x040fe20000000000 */
[C---:B------:R-:W-:Y:S01]  /*78b0*/  ISETP.GE.U32.AND P5, PT, R11.reuse, UR7, PT ;  /* 0x000000070b007c0c */ /* 0x040fe2000bfa6070 */
[C---:B------:R-:W-:Y:S02]  /*78c0*/  VIADD R4, R11.reuse, 0x20 ;  /* 0x000000200b047836 */ /* 0x040fe40000000000 */
[C---:B------:R-:W-:Y:S01]  /*78d0*/  VIADD R9, R11.reuse, 0x60 ;  /* 0x000000600b097836 */ /* 0x040fe20000000000 */
[----:B------:R-:W-:Y:S01]  /*78e0*/  ISETP.GE.U32.AND P1, PT, R6, UR7, PT ;  /* 0x0000000706007c0c */ /* 0x000fe2000bf26070 */
[C---:B------:R-:W-:Y:S01]  /*78f0*/  VIADD R6, R11.reuse, 0x80 ;  /* 0x000000800b067836 */ /* 0x040fe20000000000 */
[----:B------:R-:W-:Y:S01]  /*7900*/  ISETP.GE.U32.AND P0, PT, R4, UR7, PT ;  /* 0x0000000704007c0c */ /* 0x000fe2000bf06070 */
[----:B------:R-:W-:Y:S01]  /*7910*/  VIADD R10, R11, 0xa0 ;  /* 0x000000a00b0a7836 */ /* 0x000fe20000000000 */
[----:B------:R-:W-:Y:S01]  /*7920*/  ISETP.GE.U32.AND P2, PT, R9, UR7, PT ;  /* 0x0000000709007c0c */ /* 0x000fe2000bf46070 */
[----:B------:R-:W-:Y:S01]  /*7930*/  IMAD.U32 R4, RZ, RZ, UR4 ;  /* 0x00000004ff047e24 */ /* 0x000fe2000f8e00ff */
[----:B------:R-:W-:-:S02]  /*7940*/  ISETP.GE.U32.AND P3, PT, R6, UR7, PT ;  /* 0x0000000706007c0c */ /* 0x000fc4000bf66070 */
[C---:B------:R-:W-:Y:S01]  /*7950*/  LEA R6, P6, R11.reuse, UR12, 0x2 ;  /* 0x0000000c0b067c11 */ /* 0x040fe2000f8c10ff */
[C---:B------:R-:W-:Y:S01]  /*7960*/  @!P5 VIADD R7, R11.reuse, UR6 ;  /* 0x000000060b07dc36 */ /* 0x040fe20008000000 */
[----:B------:R-:W-:Y:S01]  /*7970*/  ISETP.GE.U32.AND P4, PT, R10, UR7, PT ;  /* 0x000000070a007c0c */ /* 0x000fe2000bf86070 */
[----:B------:R-:W-:Y:S02]  /*7980*/  VIADD R12, R11, 0xc0 ;  /* 0x000000c00b0c7836 */ /* 0x000fe40000000000 */
[----:B------:R-:W-:-:S04]  /*7990*/  @!P5 IMAD.WIDE.U32 R4, R7, 0x4, R4 ;  /* 0x000000040704d825 */ /* 0x000fc800078e0004 */
[C---:B------:R-:W-:Y:S02]  /*79a0*/  VIADD R13, R11.reuse, 0xe0 ;  /* 0x000000e00b0d7836 */ /* 0x040fe40000000000 */
[----:B------:R-:W-:Y:S02]  /*79b0*/  IMAD.X R7, RZ, RZ, UR13, P6 ;  /* 0x0000000dff077e24 */ /* 0x000fe4000b0e06ff */
[----:B------:R-:W-:Y:S01]  /*79c0*/  VIADD R11, R11, 0x100 ;  /* 0x000001000b0b7836 */ /* 0x000fe20000000000 */
[----:B------:R-:W-:Y:S01]  /*79d0*/  ISETP.GE.U32.AND P6, PT, R12, UR7, PT ;  /* 0x000000070c007c0c */ /* 0x000fe2000bfc6070 */
[----:B---3--:R-:W-:Y:S02]  /*79e0*/  IMAD.MOV.U32 R9, RZ, RZ, R8 ;  /* 0x000000ffff097224 */ /* 0x008fe400078e0008 */
[----:B------:R0:W3:Y:S01]  /*79f0*/  @!P5 LDG.E.CONSTANT R8, desc[UR10][R4.64] ;  /* 0x0000000a0408d981 */ /* 0x0000e2000c1e9900 */
[----:B------:R-:W-:Y:S01]  /*7a00*/  ISETP.GE.U32.AND P5, PT, R13, UR7, PT ;  /* 0x000000070d007c0c */ /* 0x000fe2000bfa6070 */
[----:B------:R-:W-:-:S06]  /*7a10*/  IMAD.MOV.U32 R10, RZ, RZ, R9 ;  /* 0x000000ffff0a7224 */ /* 0x000fcc00078e0009 */
[----:B------:R-:W4:Y:S01]  /*7a20*/  @!P0 LDG.E.CONSTANT R10, desc[UR10][R6.64+0x80] ;  /* 0x0000800a060a8981 */ /* 0x000f22000c1e9900 */
[----:B------:R-:W-:Y:S01]  /*7a30*/  ISETP.GE.U32.AND P0, PT, R11, UR7, PT ;  /* 0x000000070b007c0c */ /* 0x000fe2000bf06070 */
[--C-:B------:R-:W-:Y:S02]  /*7a40*/  IMAD.MOV.U32 R11, RZ, RZ, R9.reuse ;  /* 0x000000ffff0b7224 */ /* 0x100fe400078e0009 */
[--C-:B0-----:R-:W-:Y:S02]  /*7a50*/  IMAD.MOV.U32 R4, RZ, RZ, R9.reuse ;  /* 0x000000ffff047224 */ /* 0x101fe400078e0009 */
[--C-:B------:R-:W-:Y:S02]  /*7a60*/  IMAD.MOV.U32 R5, RZ, RZ, R9.reuse ;  /* 0x000000ffff057224 */ /* 0x100fe400078e0009 */
[--C-:B------:R-:W-:Y:S01]  /*7a70*/  IMAD.MOV.U32 R12, RZ, RZ, R9.reuse ;  /* 0x000000ffff0c7224 */ /* 0x100fe200078e0009 */
[----:B------:R-:W5:Y:S01]  /*7a80*/  @!P1 LDG.E.CONSTANT R11, desc[UR10][R6.64+0x100] ;  /* 0x0001000a060b9981 */ /* 0x000f62000c1e9900 */
[----:B------:R-:W-:-:S02]  /*7a90*/  IMAD.MOV.U32 R13, RZ, RZ, R9 ;  /* 0x000000ffff0d7224 */ /* 0x000fc400078e0009 */
[----:B------:R-:W-:Y:S01]  /*7aa0*/  IMAD.MOV.U32 R14, RZ, RZ, R9 ;  /* 0x000000ffff0e7224 */ /* 0x000fe200078e0009 */
[----:B------:R-:W2:Y:S04]  /*7ab0*/  @!P2 LDG.E.CONSTANT R4, desc[UR10][R6.64+0x180] ;  /* 0x0001800a0604a981 */ /* 0x000ea8000c1e9900 */
[----:B------:R-:W2:Y:S04]  /*7ac0*/  @!P3 LDG.E.CONSTANT R5, desc[UR10][R6.64+0x200] ;  /* 0x0002000a0605b981 */ /* 0x000ea8000c1e9900 */
[----:B------:R-:W2:Y:S04]  /*7ad0*/  @!P4 LDG.E.CONSTANT R12, desc[UR10][R6.64+0x280] ;  /* 0x0002800a060cc981 */ /* 0x000ea8000c1e9900 */
[----:B------:R-:W2:Y:S04]  /*7ae0*/  @!P6 LDG.E.CONSTANT R13, desc[UR10][R6.64+0x300] ;  /* 0x0003000a060de981 */ /* 0x000ea8000c1e9900 */
[----:B------:R-:W2:Y:S04]  /*7af0*/  @!P5 LDG.E.CONSTANT R14, desc[UR10][R6.64+0x380] ;  /* 0x0003800a060ed981 */ /* 0x000ea8000c1e9900 */
[----:B------:R0:W2:Y:S01]  /*7b00*/  @!P0 LDG.E.CONSTANT R9, desc[UR10][R6.64+0x400] ;  /* 0x0004000a06098981 */ /* 0x0000a2000c1e9900 */
[----:B------:R-:W-:-:S13]  /*7b10*/  ISETP.NE.AND P6, PT, R0, RZ, PT ;  /* 0x000000ff0000720c */ /* 0x000fda0003fc5270 */
[----:B------:R1:W2:Y:S01]  /*7b20*/  @!P6 LDG.E.CONSTANT R34, desc[UR10][R2.64+-0x4] ;  /* 0xfffffc0a0222e981 */ /* 0x0002a2000c1e9900 */
[----:B------:R-:W1:Y:S01]  /*7b30*/  S2R R40, SR_LANEID ;  /* 0x0000000000287919 */ /* 0x000e620000000000 */
[----:B------:R-:W1:Y:S01]  /*7b40*/  S2UR UR5, SR_CgaCtaId ;  /* 0x00000000000579c3 */ /* 0x000e620000008800 */
[----:B------:R-:W-:Y:S01]  /*7b50*/  SHF.R.U32.HI R41, RZ, 0x5, R0 ;  /* 0x00000005ff297819 */ /* 0x000fe20000011600 */
[----:B------:R-:W-:Y:S01]  /*7b60*/  UMOV UR4, 0x400 ;  /* 0x0000040000047882 */ /* 0x000fe20000000000 */
[----:B0-----:R-:W-:Y:S01]  /*7b70*/  P2R R6, PR, RZ, 0x40 ;  /* 0x00000040ff067803 */ /* 0x001fe20000000000 */
[----:B-1----:R-:W-:Y:S02]  /*7b80*/  ULEA UR4, UR5, UR4, 0x18 ;  /* 0x0000000405047291 */ /* 0x002fe4000f8ec0ff */
[----:B------:R-:W-:-:S05]  /*7b90*/  IMAD R15, R41, 0x120, R40 ;  /* 0x00000120290f7824 */ /* 0x000fca00078e0228 */
[----:B------:R-:W-:-:S05]  /*7ba0*/  LEA R17, R15, UR4, 0x2 ;  /* 0x000000040f117c11 */ /* 0x000fca000f8e10ff */
[----:B------:R-:W-:Y:S01]  /*7bb0*/  IMAD R18, R40, 0x20, R17 ;  /* 0x0000002028127824 */ /* 0x000fe200078e0211 */
[C---:B------:R-:W-:Y:S02]  /*7bc0*/  LEA R20, R0.reuse, UR4, 0x2 ;  /* 0x0000000400147c11 */ /* 0x040fe4000f8e10ff */
[----:B------:R-:W-:Y:S01]  /*7bd0*/  ISETP.NE.AND P0, PT, R0, RZ, PT ;  /* 0x000000ff0000720c */ /* 0x000fe20003f05270 */
[----:B---3--:R-:W-:Y:S04]  /*7be0*/  STS [R17], R8 ;  /* 0x0000000811007388 */ /* 0x008fe80000000800 */
[----:B----4-:R-:W-:Y:S04]  /*7bf0*/  STS [R17+0x80], R10 ;  /* 0x0000800a11007388 */ /* 0x010fe80000000800 */
[----:B-----5:R-:W-:Y:S04]  /*7c00*/  STS [R17+0x100], R11 ;  /* 0x0001000b11007388 */ /* 0x020fe80000000800 */
[----:B--2---:R-:W-:Y:S04]  /*7c10*/  STS [R17+0x180], R4 ;  /* 0x0001800411007388 */ /* 0x004fe80000000800 */
[----:B------:R-:W-:Y:S04]  /*7c20*/  STS [R17+0x200], R5 ;  /* 0x0002000511007388 */ /* 0x000fe80000000800 */
[----:B------:R-:W-:Y:S04]  /*7c30*/  STS [R17+0x280], R12 ;  /* 0x0002800c11007388 */ /* 0x000fe80000000800 */
[----:B------:R-:W-:Y:S04]  /*7c40*/  STS [R17+0x300], R13 ;  /* 0x0003000d11007388 */ /* 0x000fe80000000800 */
[----:B------:R-:W-:Y:S04]  /*7c50*/  STS [R17+0x380], R14 ;  /* 0x0003800e11007388 */ /* 0x000fe80000000800 */
[----:B------:R-:W-:Y:S01]  /*7c60*/  STS [R17+0x400], R9 ;  /* 0x0004000911007388 */ /* 0x000fe20000000800 */
[----:B------:R-:W-:-:S03]  /*7c70*/  NOP ;  /* 0x0000000000007918 */ /* 0x000fc60000000000 */
[----:B------:R-:W0:Y:S04]  /*7c80*/  LDS R37, [R18+0x20] ;  /* 0x0000200012257984 */ /* 0x000e280000000800 */
[----:B------:R-:W-:Y:S04]  /*7c90*/  LDS R2, [R18] ;  /* 0x0000000012027984 */ /* 0x000fe80000000800 */
[----:B------:R-:W1:Y:S04]  /*7ca0*/  LDS R4, [R18+0x4] ;  /* 0x0000040012047984 */ /* 0x000e680000000800 */
[----:B------:R-:W2:Y:S04]  /*7cb0*/  LDS R6, [R18+0x8] ;  /* 0x0000080012067984 */ /* 0x000ea80000000800 */
[----:B------:R-:W-:Y:S04]  /*7cc0*/  LDS R8, [R18+0xc] ;  /* 0x00000c0012087984 */ /* 0x000fe80000000800 */
[----:B------:R-:W-:Y:S04]  /*7cd0*/  LDS R10, [R18+0x10] ;  /* 0x00001000120a7984 */ /* 0x000fe80000000800 */
[----:B------:R-:W-:Y:S04]  /*7ce0*/  LDS R12, [R18+0x14] ;  /* 0x00001400120c7984 */ /* 0x000fe80000000800 */
[----:B------:R-:W-:Y:S04]  /*7cf0*/  LDS R14, [R18+0x18] ;  /* 0x00001800120e7984 */ /* 0x000fe80000000800 */
[----:B------:R-:W-:Y:S01]  /*7d00*/  LDS R32, [R18+0x1c] ;  /* 0x00001c0012207984 */ /* 0x000fe20000000800 */
[----:B------:R-:W-:Y:S06]  /*7d10*/  BAR.SYNC.DEFER_BLOCKING 0x0 ;  /* 0x0000000000007b1d */ /* 0x000fec0000010000 */
        /* <DEDUP_REMOVED lines=10> */
[----:B------:R-:W4:Y:S04]  /*7dc0*/  LDS R3, [R18] ;  /* 0x0000000012037984 */ /* 0x000f280000000800 */
[----:B------:R-:W5:Y:S04]  /*7dd0*/  LDS R5, [R18+0x4] ;  /* 0x0000040012057984 */ /* 0x000f680000000800 */
[----:B------:R-:W5:Y:S04]  /*7de0*/  LDS R7, [R18+0x8] ;  /* 0x0000080012077984 */ /* 0x000f680000000800 */
[----:B------:R-:W-:Y:S04]  /*7df0*/  LDS R9, [R18+0xc] ;  /* 0x00000c0012097984 */ /* 0x000fe80000000800 */
[----:B------:R-:W-:Y:S04]  /*7e00*/  LDS R11, [R18+0x10] ;  /* 0x00001000120b7984 */ /* 0x000fe80000000800 */
[----:B------:R-:W-:Y:S04]  /*7e10*/  LDS R13, [R18+0x14] ;  /* 0x00001400120d7984 */ /* 0x000fe80000000800 */
[----:B------:R-:W-:Y:S04]  /*7e20*/  LDS R15, [R18+0x18] ;  /* 0x00001800120f7984 */ /* 0x000fe80000000800 */
[----:B------:R-:W-:Y:S04]  /*7e30*/  LDS R33, [R18+0x1c] ;  /* 0x00001c0012217984 */ /* 0x000fe80000000800 */
[----:B------:R4:W-:Y:S01]  /*7e40*/  LDS R16, [R18+0x20] ;  /* 0x0000200012107984 */ /* 0x0009e20000000800 */
[----:B------:R-:W-:Y:S06]  /*7e50*/  BAR.SYNC.DEFER_BLOCKING 0x0 ;  /* 0x0000000000007b1d */ /* 0x000fec0000010000 */
[----:B0-----:R-:W-:Y:S02]  /*7e60*/  STS [R20+0x47c], R37 ;  /* 0x00047c2514007388 */ /* 0x001fe40000000800 */
[----:B------:R-:W-:Y:S01]  /*7e70*/  BAR.SYNC.DEFER_BLOCKING 0x0 ;  /* 0x0000000000007b1d */ /* 0x000fe20000010000 */
[----:B---3--:R-:W-:Y:S01]  /*7e80*/  IMAD R17, R0, 0x9, RZ ;  /* 0x0000000900117824 */ /* 0x008fe200078e02ff */
[----:B-1----:R-:W-:-:S03]  /*7e90*/  ISETP.NE.AND P1, PT, R2, R4, PT ;  /* 0x000000040200720c */ /* 0x002fc60003f25270 */
[----:B------:R-:W-:Y:S01]  /*7ea0*/  VIADD R19, R17, 0x1 ;  /* 0x0000000111137836 */ /* 0x000fe20000000000 */
[----:B------:R-:W0:Y:S04]  /*7eb0*/  @P0 LDS R34, [R20+0x478] ;  /* 0x0004780014220984 */ /* 0x000e280000000800 */
[----:B------:R-:W-:Y:S01]  /*7ec0*/  ISETP.EQ.OR P1, PT, R19, UR7, P1 ;  /* 0x0000000713007c0c */ /* 0x000fe20008f22670 */
[----:B------:R-:W-:Y:S01]  /*7ed0*/  VIADD R19, R17, 0x2 ;  /* 0x0000000211137836 */ /* 0x000fe20000000000 */
[----:B--2---:R-:W-:Y:S02]  /*7ee0*/  ISETP.NE.AND P2, PT, R4, R6, PT ;  /* 0x000000060400720c */ /* 0x004fe40003f45270 */
[----:B----4-:R-:W-:Y:S02]  /*7ef0*/  SEL R18, R3, RZ, !P1 ;  /* 0x000000ff03127207 */ /* 0x010fe40004800000 */
[----:B------:R-:W-:-:S03]  /*7f00*/  ISETP.EQ.OR P2, PT, R19, UR7, P2 ;  /* 0x0000000713007c0c */ /* 0x000fc60009742670 */
[----:B-----5:R-:W-:Y:S01]  /*7f10*/  IMAD.IADD R18, R5, 0x1, R18 ;  /* 0x0000000105127824 */ /* 0x020fe200078e0212 */
[----:B------:R-:W-:Y:S01]  /*7f20*/  ISETP.NE.AND P5, PT, R6, R8, PT ;  /* 0x000000080600720c */ /* 0x000fe20003fa5270 */
[----:B------:R-:W-:-:S03]  /*7f30*/  VIADD R19, R17, 0x3 ;  /* 0x0000000311137836 */ /* 0x000fc60000000000 */
[----:B------:R-:W-:Y:S02]  /*7f40*/  SEL R18, R18, RZ, !P2 ;  /* 0x000000ff12127207 */ /* 0x000fe40005000000 */
[----:B------:R-:W-:-:S03]  /*7f50*/  ISETP.EQ.OR P5, PT, R19, UR7, P5 ;  /* 0x0000000713007c0c */ /* 0x000fc6000afa2670 */
[----:B------:R-:W-:Y:S01]  /*7f60*/  IMAD.IADD R18, R7, 0x1, R18 ;  /* 0x0000000107127824 */ /* 0x000fe200078e0212 */
[----:B------:R-:W-:Y:S01]  /*7f70*/  ISETP.NE.AND P4, PT, R8, R10, PT ;  /* 0x0000000a0800720c */ /* 0x000fe20003f85270 */
[----:B------:R-:W-:-:S03]  /*7f80*/  VIADD R21, R17, 0x4 ;  /* 0x0000000411157836 */ /* 0x000fc60000000000 */
[----:B------:R-:W-:Y:S02]  /*7f90*/  SEL R18, R18, RZ, !P5 ;  /* 0x000000ff12127207 */ /* 0x000fe40006800000 */
[----:B------:R-:W-:Y:S02]  /*7fa0*/  ISETP.EQ.OR P4, PT, R21, UR7, P4 ;  /* 0x0000000715007c0c */ /* 0x000fe4000a782670 */
[----:B0-----:R-:W-:-:S04]  /*7fb0*/  ISETP.NE.AND P0, PT, R34, R2, PT ;  /* 0x000000022200720c */ /* 0x001fc80003f05270 */
[----:B------:R-:W-:Y:S01]  /*7fc0*/  ISETP.EQ.OR P0, PT, R17, UR7, P0 ;  /* 0x0000000711007c0c */ /* 0x000fe20008702670 */
[----:B------:R-:W-:Y:S02]  /*7fd0*/  IMAD.IADD R18, R9, 0x1, R18 ;  /* 0x0000000109127824 */ /* 0x000fe400078e0212 */
[----:B------:R-:W-:Y:S01]  /*7fe0*/  IMAD.MOV.U32 R20, RZ, RZ, 0x2 ;  /* 0x00000002ff147424 */ /* 0x000fe200078e00ff */
[----:B------:R-:W-:Y:S01]  /*7ff0*/  SEL R19, RZ, 0x1, !P0 ;  /* 0x00000001ff137807 */ /* 0x000fe20004000000 */
[----:B------:R-:W-:Y:S01]  /*8000*/  VIADD R21, R17, 0x5 ;  /* 0x0000000511157836 */ /* 0x000fe20000000000 */
[----:B------:R-:W-:-:S07]  /*8010*/  SEL R18, R18, RZ, !P4 ;  /* 0x000000ff12127207 */ /* 0x000fce0006000000 */
[----:B------:R-:W-:Y:S01]  /*8020*/  @!P0 IMAD.MOV R20, RZ, RZ, 0x1 ;  /* 0x00000001ff148424 */ /* 0x000fe200078e02ff */
[----:B------:R-:W-:Y:S01]  /*8030*/  ISETP.NE.AND P0, PT, R10, R12, PT ;  /* 0x0000000c0a00720c */ /* 0x000fe20003f05270 */
[----:B------:R-:W-:-:S03]  /*8040*/  IMAD.IADD R18, R11, 0x1, R18 ;  /* 0x000000010b127824 */ /* 0x000fc600078e0212 */
[----:B------:R-:W-:Y:S01]  /*8050*/  ISETP.EQ.OR P0, PT, R21, UR7, P0 ;  /* 0x0000000715007c0c */ /* 0x000fe20008702670 */
[----:B------:R-:W-:Y:S01]  /*8060*/  @!P1 IMAD.MOV R20, RZ, RZ, R19 ;  /* 0x000000ffff149224 */ /* 0x000fe200078e0213 */
[----:B------:R-:W-:Y:S01]  /*8070*/  ISETP.NE.AND P3, PT, R12, R14, PT ;  /* 0x0000000e0c00720c */ /* 0x000fe20003f65270 */
[----:B------:R-:W-:Y:S01]  /*8080*/  VIADD R21, R17, 0x6 ;  /* 0x0000000611157836 */ /* 0x000fe20000000000 */
[----:B------:R-:W-:Y:S01]  /*8090*/  SEL R18, R18, RZ, !P0 ;  /* 0x000000ff12127207 */ /* 0x000fe20004000000 */
[----:B------:R-:W-:Y:S02]  /*80a0*/  VIADD R19, R20, 0x1 ;  /* 0x0000000114137836 */ /* 0x000fe40000000000 */
[----:B------:R-:W-:Y:S01]  /*80b0*/  @!P2 IMAD.MOV R19, RZ, RZ, R20 ;  /* 0x000000ffff13a224 */ /* 0x000fe200078e0214 */
[----:B------:R-:W-:Y:S01]  /*80c0*/  ISETP.EQ.OR P3, PT, R21, UR7, P3 ;  /* 0x0000000715007c0c */ /* 0x000fe20009f62670 */
[----:B------:R-:W-:Y:S02]  /*80d0*/  IMAD.IADD R18, R13, 0x1, R18 ;  /* 0x000000010d127824 */ /* 0x000fe400078e0212 */
[----:B------:R-:W-:-:S02]  /*80e0*/  VIADD R20, R19, 0x1 ;  /* 0x0000000113147836 */ /* 0x000fc40000000000 */
[----:B------:R-:W-:Y:S01]  /*80f0*/  @!P5 IMAD.MOV R20, RZ, RZ, R19 ;  /* 0x000000ffff14d224 */ /* 0x000fe200078e0213 */
[----:B------:R-:W-:Y:S01]  /*8100*/  SEL R18, R18, RZ, !P3 ;  /* 0x000000ff12127207 */ /* 0x000fe20005800000 */
[----:B------:R-:W-:Y:S01]  /*8110*/  VIADD R21, R17, 0x7 ;  /* 0x0000000711157836 */ /* 0x000fe20000000000 */
[----:B------:R-:W-:-:S03]  /*8120*/  ISETP.NE.AND P5, PT, R14, R32, PT ;  /* 0x000000200e00720c */ /* 0x000fc60003fa5270 */
[----:B------:R-:W-:Y:S01]  /*8130*/  IMAD.IADD R18, R15, 0x1, R18 ;  /* 0x000000010f127824 */ /* 0x000fe200078e0212 */
[----:B------:R-:W-:Y:S01]  /*8140*/  ISETP.EQ.OR P5, PT, R21, UR7, P5 ;  /* 0x0000000715007c0c */ /* 0x000fe2000afa2670 */
[----:B------:R-:W-:Y:S02]  /*8150*/  VIADD R19, R20, 0x1 ;  /* 0x0000000114137836 */ /* 0x000fe40000000000 */
[----:B------:R-:W-:Y:S01]  /*8160*/  @!P4 IMAD.MOV R19, RZ, RZ, R20 ;  /* 0x000000ffff13c224 */ /* 0x000fe200078e0214 */
[----:B------:R-:W-:Y:S01]  /*8170*/  SEL R18, R18, RZ, !P5 ;  /* 0x000000ff12127207 */ /* 0x000fe20006800000 */
[----:B------:R-:W-:Y:S01]  /*8180*/  VIADD R17, R17, 0x8 ;  /* 0x0000000811117836 */ /* 0x000fe20000000000 */
[----:B------:R-:W-:-:S03]  /*8190*/  ISETP.NE.AND P4, PT, R32, R37, PT ;  /* 0x000000252000720c */ /* 0x000fc60003f85270 */
[----:B------:R-:W-:Y:S01]  /*81a0*/  IMAD.IADD R18, R33, 0x1, R18 ;  /* 0x0000000121127824 */ /* 0x000fe200078e0212 */
[----:B------:R-:W-:-:S04]  /*81b0*/  ISETP.EQ.OR P4, PT, R17, UR7, P4 ;  /* 0x0000000711007c0c */ /* 0x000fc8000a782670 */
[----:B------:R-:W-:Y:S01]  /*81c0*/  SEL R17, R18, RZ, !P4 ;  /* 0x000000ff12117207 */ /* 0x000fe20006000000 */
[----:B------:R-:W-:-:S04]  /*81d0*/  VIADD R20, R19, 0x1 ;  /* 0x0000000113147836 */ /* 0x000fc80000000000 */
[----:B------:R-:W-:Y:S02]  /*81e0*/  IMAD.IADD R17, R16, 0x1, R17 ;  /* 0x0000000110117824 */ /* 0x000fe400078e0211 */
[----:B------:R-:W-:-:S03]  /*81f0*/  @!P0 IMAD.MOV R20, RZ, RZ, R19 ;  /* 0x000000ffff148224 */ /* 0x000fc600078e0213 */
[----:B------:R-:W0:Y:S01]  /*8200*/  SHFL.UP PT, R19, R17, 0x1, RZ ;  /* 0x0420000011137989 */ /* 0x000e2200000e00ff */
[----:B------:R-:W-:Y:S02]  /*8210*/  VIADD R18, R20, 0x1 ;  /* 0x0000000114127836 */ /* 0x000fe40000000000 */
[----:B------:R-:W-:-:S04]  /*8220*/  @!P3 IMAD.MOV R18, RZ, RZ, R20 ;  /* 0x000000ffff12b224 */ /* 0x000fc800078e0214 */
[----:B------:R-:W-:Y:S02]  /*8230*/  VIADD R36, R18, 0x1 ;  /* 0x0000000112247836 */ /* 0x000fe40000000000 */
[----:B------:R-:W-:-:S04]  /*8240*/  @!P5 IMAD.MOV R36, RZ, RZ, R18 ;  /* 0x000000ffff24d224 */ /* 0x000fc800078e0212 */
[----:B------:R-:W-:Y:S02]  /*8250*/  VIADD R16, R36, 0x1 ;  /* 0x0000000124107836 */ /* 0x000fe40000000000 */
[----:B------:R-:W-:-:S05]  /*8260*/  @!P4 IMAD.MOV R16, RZ, RZ, R36 ;  /* 0x000000ffff10c224 */ /* 0x000fca00078e0224 */
[----:B------:R-:W1:Y:S01]  /*8270*/  SHFL.UP PT, R18, R16, 0x1, RZ ;  /* 0x0420000010127989 */ /* 0x000e6200000e00ff */
[----:B------:R-:W-:Y:S02]  /*8280*/  ISETP.NE.AND P0, PT, R16, RZ, PT ;  /* 0x000000ff1000720c */ /* 0x000fe40003f05270 */
[----:B------:R-:W-:Y:S02]  /*8290*/  ISETP.GE.AND P4, PT, R40, 0x1, PT ;  /* 0x000000012800780c */ /* 0x000fe40003f86270 */
[----:B0-----:R-:W-:-:S04]  /*82a0*/  SEL R19, R19, RZ, !P0 ;  /* 0x000000ff13137207 */ /* 0x001fc80004000000 */
[----:B------:R-:W-:-:S05]  /*82b0*/  SEL R20, R19, RZ, P4 ;  /* 0x000000ff13147207 */ /* 0x000fca0002000000 */
[----:B------:R-:W-:-:S05]  /*82c0*/  IMAD.IADD R20, R17, 0x1, R20 ;  /* 0x0000000111147824 */ /* 0x000fca00078e0214 */
[----:B------:R-:W0:Y:S01]  /*82d0*/  SHFL.UP PT, R19, R20, 0x2, RZ ;  /* 0x0440000014137989 */ /* 0x000e2200000e00ff */
[----:B-1----:R-:W-:-:S05]  /*82e0*/  SEL R17, R18, RZ, P4 ;  /* 0x000000ff12117207 */ /* 0x002fca0002000000 */
[----:B------:R-:W-:-:S05]  /*82f0*/  IMAD.IADD R17, R17, 0x1, R16 ;  /* 0x0000000111117824 */ /* 0x000fca00078e0210 */
        /* <DEDUP_REMOVED lines=14> */
[----:B------:R-:W-:Y:S01]  /*83e0*/  IMAD.IADD R20, R19, 0x1, R20 ;  /* 0x0000000113147824 */ /* 0x000fe200078e0214 */
[----:B-1----:R-:W-:-:S04]  /*83f0*/  SEL R17, R16, RZ, P4 ;  /* 0x000000ff10117207 */ /* 0x002fc80002000000 */
[----:B------:R-:W0:Y:S01]  /*8400*/  SHFL.UP PT, R21, R20, 0x8, RZ ;  /* 0x0500000014157989 */ /* 0x000e2200000e00ff */
[----:B------:R-:W-:-:S05]  /*8410*/  IMAD.IADD R17, R18, 0x1, R17 ;  /* 0x0000000112117824 */ /* 0x000fca00078e0211 */
[----:B------:R-:W1:Y:S01]  /*8420*/  SHFL.UP PT, R16, R17, 0x8, RZ ;  /* 0x0500000011107989 */ /* 0x000e6200000e00ff */
[----:B------:R-:W-:Y:S02]  /*8430*/  ISETP.NE.AND P0, PT, R17, RZ, PT ;  /* 0x000000ff1100720c */ /* 0x000fe40003f05270 */
[----:B------:R-:W-:Y:S02]  /*8440*/  ISETP.GE.AND P4, PT, R40, 0x8, PT ;  /* 0x000000082800780c */ /* 0x000fe40003f86270 */
[----:B0-----:R-:W-:-:S04]  /*8450*/  SEL R21, R21, RZ, !P0 ;  /* 0x000000ff15157207 */ /* 0x001fc80004000000 */
[----:B------:R-:W-:Y:S02]  /*8460*/  SEL R21, R21, RZ, P4 ;  /* 0x000000ff15157207 */ /* 0x000fe40002000000 */
[----:B-1----:R-:W-:-:S03]  /*8470*/  SEL R16, R16, RZ, P4 ;  /* 0x000000ff10107207 */ /* 0x002fc60002000000 */
[----:B------:R-:W-:Y:S02]  /*8480*/  IMAD.IADD R21, R20, 0x1, R21 ;  /* 0x0000000114157824 */ /* 0x000fe400078e0215 */
[----:B------:R-:W-:-:S03]  /*8490*/  IMAD.IADD R16, R17, 0x1, R16 ;  /* 0x0000000111107824 */ /* 0x000fc600078e0210 */
[----:B------:R-:W0:Y:S04]  /*84a0*/  SHFL.UP PT, R19, R21, 0x10, RZ ;  /* 0x0600000015137989 */ /* 0x000e2800000e00ff */
[----:B------:R-:W1:Y:S01]  /*84b0*/  SHFL.UP PT, R18, R16, 0x10, RZ ;  /* 0x0600000010127989 */ /* 0x000e6200000e00ff */
[----:B------:R-:W-:Y:S02]  /*84c0*/  ISETP.NE.AND P5, PT, R40, 0x1f, PT ;  /* 0x0000001f2800780c */ /* 0x000fe40003fa5270 */
[----:B------:R-:W-:Y:S02]  /*84d0*/  ISETP.NE.AND P0, PT, R16, RZ, PT ;  /* 0x000000ff1000720c */ /* 0x000fe40003f05270 */
[----:B------:R-:W-:Y:S02]  /*84e0*/  ISETP.GE.AND P4, PT, R40, 0x10, PT ;  /* 0x000000102800780c */ /* 0x000fe40003f86270 */
[----:B0-----:R-:W-:-:S02]  /*84f0*/  SEL R19, R19, RZ, !P0 ;  /* 0x000000ff13137207 */ /* 0x001fc40004000000 */
[----:B-1----:R-:W-:Y:S02]  /*8500*/  SEL R17, R18, RZ, P4 ;  /* 0x000000ff12117207 */ /* 0x002fe40002000000 */
[----:B------:R-:W-:-:S03]  /*8510*/  SEL R18, R19, RZ, P4 ;  /* 0x000000ff13127207 */ /* 0x000fc60002000000 */
[----:B------:R-:W-:Y:S01]  /*8520*/  @!P5 LEA R35, R41, UR4, 0x3 ;  /* 0x000000042923dc11 */ /* 0x000fe2000f8e18ff */
[----:B------:R-:W-:Y:S02]  /*8530*/  IMAD.IADD R38, R16, 0x1, R17 ;  /* 0x0000000110267824 */ /* 0x000fe400078e0211 */
[----:B------:R-:W-:-:S05]  /*8540*/  IMAD.IADD R39, R21, 0x1, R18 ;  /* 0x0000000115277824 */ /* 0x000fca00078e0212 */
[----:B------:R-:W-:Y:S01]  /*8550*/  @!P5 STS.64 [R35], R38 ;  /* 0x000000262300d388 */ /* 0x000fe20000000a00 */
[----:B------:R-:W-:Y:S06]  /*8560*/  BAR.SYNC.DEFER_BLOCKING 0x0 ;  /* 0x0000000000007b1d */ /* 0x000fec0000010000 */
[----:B------:R-:W0:Y:S04]  /*8570*/  LDS.128 R16, [UR4] ;  /* 0x00000004ff107984 */ /* 0x000e280008000c00 */
[----:B------:R-:W1:Y:S04]  /*8580*/  LDS.128 R20, [UR4+0x10] ;  /* 0x00001004ff147984 */ /* 0x000e680008000c00 */
[----:B------:R-:W2:Y:S01]  /*8590*/  LDS.128 R24, [UR4+0x20] ;  /* 0x00002004ff187984 */ /* 0x000ea20008000c00 */
[----:B------:R-:W-:-:S02]  /*85a0*/  ISETP.NE.AND P4, PT, R41, 0x2, PT ;  /* 0x000000022900780c */ /* 0x000fc40003f85270 */
[----:B0-----:R-:W-:-:S04]  /*85b0*/  ISETP.NE.AND P0, PT, R18, RZ, PT ;  /* 0x000000ff1200720c */ /* 0x001fc80003f05270 */
[----:B------:R-:W-:Y:S02]  /*85c0*/  SEL R28, R17, RZ, !P0 ;  /* 0x000000ff111c7207 */ /* 0x000fe40004000000 */
[----:B-1----:R-:W-:-:S03]  /*85d0*/  ISETP.NE.AND P0, PT, R20, RZ, PT ;  /* 0x000000ff1400720c */ /* 0x002fc60003f05270 */
[----:B------:R-:W-:Y:S02]  /*85e0*/  IMAD.IADD R42, R19, 0x1, R28 ;  /* 0x00000001132a7824 */ /* 0x000fe400078e021c */
[----:B------:R-:W0:Y:S03]  /*85f0*/  LDS.128 R28, [UR4+0x30] ;  /* 0x00003004ff1c7984 */ /* 0x000e260008000c00 */
[C---:B------:R-:W-:Y:S02]  /*8600*/  SEL R44, R42.reuse, RZ, !P0 ;  /* 0x000000ff2a2c7207 */ /* 0x040fe40004000000 */
[----:B------:R-:W-:Y:S02]  /*8610*/  SEL R17, R42, R17, !P4 ;  /* 0x000000112a117207 */ /* 0x000fe40006000000 */
[----:B------:R-:W-:Y:S01]  /*8620*/  ISETP.NE.AND P0, PT, R22, RZ, PT ;  /* 0x000000ff1600720c */ /* 0x000fe20003f05270 */
[----:B------:R-:W-:-:S02]  /*8630*/  IMAD.IADD R42, R21, 0x1, R44 ;  /* 0x00000001152a7824 */ /* 0x000fc400078e022c */
[----:B------:R-:W-:-:S03]  /*8640*/  IMAD.IADD R19, R16, 0x1, R18 ;  /* 0x0000000110137824 */ /* 0x000fc600078e0212 */
[----:B------:R-:W-:Y:S02]  /*8650*/  SEL R18, R42, RZ, !P0 ;  /* 0x000000ff2a127207 */ /* 0x000fe40004000000 */
[----:B------:R-:W-:Y:S02]  /*8660*/  SEL R16, R19, R16, !P4 ;  /* 0x0000001013107207 */ /* 0x000fe40006000000 */
[----:B--2---:R-:W-:Y:S01]  /*8670*/  ISETP.NE.AND P4, PT, R24, RZ, PT ;  /* 0x000000ff1800720c */ /* 0x004fe20003f85270 */
[----:B------:R-:W-:Y:S01]  /*8680*/  IMAD.IADD R23, R23, 0x1, R18 ;  /* 0x0000000117177824 */ /* 0x000fe200078e0212 */
[----:B------:R-:W-:Y:S01]  /*8690*/  ISETP.NE.AND P5, PT, R41, 0x3, PT ;  /* 0x000000032900780c */ /* 0x000fe20003fa5270 */
[----:B------:R-:W-:-:S03]  /*86a0*/  IMAD.IADD R19, R19, 0x1, R20 ;  /* 0x0000000113137824 */ /* 0x000fc600078e0214 */
[----:B------:R-:W-:Y:S02]  /*86b0*/  SEL R18, R23, RZ, !P4 ;  /* 0x000000ff17127207 */ /* 0x000fe40006000000 */
[----:B------:R-:W-:Y:S02]  /*86c0*/  SEL R42, R42, R17, !P5 ;  /* 0x000000112a2a7207 */ /* 0x000fe40006800000 */
[----:B------:R-:W-:Y:S01]  /*86d0*/  SEL R16, R19, R16, !P5 ;  /* 0x0000001013107207 */ /* 0x000fe20006800000 */
[----:B------:R-:W-:Y:S01]  /*86e0*/  IMAD.IADD R17, R25, 0x1, R18 ;  /* 0x0000000119117824 */ /* 0x000fe200078e0212 */
[----:B------:R-:W-:Y:S01]  /*86f0*/  ISETP.NE.AND P4, PT, R26, RZ, PT ;  /* 0x000000ff1a00720c */ /* 0x000fe20003f85270 */
[----:B------:R-:W-:Y:S01]  /*8700*/  IMAD.IADD R19, R22, 0x1, R19 ;  /* 0x0000000116137824 */ /* 0x000fe200078e0213 */
[----:B------:R-:W-:Y:S01]  /*8710*/  ISETP.NE.AND P0, PT, R41, 0x4, PT ;  /* 0x000000042900780c */ /* 0x000fe20003f05270 */
[----:B------:R-:W1:Y:S01]  /*8720*/  SHFL.UP PT, R25, R38, 0x1, RZ ;  /* 0x0420000026197989 */ /* 0x000e6200000e00ff */
[----:B------:R-:W-:-:S02]  /*8730*/  SEL R18, R17, RZ, !P4 ;  /* 0x000000ff11127207 */ /* 0x000fc40006000000 */
[C---:B------:R-:W-:Y:S01]  /*8740*/  SEL R16, R19.reuse, R16, !P0 ;  /* 0x0000001013107207 */ /* 0x040fe20004000000 */
[----:B------:R-:W-:Y:S01]  /*8750*/  IMAD.IADD R19, R19, 0x1, R24 ;  /* 0x0000000113137824 */ /* 0x000fe200078e0218 */
[----:B------:R-:W-:Y:S01]  /*8760*/  ISETP.NE.AND P5, PT, R41, 0x5, PT ;  /* 0x000000052900780c */ /* 0x000fe20003fa5270 */
[----:B------:R-:W-:Y:S01]  /*8770*/  IMAD.IADD R27, R27, 0x1, R18 ;  /* 0x000000011b1b7824 */ /* 0x000fe200078e0212 */
[----:B------:R-:W-:Y:S02]  /*8780*/  SEL R42, R23, R42, !P0 ;  /* 0x0000002a172a7207 */ /* 0x000fe40004000000 */
[----:B0-----:R-:W-:Y:S02]  /*8790*/  ISETP.NE.AND P4, PT, R28, RZ, PT ;  /* 0x000000ff1c00720c */ /* 0x001fe40003f85270 */
[----:B------:R-:W-:Y:S01]  /*87a0*/  SEL R16, R19, R16, !P5 ;  /* 0x0000001013107207 */ /* 0x000fe20006800000 */
[----:B------:R-:W-:Y:S01]  /*87b0*/  IMAD.IADD R19, R26, 0x1, R19 ;  /* 0x000000011a137824 */ /* 0x000fe200078e0213 */
[----:B------:R-:W-:Y:S01]  /*87c0*/  SEL R42, R17, R42, !P5 ;  /* 0x0000002a112a7207 */ /* 0x000fe20006800000 */
[----:B------:R-:W0:Y:S01]  /*87d0*/  SHFL.UP PT, R35, R39, 0x1, RZ ;  /* 0x0420000027237989 */ /* 0x000e2200000e00ff */
[----:B------:R-:W-:-:S02]  /*87e0*/  ISETP.NE.AND P5, PT, R41, 0x6, PT ;  /* 0x000000062900780c */ /* 0x000fc40003fa5270 */
[----:B------:R-:W-:Y:S02]  /*87f0*/  SEL R18, R27, RZ, !P4 ;  /* 0x000000ff1b127207 */ /* 0x000fe40006000000 */
[----:B------:R-:W-:Y:S02]  /*8800*/  ISETP.GE.U32.AND P0, PT, R0, 0x20, PT ;  /* 0x000000200000780c */ /* 0x000fe40003f06070 */
[C---:B------:R-:W-:Y:S01]  /*8810*/  SEL R16, R19.reuse, R16, !P5 ;  /* 0x0000001013107207 */ /* 0x040fe20006800000 */
[----:B------:R-:W-:Y:S01]  /*8820*/  IMAD.IADD R19, R19, 0x1, R28 ;  /* 0x0000000113137824 */ /* 0x000fe200078e021c */
[----:B------:R-:W-:Y:S01]  /*8830*/  SEL R42, R27, R42, !P5 ;  /* 0x0000002a1b2a7207 */ /* 0x000fe20006800000 */
[----:B------:R-:W-:Y:S01]  /*8840*/  IMAD.IADD R29, R29, 0x1, R18 ;  /* 0x000000011d1d7824 */ /* 0x000fe200078e0212 */
[----:B------:R-:W-:Y:S02]  /*8850*/  ISETP.NE.AND P4, PT, R41, 0x7, PT ;  /* 0x000000072900780c */ /* 0x000fe40003f85270 */
[----:B------:R-:W-:-:S02]  /*8860*/  ISETP.NE.AND P5, PT, R30, RZ, PT ;  /* 0x000000ff1e00720c */ /* 0x000fc40003fa5270 */
[----:B------:R-:W-:Y:S02]  /*8870*/  SEL R16, R19, R16, !P4 ;  /* 0x0000001013107207 */ /* 0x000fe40006000000 */
[C---:B------:R-:W-:Y:S02]  /*8880*/  SEL R42, R29.reuse, R42, !P4 ;  /* 0x0000002a1d2a7207 */ /* 0x040fe40006000000 */
[----:B------:R-:W-:Y:S02]  /*8890*/  ISETP.NE.AND P4, PT, R40, RZ, P0 ;  /* 0x000000ff2800720c */ /* 0x000fe40000785270 */
[----:B------:R-:W-:Y:S02]  /*88a0*/  SEL R18, R29, RZ, !P5 ;  /* 0x000000ff1d127207 */ /* 0x000fe40006800000 */
[----:B-1----:R-:W-:-:S04]  /*88b0*/  @P0 ISETP.NE.AND P5, PT, R25, RZ, PT ;  /* 0x000000ff1900020c */ /* 0x002fc80003fa5270 */
[----:B------:R-:W-:Y:S02]  /*88c0*/  @P0 SEL R20, R42, RZ, !P5 ;  /* 0x000000ff2a140207 */ /* 0x000fe40006800000 */
[----:B------:R-:W-:-:S03]  /*88d0*/  @P0 ISETP.NE.AND P5, PT, R40, RZ, PT ;  /* 0x000000ff2800020c */ /* 0x000fc60003fa5270 */
[----:B0-----:R-:W-:Y:S01]  /*88e0*/  @P4 IMAD.IADD R42, R35, 0x1, R20 ;  /* 0x00000001232a4824 */ /* 0x001fe200078e0214 */
[----:B------:R-:W-:Y:S01]  /*88f0*/  @P0 SEL R17, R25, RZ, P5 ;  /* 0x000000ff19110207 */ /* 0x000fe20002800000 */
[----:B------:R-:W-:Y:S02]  /*8900*/  IMAD.IADD R30, R30, 0x1, R19 ;  /* 0x000000011e1e7824 */ /* 0x000fe400078e0213 */
[----:B------:R-:W-:Y:S02]  /*8910*/  IMAD.IADD R31, R31, 0x1, R18 ;  /* 0x000000011f1f7824 */ /* 0x000fe400078e0212 */
[----:B------:R-:W-:Y:S02]  /*8920*/  @P0 IMAD.IADD R25, R16, 0x1, R17 ;  /* 0x0000000110190824 */ /* 0x000fe400078e0211 */
[----:B------:R-:W-:Y:S01]  /*8930*/  @P0 IMAD.MOV.U32 R35, RZ, RZ, R42 ;  /* 0x000000ffff230224 */ /* 0x000fe200078e002a */
[----:B------:R-:W-:Y:S06]  /*8940*/  @P0 BRA `(.L_x_1116) ;  /* 0x0000000c001c0947 */ /* 0x000fec0003800000 */
[----:B------:R-:W0:Y:S01]  /*8950*/  LDC.64 R28, c[0x0][0x3b0] ;  /* 0x0000ec00ff1c7b82 */ /* 0x000e220000000a00 */
[----:B------:R-:W-:Y:S01]  /*8960*/  IMAD.U32 R17, RZ, RZ, UR8 ;  /* 0x00000008ff117e24 */ /* 0x000fe2000f8e00ff */
[----:B------:R-:W1:Y:S01]  /*8970*/  LDCU UR5, c[0x0][0x370] ;  /* 0x00006e00ff0577ac */ /* 0x000e620008000800 */
[----:B------:R-:W-:Y:S01]  /*8980*/  @!P6 IMAD.MOV.U32 R18, RZ, RZ, 0x64 ;  /* 0x00000064ff12e424 */ /* 0x000fe200078e00ff */
[----:B------:R2:W-:Y:S01]  /*8990*/  @!P6 STS [UR4+0x74], R30 ;  /* 0x0000741eff00e988 */ /* 0x0005e20008000804 */
[----:B------:R-:W-:Y:S02]  /*89a0*/  @!P6 IMAD.MOV.U32 R19, RZ, RZ, 0x0 ;  /* 0x00000000ff13e424 */ /* 0x000fe400078e00ff */
        /* <DEDUP_REMOVED lines=9> */
.L_x_1117:
[----:B------:R-:W-:Y:S05]  /*8a40*/  NANOSLEEP 0x1c2 ;  /* 0x000001c20000795d */ /* 0x000fea0003800000 */
[----:B------:R-:W-:Y:S01]  /*8a50*/  NOP ;  /* 0x0000000000007918 */ /* 0x000fe20000000000 */
.L_x_1118:
[----:B--2---:R-:W-:-:S03]  /*8a60*/  IMAD.WIDE.U32 R16, R0, 0x10, RZ ;  /* 0x0000001000107825 */ /* 0x004fc600078e00ff */
[----:B------:R-:W-:Y:S02]  /*8a70*/  LOP3.LUT R23, R16, 0xfffffff0, RZ, 0x3c, !PT ;  /* 0xfffffff010177812 */ /* 0x000fe400078e3cff */
[----:B------:R-:W-:Y:S02]  /*8a80*/  LOP3.LUT R17, RZ, R17, RZ, 0x33, !PT ;  /* 0x00000011ff117212 */ /* 0x000fe400078e33ff */
[----:B------:R-:W-:-:S05]  /*8a90*/  IADD3 R22, P0, PT, R28, R23, RZ ;  /* 0x000000171c167210 */ /* 0x000fca0007f1e0ff */
[----:B------:R-:W-:-:S08]  /*8aa0*/  IMAD.X R23, R29, 0x1, R17, P0 ;  /* 0x000000011d177824 */ /* 0x000fd000000e0611 */
.L_x_1120:
[----:B------:R-:W2:Y:S01]  /*8ab0*/  LD.E.128.STRONG.GPU R16, desc[UR10][R22.64+0x200] ;  /* 0x0002000a16107980 */ /* 0x000ea2000c10fd00 */
[----:B------:R-:W-:Y:S05]  /*8ac0*/  YIELD ;  /* 0x0000000000007946 */ /* 0x000fea0003800000 */
[----:B------:R-:W-:Y:S01]  /*8ad0*/  UMOV UR5, 0xffffffff ;  /* 0xffffffff00057882 */ /* 0x000fe20000000000 */
[----:B--2---:R-:W-:-:S04]  /*8ae0*/  ISETP.NE.U32.AND P0, PT, R18, 0x63, PT ;  /* 0x000000631200780c */ /* 0x004fc80003f05070 */
[----:B------:R-:W-:Y:S01]  /*8af0*/  ISETP.NE.AND.EX P0, PT, R19, RZ, PT, P0 ;  /* 0x000000ff1300720c */ /* 0x000fe20003f05300 */
[----:B------:R-:W-:-:S12]  /*8b00*/  BRA.DIV UR5, `(.L_x_1119) ;  /* 0x0000003205007947 */ /* 0x000fd8000b800000 */
[----:B------:R-:W-:-:S13]  /*8b10*/  VOTE.ANY P0, !P0 ;  /* 0x0000000000ff7806 */ /* 0x000fda0004000100 */
.L_x_1177:
        /* <DEDUP_REMOVED lines=20> */
[----:B------:R-:W-:Y:S01]  /*8c60*/  ISETP.GT.AND P0, PT, R24, R27, PT ;  /* 0x0000001b1800720c */ /* 0x000fe20003f04270 */
[----:B------:R-:W-:Y:S01]  /*8c70*/  VIADD R24, R40, 0x8 ;  /* 0x0000000828187836 */ /* 0x000fe20000000000 */
        /* <DEDUP_REMOVED lines=24> */
[----:B------:R-:W-:Y:S01]  /*8e00*/  ISETP.NE.U32.AND P4, PT, R18, 0x65, PT ;  /* 0x000000651200780c */ /* 0x000fe20003f85070 */
[----:B------:R-:W-:Y:S01]  /*8e10*/  VIADD R18, R40, 0x10 ;  /* 0x0000001028127836 */ /* 0x000fe20000000000 */
[----:B------:R-:W-:-:S02]  /*8e20*/  SEL R21, R16, RZ, !P0 ;  /* 0x000000ff10157207 */ /* 0x000fc40004000000 */
[----:B-1----:R-:W-:Y:S02]  /*8e30*/  SEL R17, R22, RZ, !P0 ;  /* 0x000000ff16117207 */ /* 0x002fe40004000000 */
[----:B------:R-:W-:Y:S01]  /*8e40*/  ISETP.NE.AND.EX P4, PT, R19, RZ, PT, P4 ;  /* 0x000000ff1300720c */ /* 0x000fe20003f85340 */
[----:B------:R-:W-:Y:S01]  /*8e50*/  IMAD.IADD R22, R20, 0x1, R21 ;  /* 0x0000000114167824 */ /* 0x000fe200078e0215 */
[----:B------:R-:W-:Y:S01]  /*8e60*/  ISETP.GT.AND P0, PT, R18, R27, PT ;  /* 0x0000001b1200720c */ /* 0x000fe20003f04270 */
[----:B------:R-:W-:Y:S02]  /*8e70*/  IMAD.IADD R38, R42, 0x1, R17 ;  /* 0x000000012a267824 */ /* 0x000fe400078e0211 */
[----:B------:R-:W0:Y:S01]  /*8e80*/  LDC.64 R16, c[0x0][0x3b0] ;  /* 0x0000ec00ff107b82 */ /* 0x000e220000000a00 */
[----:B------:R-:W1:Y:S02]  /*8e90*/  SHFL.DOWN PT, R23, R22, 0x10, R27 ;  /* 0x0a00000016177989 */ /* 0x000e6400000e001b */
[----:B------:R-:W-:-:S02]  /*8ea0*/  ISETP.NE.AND P5, PT, R38, RZ, PT ;  /* 0x000000ff2600720c */ /* 0x000fc40003fa5270 */
[----:B------:R2:W3:Y:S03]  /*8eb0*/  SHFL.DOWN PT, R39, R38, 0x10, R27 ;  /* 0x0a00000026277989 */ /* 0x0004e600000e001b */
[----:B------:R-:W-:Y:S02]  /*8ec0*/  VOTE.ALL P4, P4 ;  /* 0x0000000000ff7806 */ /* 0x000fe40002080000 */
[----:B--2---:R-:W-:-:S05]  /*8ed0*/  LOP3.LUT R27, RZ, R0, RZ, 0x33, !PT ;  /* 0x00000000ff1b7212 */ /* 0x004fca00078e33ff */
[----:B------:R-:W-:Y:S01]  /*8ee0*/  VIADD R27, R27, UR8 ;  /* 0x000000081b1b7c36 */ /* 0x000fe20008000000 */
[----:B-1----:R-:W-:Y:S02]  /*8ef0*/  SEL R23, R23, RZ, !P5 ;  /* 0x000000ff17177207 */ /* 0x002fe40006800000 */
[----:B0-----:R-:W-:Y:S02]  /*8f00*/  IADD3 R42, P5, PT, R16, 0x200, RZ ;  /* 0x00000200102a7810 */ /* 0x001fe40007fbe0ff */
[----:B---3--:R-:W-:Y:S02]  /*8f10*/  SEL R39, R39, RZ, !P0 ;  /* 0x000000ff27277207 */ /* 0x008fe40004000000 */
[----:B------:R-:W-:Y:S01]  /*8f20*/  SEL R23, R23, RZ, !P0 ;  /* 0x000000ff17177207 */ /* 0x000fe20004000000 */
[----:B------:R-:W-:Y:S02]  /*8f30*/  IMAD.X R43, RZ, RZ, R17, P5 ;  /* 0x000000ffff2b7224 */ /* 0x000fe400028e0611 */
[----:B------:R-:W-:-:S02]  /*8f40*/  IMAD.IADD R20, R38, 0x1, R39 ;  /* 0x0000000126147824 */ /* 0x000fc400078e0227 */
[----:B------:R-:W-:-:S07]  /*8f50*/  IMAD.IADD R22, R22, 0x1, R23 ;  /* 0x0000000116167824 */ /* 0x000fce00078e0217 */
.L_x_1191:
[----:B------:R-:W-:Y:S05]  /*8f60*/  @!P4 BRA `(.L_x_1122) ;  /* 0x00000004002cc947 */ /* 0x000fea0003800000 */
.L_x_1126:
[----:B------:R-:W-:-:S07]  /*8f70*/  IMAD.WIDE R38, R27, 0x10, R42 ;  /* 0x000000101b267825 */ /* 0x000fce00078e022a */
.L_x_1124:
[----:B------:R-:W2:Y:S01]  /*8f80*/  LD.E.128.STRONG.GPU R16, desc[UR10][R38.64+-0x200] ;  /* 0xfffe000a26107980 */ /* 0x000ea2000c10fd00 */
[----:B------:R-:W-:Y:S05]  /*8f90*/  YIELD ;  /* 0x0000000000007946 */ /* 0x000fea0003800000 */
[----:B------:R-:W-:Y:S01]  /*8fa0*/  UMOV UR5, 0xffffffff ;  /* 0xffffffff00057882 */ /* 0x000fe20000000000 */
[----:B--2---:R-:W-:-:S04]  /*8fb0*/  ISETP.NE.U32.AND P0, PT, R18, 0x63, PT ;  /* 0x000000631200780c */ /* 0x004fc80003f05070 */
[----:B------:R-:W-:Y:S01]  /*8fc0*/  ISETP.NE.AND.EX P0, PT, R19, RZ, PT, P0 ;  /* 0x000000ff1300720c */ /* 0x000fe20003f05300 */
[----:B------:R-:W-:-:S12]  /*8fd0*/  BRA.DIV UR5, `(.L_x_1123) ;  /* 0x0000003205c07947 */ /* 0x000fd8000b800000 */
[----:B------:R-:W-:-:S13]  /*8fe0*/  VOTE.ANY P0, !P0 ;  /* 0x0000000000ff7806 */ /* 0x000fda0004000100 */
.L_x_1194:
        /* <DEDUP_REMOVED lines=8> */
[----:B------:R-:W-:-:S05]  /*9070*/  LOP3.LUT R21, R21, 0x80000000, R26, 0xec, !PT ;  /* 0x8000000015157812 */ /* 0x000fca00078eec1a */
[----:B------:R-:W-:-:S05]  /*9080*/  VIADD R24, R21, 0xffffffff ;  /* 0xffffffff15187836 */ /* 0x000fca0000000000 */
[----:B------:R-:W-:-:S04]  /*9090*/  LOP3.LUT R24, R21, R24, RZ, 0xc, !PT ;  /* 0x0000001815187212 */ /* 0x000fc800078e0cff */
[----:B------:R0:W1:Y:S02]  /*90a0*/  POPC R41, R24 ;  /* 0x0000001800297309 */ /* 0x0000640000000000 */
        /* <DEDUP_REMOVED lines=33> */
[----:B0-----:R-:W-:Y:S02]  /*92c0*/  SEL R23, R23, RZ, !P4 ;  /* 0x000000ff17177207 */ /* 0x001fe40006000000 */
[----:B------:R-:W-:Y:S01]  /*92d0*/  ISETP.NE.U32.AND P4, PT, R18, 0x65, PT ;  /* 0x000000651200780c */ /* 0x000fe20003f85070 */
[----:B------:R-:W-:Y:S01]  /*92e0*/  VIADD R18, R40, 0x10 ;  /* 0x0000001028127836 */ /* 0x000fe20000000000 */
[----:B------:R-:W-:Y:S02]  /*92f0*/  SEL R23, R23, RZ, !P0 ;  /* 0x000000ff17177207 */ /* 0x000fe40004000000 */
[----:B-1----:R-:W-:Y:S02]  /*9300*/  SEL R17, R17, RZ, !P0 ;  /* 0x000000ff11117207 */ /* 0x002fe40004000000 */
[----:B------:R-:W-:Y:S01]  /*9310*/  ISETP.GT.AND P5, PT, R18, R41, PT ;  /* 0x000000291200720c */ /* 0x000fe20003fa4270 */
[----:B------:R-:W-:Y:S01]  /*9320*/  IMAD.IADD R16, R38, 0x1, R23 ;  /* 0x0000000126107824 */ /* 0x000fe200078e0217 */
[----:B------:R-:W-:Y:S01]  /*9330*/  ISETP.NE.AND.EX P4, PT, R19, RZ, PT, P4 ;  /* 0x000000ff1300720c */ /* 0x000fe20003f85340 */
[----:B------:R-:W-:-:S03]  /*9340*/  IMAD.IADD R17, R46, 0x1, R17 ;  /* 0x000000012e117824 */ /* 0x000fc600078e0211 */
[----:B------:R-:W0:Y:S02]  /*9350*/  SHFL.DOWN PT, R23, R16, 0x10, R41 ;  /* 0x0a00000010177989 */ /* 0x000e2400000e0029 */
[----:B------:R-:W-:Y:S02]  /*9360*/  ISETP.NE.AND P0, PT, R17, RZ, PT ;  /* 0x000000ff1100720c */ /* 0x000fe40003f05270 */
[----:B------:R-:W1:Y:S05]  /*9370*/  SHFL.DOWN PT, R38, R17, 0x10, R41 ;  /* 0x0a00000011267989 */ /* 0x000e6a00000e0029 */
[----:B------:R-:W-:Y:S02]  /*9380*/  VOTE.ALL P4, P4 ;  /* 0x0000000000ff7806 */ /* 0x000fe40002080000 */
[----:B0-----:R-:W-:-:S02]  /*9390*/  SEL R23, R23, RZ, !P0 ;  /* 0x000000ff17177207 */ /* 0x001fc40004000000 */
[----:B------:R-:W-:Y:S02]  /*93a0*/  ISETP.NE.AND P0, PT, R20, RZ, PT ;  /* 0x000000ff1400720c */ /* 0x000fe40003f05270 */
[----:B------:R-:W-:Y:S02]  /*93b0*/  SEL R23, R23, RZ, !P5 ;  /* 0x000000ff17177207 */ /* 0x000fe40006800000 */
[----:B-1----:R-:W-:-:S03]  /*93c0*/  SEL R38, R38, RZ, !P5 ;  /* 0x000000ff26267207 */ /* 0x002fc60006800000 */
[----:B------:R-:W-:Y:S01]  /*93d0*/  IMAD.IADD R23, R16, 0x1, R23 ;  /* 0x0000000110177824 */ /* 0x000fe200078e0217 */
[----:B------:R-:W-:-:S04]  /*93e0*/  IADD3 R20, PT, PT, R17, R38, R20 ;  /* 0x0000002611147210 */ /* 0x000fc80007ffe014 */
[----:B------:R-:W-:-:S05]  /*93f0*/  SEL R23, R23, RZ, !P0 ;  /* 0x000000ff17177207 */ /* 0x000fca0004000000 */
[----:B------:R-:W-:-:S07]  /*9400*/  IMAD.IADD R22, R23, 0x1, R22 ;  /* 0x0000000117167824 */ /* 0x000fce00078e0216 */
.L_x_1208:
[----:B------:R-:W-:Y:S05]  /*9410*/  @P4 BRA `(.L_x_1126) ;  /* 0xfffffff800d44947 */ /* 0x000fea000383ffff */
.L_x_1122:
[----:B------:R-:W-:Y:S01]  /*9420*/  ISETP.NE.AND P4, PT, R40, RZ, PT ;  /* 0x000000ff2800720c */ /* 0x000fe20003f85270 */
[----:B------:R-:W-:Y:S01]  /*9430*/  BSSY.RECONVERGENT B0, `(.L_x_1127) ;  /* 0x0000015000007945 */ /* 0x000fe20003800200 */
[----:B------:R-:W-:Y:S01]  /*9440*/  ISETP.NE.AND P0, PT, R0, RZ, PT ;  /* 0x000000ff0000720c */ /* 0x000fe20003f05270 */
[----:B------:R-:W-:-:S10]  /*9450*/  IMAD.MOV.U32 R21, RZ, RZ, R22 ;  /* 0x000000ffff157224 */ /* 0x000fd400078e0016 */
        /* <DEDUP_REMOVED lines=18> */
.L_x_1128:
[----:B------:R-:W-:Y:S05]  /*9580*/  BSYNC.RECONVERGENT B0 ;  /* 0x0000000000007941 */ /* 0x000fea0003800200 */
.L_x_1127:
[----:B------:R0:W-:Y:S01]  /*9590*/  @!P4 STS.64 [R24+0x48], R20 ;  /* 0x000048141800c388 */ /* 0x0001e20000000a00 */
[----:B------:R-:W-:Y:S02]  /*95a0*/  @!P4 IMAD.MOV.U32 R25, RZ, RZ, R20 ;  /* 0x000000ffff19c224 */ /* 0x000fe400078e0014 */
[----:B------:R-:W-:-:S07]  /*95b0*/  @!P4 IMAD.MOV.U32 R35, RZ, RZ, R22 ;  /* 0x000000ffff23c224 */ /* 0x000fce00078e0016 */
.L_x_1116:
[----:B------:R-:W-:Y:S05]  /*95c0*/  WARPSYNC.ALL ;  /* 0x0000000000007948 */ /* 0x000fea0003800000 */
[C---:B------:R-:W-:Y:S01]  /*95d0*/  ISETP.NE.AND P4, PT, R0.reuse, RZ, PT ;  /* 0x000000ff0000720c */ /* 0x040fe20003f85270 */
[----:B------:R-:W2:Y:S08]  /*95e0*/  S2UR UR5, SR_CgaCtaId ;  /* 0x00000000000579c3 */ /* 0x000eb00000008800 */
[----:B------:R-:W-:Y:S04]  /*95f0*/  BAR.SYNC.DEFER_BLOCKING 0x0 ;  /* 0x0000000000007b1d */ /* 0x000fe80000010000 */
[----:B------:R-:W-:Y:S01]  /*9600*/  @P4 ISETP.NE.AND P5, PT, R25, RZ, PT ;  /* 0x000000ff1900420c */ /* 0x000fe20003fa5270 */
[----:B------:R-:W-:Y:S01]  /*9610*/  IMAD R26, R0, 0x9, RZ ;  /* 0x00000009001a7824 */ /* 0x000fe200078e02ff */
[----:B------:R-:W-:Y:S01]  /*9620*/  ISETP.NE.AND P0, PT, R34, R2, PT ;  /* 0x000000022200720c */ /* 0x000fe20003f05270 */
[----:B------:R-:W-:-:S03]  /*9630*/  UMOV UR4, 0x400 ;  /* 0x0000040000047882 */ /* 0x000fc60000000000 */
[C---:B------:R-:W-:Y:S01]  /*9640*/  ISETP.EQ.OR P0, PT, R26.reuse, UR7, P0 ;  /* 0x000000071a007c0c */ /* 0x040fe20008702670 */
[----:B0-----:R-:W-:Y:S01]  /*9650*/  VIADD R21, R26, 0x7 ;  /* 0x000000071a157836 */ /* 0x001fe20000000000 */
[----:B------:R-:W-:Y:S02]  /*9660*/  BSSY.RECONVERGENT B0, `(.L_x_1129) ;  /* 0x0000148000007945 */ /* 0x000fe40003800200 */
[----:B------:R-:W-:-:S05]  /*9670*/  SEL R24, RZ, 0x1, !P0 ;  /* 0x00000001ff187807 */ /* 0x000fca0004000000 */
[----:B-1----:R-:W-:Y:S02]  /*9680*/  VIADD R20, R24, 0x1 ;  /* 0x0000000118147836 */ /* 0x002fe40000000000 */
[----:B------:R-:W-:Y:S01]  /*9690*/  @!P1 IMAD.MOV R20, RZ, RZ, R24 ;  /* 0x000000ffff149224 */ /* 0x000fe200078e0218 */
[----:B--2---:R-:W-:-:S09]  /*96a0*/  ULEA UR4, UR5, UR4, 0x18 ;  /* 0x0000000405047291 */ /* 0x004fd2000f8ec0ff */
[----:B------:R-:W0:Y:S02]  /*96b0*/  @P4 LDS.64 R16, [UR4+0x48] ;  /* 0x00004804ff104984 */ /* 0x000e240008000a00 */
[----:B0-----:R-:W-:Y:S01]  /*96c0*/  @P4 SEL R18, R17, RZ, !P5 ;  /* 0x000000ff11124207 */ /* 0x001fe20006800000 */
[----:B------:R-:W-:Y:S01]  /*96d0*/  VIADD R17, R26, 0x3 ;  /* 0x000000031a117836 */ /* 0x000fe20000000000 */
[----:B------:R-:W-:Y:S01]  /*96e0*/  ISETP.NE.AND P5, PT, R6, R8, PT ;  /* 0x000000080600720c */ /* 0x000fe20003fa5270 */
[----:B------:R-:W-:Y:S02]  /*96f0*/  @P4 IMAD.IADD R16, R25, 0x1, R16 ;  /* 0x0000000119104824 */ /* 0x000fe400078e0210 */
[----:B------:R-:W-:Y:S01]  /*9700*/  @P4 IMAD.IADD R35, R35, 0x1, R18 ;  /* 0x0000000123234824 */ /* 0x000fe200078e0212 */
[----:B------:R-:W-:Y:S01]  /*9710*/  ISETP.EQ.OR P5, PT, R17, UR7, P5 ;  /* 0x0000000711007c0c */ /* 0x000fe2000afa2670 */
[----:B------:R-:W-:Y:S01]  /*9720*/  @P4 IMAD.MOV.U32 R25, RZ, RZ, R16 ;  /* 0x000000ffff194224 */ /* 0x000fe200078e0010 */
[----:B------:R-:W-:Y:S01]  /*9730*/  ISETP.NE.AND P4, PT, R8, R10, PT ;  /* 0x0000000a0800720c */ /* 0x000fe20003f85270 */
[----:B------:R-:W-:Y:S01]  /*9740*/  VIADD R17, R26, 0x4 ;  /* 0x000000041a117836 */ /* 0x000fe20000000000 */
[----:B------:R-:W-:Y:S01]  /*9750*/  SEL R18, R35, RZ, !P0 ;  /* 0x000000ff23127207 */ /* 0x000fe20004000000 */
[----:B------:R-:W-:Y:S01]  /*9760*/  IMAD.IADD R29, R25, 0x1, R20 ;  /* 0x00000001191d7824 */ /* 0x000fe200078e0214 */
[----:B------:R-:W-:Y:S01]  /*9770*/  ISETP.NE.AND P0, PT, R10, R12, PT ;  /* 0x0000000c0a00720c */ /* 0x000fe20003f05270 */
[----:B------:R-:W-:Y:S01]  /*9780*/  IMAD.IADD R23, R36, 0x1, R25 ;  /* 0x0000000124177824 */ /* 0x000fe200078e0219 */
[----:B------:R-:W-:Y:S01]  /*9790*/  ISETP.EQ.OR P4, PT, R17, UR7, P4 ;  /* 0x0000000711007c0c */ /* 0x000fe2000a782670 */
[----:B------:R-:W-:-:S02]  /*97a0*/  IMAD.IADD R3, R3, 0x1, R18 ;  /* 0x0000000103037824 */ /* 0x000fc400078e0212 */
[----:B------:R-:W-:Y:S02]  /*97b0*/  VIADD R17, R26, 0x5 ;  /* 0x000000051a117836 */ /* 0x000fe40000000000 */
[----:B------:R-:W-:Y:S01]  /*97c0*/  VIADD R46, R29, 0x1 ;  /* 0x000000011d2e7836 */ /* 0x000fe20000000000 */
[----:B------:R-:W-:Y:S01]  /*97d0*/  SEL R18, R3, RZ, !P1 ;  /* 0x000000ff03127207 */ /* 0x000fe20004800000 */
[----:B------:R-:W-:Y:S01]  /*97e0*/  @!P2 IMAD.MOV R46, RZ, RZ, R29 ;  /* 0x000000ffff2ea224 */ /* 0x000fe200078e021d */
[----:B------:R-:W-:Y:S01]  /*97f0*/  ISETP.EQ.OR P0, PT, R17, UR7, P0 ;  /* 0x0000000711007c0c */ /* 0x000fe20008702670 */
[----:B------:R-:W-:Y:S02]  /*9800*/  IMAD.IADD R45, R24, 0x1, R25 ;  /* 0x00000001182d7824 */ /* 0x000fe400078e0219 */
[----:B------:R-:W-:Y:S02]  /*9810*/  IMAD.IADD R5, R5, 0x1, R18 ;  /* 0x0000000105057824 */ /* 0x000fe400078e0212 */
[----:B------:R-:W0:Y:S01]  /*9820*/  LDS.64 R18, [UR4+0x70] ;  /* 0x00007004ff127984 */ /* 0x000e220008000a00 */
[----:B------:R-:W-:-:S02]  /*9830*/  VIADD R17, R46, 0x1 ;  /* 0x000000012e117836 */ /* 0x000fc40000000000 */
[----:B------:R-:W-:Y:S01]  /*9840*/  SEL R22, R5, RZ, !P2 ;  /* 0x000000ff05167207 */ /* 0x000fe20005000000 */
[----:B------:R-:W-:-:S04]  /*9850*/  @!P5 IMAD.MOV R17, RZ, RZ, R46 ;  /* 0x000000ffff11d224 */ /* 0x000fc800078e022e */
[----:B------:R-:W-:-:S05]  /*9860*/  IMAD.IADD R7, R7, 0x1, R22 ;  /* 0x0000000107077824 */ /* 0x000fca00078e0216 */
[----:B------:R-:W-:Y:S02]  /*9870*/  SEL R16, R7, RZ, !P5 ;  /* 0x000000ff07107207 */ /* 0x000fe40006800000 */
[----:B------:R-:W-:-:S03]  /*9880*/  ISETP.NE.AND P5, PT, R14, R32, PT ;  /* 0x000000200e00720c */ /* 0x000fc60003fa5270 */
[----:B------:R-:W-:Y:S01]  /*9890*/  IMAD.IADD R9, R9, 0x1, R16 ;  /* 0x0000000109097824 */ /* 0x000fe200078e0210 */
[----:B------:R-:W-:Y:S01]  /*98a0*/  ISETP.EQ.OR P5, PT, R21, UR7, P5 ;  /* 0x0000000715007c0c */ /* 0x000fe2000afa2670 */
[----:B------:R-:W1:Y:S03]  /*98b0*/  LDS R16, [UR4+0x6c] ;  /* 0x00006c04ff107984 */ /* 0x000e660008000800 */
[----:B------:R-:W-:-:S05]  /*98c0*/  SEL R20, R9, RZ, !P4 ;  /* 0x000000ff09147207 */ /* 0x000fca0006000000 */
[----:B------:R-:W-:Y:S02]  /*98d0*/  IMAD.IADD R11, R11, 0x1, R20 ;  /* 0x000000010b0b7824 */ /* 0x000fe400078e0214 */
[----:B------:R-:W-:Y:S02]  /*98e0*/  VIADD R20, R17, 0x1 ;  /* 0x0000000111147836 */ /* 0x000fe40000000000 */
[----:B------:R-:W-:Y:S01]  /*98f0*/  @!P4 IMAD.MOV R20, RZ, RZ, R17 ;  /* 0x000000ffff14c224 */ /* 0x000fe200078e0211 */
[----:B------:R-:W-:-:S03]  /*9900*/  SEL R22, R11, RZ, !P0 ;  /* 0x000000ff0b167207 */ /* 0x000fc60004000000 */
[----:B------:R-:W-:Y:S02]  /*9910*/  VIADD R21, R20, 0x1 ;  /* 0x0000000114157836 */ /* 0x000fe40000000000 */
[----:B------:R-:W-:Y:S01]  /*9920*/  IMAD.IADD R13, R13, 0x1, R22 ;  /* 0x000000010d0d7824 */ /* 0x000fe200078e0216 */
[----:B0-----:R-:W-:Y:S01]  /*9930*/  ISETP.GE.AND P6, PT, R19, 0x101, PT ;  /* 0x000001011300780c */ /* 0x001fe20003fc6270 */
[----:B------:R-:W-:-:S03]  /*9940*/  @!P0 IMAD.MOV R21, RZ, RZ, R20 ;  /* 0x000000ffff158224 */ /* 0x000fc600078e0214 */
[----:B------:R-:W-:-:S05]  /*9950*/  SEL R22, R13, RZ, !P3 ;  /* 0x000000ff0d167207 */ /* 0x000fca0005800000 */
[----:B------:R-:W-:Y:S02]  /*9960*/  IMAD.IADD R15, R15, 0x1, R22 ;  /* 0x000000010f0f7824 */ /* 0x000fe400078e0216 */
[----:B------:R-:W-:Y:S02]  /*9970*/  VIADD R22, R21, 0x1 ;  /* 0x0000000115167836 */ /* 0x000fe40000000000 */
[----:B------:R-:W-:Y:S01]  /*9980*/  @!P3 IMAD.MOV R22, RZ, RZ, R21 ;  /* 0x000000ffff16b224 */ /* 0x000fe200078e0215 */
[----:B------:R-:W-:-:S05]  /*9990*/  SEL R28, R15, RZ, !P5 ;  /* 0x000000ff0f1c7207 */ /* 0x000fca0006800000 */
[----:B------:R-:W-:Y:S01]  /*99a0*/  IMAD.IADD R33, R33, 0x1, R28 ;  /* 0x0000000121217824 */ /* 0x000fe200078e021c */
[----:B------:R-:W-:Y:S06]  /*99b0*/  @!P6 BRA `(.L_x_1130) ;  /* 0x0000000c004ce947 */ /* 0x000fec0003800000 */
[----:B------:R-:W0:Y:S01]  /*99c0*/  LDS R24, [UR4+0x64] ;  /* 0x00006404ff187984 */ /* 0x000e220008000800 */
[----:B------:R-:W-:Y:S01]  /*99d0*/  ISETP.NE.AND P6, PT, R34, R2, PT ;  /* 0x000000022200720c */ /* 0x000fe20003fc5270 */
[----:B------:R-:W-:Y:S01]  /*99e0*/  IMAD.MOV.U32 R27, RZ, RZ, 0x9 ;  /* 0x00000009ff1b7424 */ /* 0x000fe200078e00ff */
[----:B------:R-:W-:Y:S02]  /*99f0*/  BAR.SYNC.DEFER_BLOCKING 0x0 ;  /* 0x0000000000007b1d */ /* 0x000fe40000010000 */
[----:B------:R-:W-:Y:S01]  /*9a00*/  ISETP.NE.AND P6, PT, R26, UR7, !P6 ;  /* 0x000000071a007c0c */ /* 0x000fe2000f7c5270 */
[CC--:B------:R-:W-:Y:S02]  /*9a10*/  IMAD R26, R0.reuse, R27.reuse, 0x3 ;  /* 0x00000003001a7424 */ /* 0x0c0fe400078e021b */
[----:B------:R-:W-:-:S10]  /*9a20*/  IMAD R27, R0, R27, 0x8 ;  /* 0x00000008001b7424 */ /* 0x000fd400078e021b */
[--C-:B0-----:R-:W-:Y:S02]  /*9a30*/  @!P6 IMAD.IADD R25, R25, 0x1, -R24.reuse ;  /* 0x000000011919e824 */ /* 0x101fe400078e0a18 */
[--C-:B------:R-:W-:Y:S02]  /*9a40*/  @P1 IMAD.IADD R45, R45, 0x1, -R24.reuse ;  /* 0x000000012d2d1824 */ /* 0x100fe400078e0a18 */
[--C-:B------:R-:W-:Y:S01]  /*9a50*/  @P2 IMAD.IADD R29, R29, 0x1, -R24.reuse ;  /* 0x000000011d1d2824 */ /* 0x100fe200078e0a18 */
[----:B------:R-:W-:Y:S01]  /*9a60*/  @!P6 LEA R25, R25, UR4, 0x3 ;  /* 0x000000041919ec11 */ /* 0x000fe2000f8e18ff */
[--C-:B------:R-:W-:Y:S01]  /*9a70*/  @P4 IMAD.IADD R17, R17, 0x1, -R24.reuse ;  /* 0x0000000111114824 */ /* 0x100fe200078e0a18 */
[----:B------:R-:W-:Y:S01]  /*9a80*/  @P1 LEA R45, R45, UR4, 0x3 ;  /* 0x000000042d2d1c11 */ /* 0x000fe2000f8e18ff */
[--C-:B------:R-:W-:Y:S01]  /*9a90*/  @P0 IMAD.IADD R20, R20, 0x1, -R24.reuse ;  /* 0x0000000114140824 */ /* 0x100fe200078e0a18 */
[----:B------:R-:W-:Y:S01]  /*9aa0*/  @P2 LEA R29, R29, UR4, 0x3 ;  /* 0x000000041d1d2c11 */ /* 0x000fe2000f8e18ff */
[----:B------:R2:W-:Y:S01]  /*9ab0*/  @!P6 STS.64 [R25], R34 ;  /* 0x000000221900e388 */ /* 0x0005e20000000a00 */
[----:B------:R-:W-:Y:S01]  /*9ac0*/  ISETP.NE.AND P6, PT, R6, R8, PT ;  /* 0x000000080600720c */ /* 0x000fe20003fc5270 */
[--C-:B------:R-:W-:Y:S01]  /*9ad0*/  @P3 IMAD.IADD R21, R21, 0x1, -R24.reuse ;  /* 0x0000000115153824 */ /* 0x100fe200078e0a18 */
[----:B------:R-:W-:Y:S01]  /*9ae0*/  @P4 LEA R17, R17, UR4, 0x3 ;  /* 0x0000000411114c11 */ /* 0x000fe2000f8e18ff */
[----:B------:R2:W-:Y:S01]  /*9af0*/  @P1 STS.64 [R45], R2 ;  /* 0x000000022d001388 */ /* 0x0005e20000000a00 */
[----:B------:R-:W-:Y:S01]  /*9b00*/  ISETP.NE.AND P6, PT, R26, UR7, !P6 ;  /* 0x000000071a007c0c */ /* 0x000fe2000f7c5270 */
[----:B------:R-:W-:Y:S01]  /*9b10*/  @P5 IMAD.IADD R22, R22, 0x1, -R24 ;  /* 0x0000000116165824 */ /* 0x000fe200078e0a18 */
[----:B------:R-:W-:Y:S01]  /*9b20*/  ISETP.NE.AND P1, PT, R32, R37, PT ;  /* 0x000000252000720c */ /* 0x000fe20003f25270 */
[----:B------:R2:W-:Y:S01]  /*9b30*/  @P2 STS.64 [R29], R4 ;  /* 0x000000041d002388 */ /* 0x0005e20000000a00 */
[----:B------:R-:W-:-:S02]  /*9b40*/  @P0 LEA R20, R20, UR4, 0x3 ;  /* 0x0000000414140c11 */ /* 0x000fc4000f8e18ff */
[----:B------:R-:W-:Y:S02]  /*9b50*/  ISETP.NE.AND P1, PT, R27, UR7, !P1 ;  /* 0x000000071b007c0c */ /* 0x000fe4000cf25270 */
[----:B------:R-:W-:Y:S02]  /*9b60*/  @P3 LEA R21, R21, UR4, 0x3 ;  /* 0x0000000415153c11 */ /* 0x000fe4000f8e18ff */
[----:B------:R-:W-:-:S03]  /*9b70*/  @P5 LEA R22, R22, UR4, 0x3 ;  /* 0x0000000416165c11 */ /* 0x000fc6000f8e18ff */
[----:B------:R-:W-:-:S05]  /*9b80*/  @!P6 IMAD.IADD R46, R46, 0x1, -R24 ;  /* 0x000000012e2ee824 */ /* 0x000fca00078e0a18 */
[----:B------:R-:W-:Y:S01]  /*9b90*/  @!P6 LEA R46, R46, UR4, 0x3 ;  /* 0x000000042e2eec11 */ /* 0x000fe2000f8e18ff */
[----:B------:R-:W-:-:S04]  /*9ba0*/  @!P1 IMAD.IADD R23, R23, 0x1, -R24 ;  /* 0x0000000117179824 */ /* 0x000fc800078e0a18 */
[----:B------:R2:W-:Y:S01]  /*9bb0*/  @!P6 STS.64 [R46], R6 ;  /* 0x000000062e00e388 */ /* 0x0005e20000000a00 */
[----:B------:R-:W-:-:S03]  /*9bc0*/  @!P1 LEA R23, R23, UR4, 0x3 ;  /* 0x0000000417179c11 */ /* 0x000fc6000f8e18ff */
[----:B------:R2:W-:Y:S04]  /*9bd0*/  @P4 STS.64 [R17], R8 ;  /* 0x0000000811004388 */ /* 0x0005e80000000a00 */
[----:B------:R2:W-:Y:S01]  /*9be0*/  @P0 STS.64 [R20], R10 ;  /* 0x0000000a14000388 */ /* 0x0005e20000000a00 */
[----:B------:R-:W-:-:S03]  /*9bf0*/  ISETP.GE.AND P0, PT, R0, R19, PT ;  /* 0x000000130000720c */ /* 0x000fc60003f06270 */
[----:B------:R2:W-:Y:S04]  /*9c00*/  @P3 STS.64 [R21], R12 ;  /* 0x0000000c15003388 */ /* 0x0005e80000000a00 */
[----:B------:R2:W-:Y:S04]  /*9c10*/  @P5 STS.64 [R22], R14 ;  /* 0x0000000e16005388 */ /* 0x0005e80000000a00 */
[----:B------:R2:W-:Y:S01]  /*9c20*/  @!P1 STS.64 [R23], R32 ;  /* 0x0000002017009388 */ /* 0x0005e20000000a00 */
[----:B------:R-:W-:Y:S06]  /*9c30*/  BAR.SYNC.DEFER_BLOCKING 0x0 ;  /* 0x0000000000007b1d */ /* 0x000fec0000010000 */
[----:B------:R-:W-:Y:S05]  /*9c40*/  @P0 BRA `(.L_x_1131) ;  /* 0x0000000c00a40947 */ /* 0x000fea0003800000 */
[----:B--2---:R-:W-:Y:S01]  /*9c50*/  LOP3.LUT R2, RZ, R0, RZ, 0x33, !PT ;  /* 0x00000000ff027212 */ /* 0x004fe200078e33ff */
[----:B------:R-:W-:Y:S01]  /*9c60*/  BSSY.RECONVERGENT B1, `(.L_x_1132) ;  /* 0x000001b000017945 */ /* 0x000fe20003800200 */
[----:B------:R-:W-:-:S03]  /*9c70*/  IMAD.MOV.U32 R36, RZ, RZ, R0 ;  /* 0x000000ffff247224 */ /* 0x000fc600078e0000 */
        /* <DEDUP_REMOVED lines=11> */
[----:B------:R-:W2:Y:S03]  /*9d30*/  LDC.64 R8, c[0x0][0x398] ;  /* 0x0000e600ff087b82 */ /* 0x000ea60000000a00 */
[----:B------:R-:W-:Y:S01]  /*9d40*/  LOP3.LUT R3, R3, 0x300, RZ, 0xc0, !PT ;  /* 0x0000030003037812 */ /* 0x000fe200078ec0ff */
[----:B------:R-:W-:-:S04]  /*9d50*/  IMAD.MOV R12, RZ, RZ, -R2 ;  /* 0x000000ffff0c7224 */ /* 0x000fc800078e0a02 */
[----:B------:R-:W-:-:S07]  /*9d60*/  IMAD.IADD R36, R3, 0x1, R0 ;  /* 0x0000000103247824 */ /* 0x000fce00078e0200 */
.L_x_1134:
[----:B---3--:R3:W4:Y:S01]  /*9d70*/  LDS.64 R14, [R10] ;  /* 0x000000000a0e7984 */ /* 0x0087220000000a00 */
[----:B--2---:R-:W-:-:S04]  /*9d80*/  IMAD.WIDE R4, R11, 0x4, R8 ;  /* 0x000000040b047825 */ /* 0x004fc800078e0208 */
[----:B0-----:R-:W-:-:S04]  /*9d90*/  IMAD.WIDE R2, R11, 0x4, R6 ;  /* 0x000000040b027825 */ /* 0x001fc800078e0206 */
[----:B------:R-:W-:Y:S02]  /*9da0*/  VIADD R12, R12, 0x1 ;  /* 0x000000010c0c7836 */ /* 0x000fe40000000000 */
[----:B------:R-:W-:Y:S02]  /*9db0*/  VIADD R11, R11, 0x100 ;  /* 0x000001000b0b7836 */ /* 0x000fe40000000000 */
[----:B---3--:R-:W-:Y:S01]  /*9dc0*/  VIADD R10, R10, 0x800 ;  /* 0x000008000a0a7836 */ /* 0x008fe20000000000 */
[----:B------:R-:W-:Y:S01]  /*9dd0*/  ISETP.NE.AND P0, PT, R12, RZ, PT ;  /* 0x000000ff0c00720c */ /* 0x000fe20003f05270 */
[----:B----4-:R3:W-:Y:S04]  /*9de0*/  STG.E desc[UR10][R4.64], R14 ;  /* 0x0000000e04007986 */ /* 0x0107e8000c10190a */
[----:B------:R3:W-:Y:S08]  /*9df0*/  STG.E desc[UR10][R2.64], R15 ;  /* 0x0000000f02007986 */ /* 0x0007f0000c10190a */
[----:B------:R-:W-:Y:S05]  /*9e00*/  @P0 BRA `(.L_x_1134) ;  /* 0xfffffffc00d80947 */ /* 0x000fea000383ffff */
.L_x_1133:
[----:B------:R-:W-:Y:S05]  /*9e10*/  BSYNC.RECONVERGENT B1 ;  /* 0x0000000000017941 */ /* 0x000fea0003800200 */
.L_x_1132:
[----:B------:R-:W-:Y:S05]  /*9e20*/  @!P1 BRA `(.L_x_1131) ;  /* 0x0000000c002c9947 */ /* 0x000fea0003800000 */
[----:B------:R-:W0:Y:S01]  /*9e30*/  LDCU.64 UR8, c[0x0][0x398] ;  /* 0x00007300ff0877ac */ /* 0x000e220008000a00 */
[----:B---3--:R-:W-:Y:S01]  /*9e40*/  IMAD.IADD R2, R19, 0x1, -R36 ;  /* 0x0000000113027824 */ /* 0x008fe200078e0a24 */
[----:B------:R-:W-:Y:S01]  /*9e50*/  LEA R3, R36, UR4, 0x3 ;  /* 0x0000000424037c11 */ /* 0x000fe2000f8e18ff */
[----:B------:R-:W-:Y:S01]  /*9e60*/  BSSY.RECONVERGENT B1, `(.L_x_1135) ;  /* 0x0000051000017945 */ /* 0x000fe20003800200 */
[----:B------:R-:W2:Y:S01]  /*9e70*/  LDCU.64 UR12, c[0x0][0x3a0] ;  /* 0x00007400ff0c77ac */ /* 0x000ea20008000a00 */
[----:B------:R-:W-:Y:S02]  /*9e80*/  PLOP3.LUT P0, PT, PT, PT, PT, 0x80, 0x8 ;  /* 0x000000000008781c */ /* 0x000fe40003f0f070 */
[----:B------:R-:W-:Y:S01]  /*9e90*/  ISETP.GT.AND P1, PT, R2, 0xc00, PT ;  /* 0x00000c000200780c */ /* 0x000fe20003f24270 */
[----:B------:R-:W-:Y:S02]  /*9ea0*/  IMAD.IADD R2, R36, 0x1, R24 ;  /* 0x0000000124027824 */ /* 0x000fe400078e0218 */
[----:B------:R-:W-:Y:S01]  /*9eb0*/  VIADD R3, R3, 0x1000 ;  /* 0x0000100003037836 */ /* 0x000fe20000000000 */
[----:B0-----:R-:W-:-:S02]  /*9ec0*/  UIADD3 UR8, UP0, UPT, UR8, 0x800, URZ ;  /* 0x0000080008087890 */ /* 0x001fc4000ff1e0ff */
[----:B--2---:R-:W-:Y:S02]  /*9ed0*/  UIADD3 UR12, UP1, UPT, UR12, 0x800, URZ ;  /* 0x000008000c0c7890 */ /* 0x004fe4000ff3e0ff */
        /* <DEDUP_REMOVED lines=9> */
.L_x_1137:
[----:B--2---:R-:W0:Y:S01]  /*9f70*/  LDS.64 R46, [R3+-0x1000] ;  /* 0xfff00000032e7984 */ /* 0x004e220000000a00 */
[----:B------:R-:W-:-:S03]  /*9f80*/  IMAD.WIDE R48, R2, 0x4, R6 ;  /* 0x0000000402307825 */ /* 0x000fc600078e0206 */
[----:B------:R-:W2:Y:S01]  /*9f90*/  LDS.64 R44, [R3+-0x800] ;  /* 0xfff80000032c7984 */ /* 0x000ea20000000a00 */
[----:B------:R-:W-:-:S03]  /*9fa0*/  IMAD.WIDE R24, R2, 0x4, R4 ;  /* 0x0000000402187825 */ /* 0x000fc600078e0204 */
[----:B------:R-:W3:Y:S01]  /*9fb0*/  LDS.64 R42, [R3] ;  /* 0x00000000032a7984 */ /* 0x000ee20000000a00 */
[----:B------:R-:W-:Y:S02]  /*9fc0*/  VIADD R51, R2, 0x400 ;  /* 0x0000040002337836 */ /* 0x000fe40000000000 */
[----:B------:R-:W-:Y:S01]  /*9fd0*/  VIADD R36, R36, 0x1000 ;  /* 0x0000100024247836 */ /* 0x000fe20000000000 */
[----:B------:R-:W4:Y:S04]  /*9fe0*/  LDS.64 R8, [R3+0x800] ;  /* 0x0008000003087984 */ /* 0x000f280000000a00 */
[----:B------:R-:W5:Y:S01]  /*9ff0*/  LDS.64 R10, [R3+0x1000] ;  /* 0x00100000030a7984 */ /* 0x000f620000000a00 */
[----:B------:R-:W-:-:S03]  /*a000*/  ISETP.GE.AND P1, PT, R36, R17, PT ;  /* 0x000000112400720c */ /* 0x000fc60003f26270 */
[----:B------:R-:W1:Y:S04]  /*a010*/  LDS.64 R12, [R3+0x1800] ;  /* 0x00180000030c7984 */ /* 0x000e680000000a00 */
        /* <DEDUP_REMOVED lines=9> */
[----:B------:R2:W1:Y:S04]  /*a0b0*/  LDS.64 R40, [R3+0x6800] ;  /* 0x0068000003287984 */ /* 0x0004680000000a00 */
[----:B0-----:R-:W-:Y:S04]  /*a0c0*/  STG.E desc[UR10][R48.64+-0x800], R46 ;  /* 0xfff8002e30007986 */ /* 0x001fe8000c10190a */
[----:B------:R0:W-:Y:S01]  /*a0d0*/  STG.E desc[UR10][R24.64+-0x800], R47 ;  /* 0xfff8002f18007986 */ /* 0x0001e2000c10190a */
[----:B--2---:R-:W-:-:S03]  /*a0e0*/  VIADD R3, R3, 0x8000 ;  /* 0x0000800003037836 */ /* 0x004fc60000000000 */
[----:B------:R-:W-:Y:S04]  /*a0f0*/  STG.E desc[UR10][R48.64+-0x400], R44 ;  /* 0xfffc002c30007986 */ /* 0x000fe8000c10190a */
[----:B------:R2:W-:Y:S01]  /*a100*/  STG.E desc[UR10][R24.64+-0x400], R45 ;  /* 0xfffc002d18007986 */ /* 0x0005e2000c10190a */
[----:B0-----:R-:W-:-:S03]  /*a110*/  IMAD.WIDE R46, R51, 0x4, R6 ;  /* 0x00000004332e7825 */ /* 0x001fc600078e0206 */
[----:B---3--:R-:W-:Y:S04]  /*a120*/  STG.E desc[UR10][R48.64], R42 ;  /* 0x0000002a30007986 */ /* 0x008fe8000c10190a */
[----:B------:R0:W-:Y:S01]  /*a130*/  STG.E desc[UR10][R24.64], R43 ;  /* 0x0000002b18007986 */ /* 0x0001e2000c10190a */
[----:B--2---:R-:W-:-:S03]  /*a140*/  IMAD.WIDE R44, R51, 0x4, R4 ;  /* 0x00000004332c7825 */ /* 0x004fc600078e0204 */
[----:B----4-:R-:W-:Y:S01]  /*a150*/  STG.E desc[UR10][R48.64+0x400], R8 ;  /* 0x0004000830007986 */ /* 0x010fe2000c10190a */
[----:B------:R-:W-:-:S03]  /*a160*/  VIADD R51, R2, 0x800 ;  /* 0x0000080002337836 */ /* 0x000fc60000000000 */
[----:B------:R2:W-:Y:S04]  /*a170*/  STG.E desc[UR10][R24.64+0x400], R9 ;  /* 0x0004000918007986 */ /* 0x0005e8000c10190a */
[----:B-----5:R-:W-:Y:S01]  /*a180*/  STG.E desc[UR10][R46.64+-0x800], R10 ;  /* 0xfff8000a2e007986 */ /* 0x020fe2000c10190a */
[----:B0-----:R-:W-:-:S03]  /*a190*/  IMAD.WIDE R42, R51, 0x4, R6 ;  /* 0x00000004332a7825 */ /* 0x001fc600078e0206 */
[----:B------:R0:W-:Y:S04]  /*a1a0*/  STG.E desc[UR10][R44.64+-0x800], R11 ;  /* 0xfff8000b2c007986 */ /* 0x0001e8000c10190a */
[----:B-1----:R-:W-:Y:S01]  /*a1b0*/  STG.E desc[UR10][R46.64+-0x400], R12 ;  /* 0xfffc000c2e007986 */ /* 0x002fe2000c10190a */
[----:B--2---:R-:W-:-:S03]  /*a1c0*/  IMAD.WIDE R8, R51, 0x4, R4 ;  /* 0x0000000433087825 */ /* 0x004fc600078e0204 */
[----:B------:R1:W-:Y:S01]  /*a1d0*/  STG.E desc[UR10][R44.64+-0x400], R13 ;  /* 0xfffc000d2c007986 */ /* 0x0003e2000c10190a */
[C---:B------:R-:W-:Y:S02]  /*a1e0*/  VIADD R25, R2.reuse, 0xc00 ;  /* 0x00000c0002197836 */ /* 0x040fe40000000000 */
[----:B------:R-:W-:Y:S01]  /*a1f0*/  VIADD R2, R2, 0x1000 ;  /* 0x0000100002027836 */ /* 0x000fe20000000000 */
[----:B------:R2:W-:Y:S01]  /*a200*/  STG.E desc[UR10][R46.64], R14 ;  /* 0x0000000e2e007986 */ /* 0x0005e2000c10190a */
[----:B0-----:R-:W-:-:S03]  /*a210*/  IMAD.WIDE R10, R25, 0x4, R6 ;  /* 0x00000004190a7825 */ /* 0x001fc600078e0206 */
[----:B------:R2:W-:Y:S04]  /*a220*/  STG.E desc[UR10][R44.64], R15 ;  /* 0x0000000f2c007986 */ /* 0x0005e8000c10190a */
[----:B------:R2:W-:Y:S01]  /*a230*/  STG.E desc[UR10][R46.64+0x400], R20 ;  /* 0x000400142e007986 */ /* 0x0005e2000c10190a */
[----:B-1----:R-:W-:-:S03]  /*a240*/  IMAD.WIDE R12, R25, 0x4, R4 ;  /* 0x00000004190c7825 */ /* 0x002fc600078e0204 */
        /* <DEDUP_REMOVED lines=18> */
.L_x_1136:
[----:B------:R-:W-:Y:S05]  /*a370*/  BSYNC.RECONVERGENT B1 ;  /* 0x0000000000017941 */ /* 0x000fea0003800200 */
.L_x_1135:
[----:B--2---:R-:W-:Y:S01]  /*a380*/  IMAD.IADD R8, R19, 0x1, -R36 ;  /* 0x0000000113087824 */ /* 0x004fe200078e0a24 */
[----:B------:R-:W-:Y:S04]  /*a390*/  BSSY.RECONVERGENT B1, `(.L_x_1138) ;  /* 0x0000024000017945 */ /* 0x000fe80003800200 */
[----:B------:R-:W-:-:S13]  /*a3a0*/  ISETP.GT.AND P1, PT, R8, 0x400, PT ;  /* 0x000004000800780c */ /* 0x000fda0003f24270 */
[----:B------:R-:W-:Y:S05]  /*a3b0*/  @!P1 BRA `(.L_x_1139) ;  /* 0x0000000000849947 */ /* 0x000fea0003800000 */
[----:B------:R-:W0:Y:S01]  /*a3c0*/  LDS.64 R20, [R3+-0x1000] ;  /* 0xfff0000003147984 */ /* 0x000e220000000a00 */
[C---:B------:R-:W-:Y:S01]  /*a3d0*/  IMAD.WIDE R8, R2.reuse, 0x4, R6 ;  /* 0x0000000402087825 */ /* 0x040fe200078e0206 */
[----:B------:R-:W-:Y:S02]  /*a3e0*/  PLOP3.LUT P0, PT, PT, PT, PT, 0x8, 0x80 ;  /* 0x000000000080781c */ /* 0x000fe40003f0e170 */
[----:B------:R-:W2:Y:S01]  /*a3f0*/  LDS.64 R22, [R3+-0x800] ;  /* 0xfff8000003167984 */ /* 0x000ea20000000a00 */
[----:B------:R-:W-:-:S03]  /*a400*/  IMAD.WIDE R10, R2, 0x4, R4 ;  /* 0x00000004020a7825 */ /* 0x000fc600078e0204 */
[----:B------:R-:W3:Y:S01]  /*a410*/  LDS.64 R24, [R3] ;  /* 0x0000000003187984 */ /* 0x000ee20000000a00 */
[----:B------:R-:W-:Y:S02]  /*a420*/  VIADD R15, R2, 0x400 ;  /* 0x00000400020f7836 */ /* 0x000fe40000000000 */
[----:B------:R-:W-:Y:S01]  /*a430*/  VIADD R36, R36, 0x800 ;  /* 0x0000080024247836 */ /* 0x000fe20000000000 */
[----:B------:R-:W4:Y:S01]  /*a440*/  LDS.64 R26, [R3+0x800] ;  /* 0x00080000031a7984 */ /* 0x000f220000000a00 */
[----:B------:R-:W-:-:S03]  /*a450*/  IMAD.WIDE R12, R15, 0x4, R6 ;  /* 0x000000040f0c7825 */ /* 0x000fc600078e0206 */
[----:B------:R-:W5:Y:S01]  /*a460*/  LDS.64 R28, [R3+0x1000] ;  /* 0x00100000031c7984 */ /* 0x000f620000000a00 */
[----:B------:R-:W-:-:S03]  /*a470*/  IMAD.WIDE R14, R15, 0x4, R4 ;  /* 0x000000040f0e7825 */ /* 0x000fc600078e0204 */
[----:B------:R-:W1:Y:S01]  /*a480*/  LDS.64 R30, [R3+0x1800] ;  /* 0x00180000031e7984 */ /* 0x000e620000000a00 */
[----:B------:R-:W-:-:S03]  /*a490*/  VIADD R2, R2, 0x800 ;  /* 0x0000080002027836 */ /* 0x000fc60000000000 */
[----:B------:R-:W1:Y:S04]  /*a4a0*/  LDS.64 R32, [R3+0x2000] ;  /* 0x0020000003207984 */ /* 0x000e680000000a00 */
[----:B------:R0:W1:Y:S02]  /*a4b0*/  LDS.64 R34, [R3+0x2800] ;  /* 0x0028000003227984 */ /* 0x0000640000000a00 */
[----:B0-----:R-:W-:Y:S02]  /*a4c0*/  VIADD R3, R3, 0x4000 ;  /* 0x0000400003037836 */ /* 0x001fe40000000000 */
[----:B------:R0:W-:Y:S04]  /*a4d0*/  STG.E desc[UR10][R8.64+-0x800], R20 ;  /* 0xfff8001408007986 */ /* 0x0001e8000c10190a */
        /* <DEDUP_REMOVED lines=9> */
[----:B-1----:R0:W-:Y:S04]  /*a570*/  STG.E desc[UR10][R12.64+-0x400], R30 ;  /* 0xfffc001e0c007986 */ /* 0x0021e8000c10190a */
[----:B------:R0:W-:Y:S04]  /*a580*/  STG.E desc[UR10][R14.64+-0x400], R31 ;  /* 0xfffc001f0e007986 */ /* 0x0001e8000c10190a */
[----:B------:R0:W-:Y:S04]  /*a590*/  STG.E desc[UR10][R12.64], R32 ;  /* 0x000000200c007986 */ /* 0x0001e8000c10190a */
[----:B------:R0:W-:Y:S04]  /*a5a0*/  STG.E desc[UR10][R14.64], R33 ;  /* 0x000000210e007986 */ /* 0x0001e8000c10190a */
[----:B------:R0:W-:Y:S04]  /*a5b0*/  STG.E desc[UR10][R12.64+0x400], R34 ;  /* 0x000400220c007986 */ /* 0x0001e8000c10190a */
[----:B------:R0:W-:Y:S02]  /*a5c0*/  STG.E desc[UR10][R14.64+0x400], R35 ;  /* 0x000400230e007986 */ /* 0x0001e4000c10190a */
.L_x_1139:
[----:B------:R-:W-:Y:S05]  /*a5d0*/  BSYNC.RECONVERGENT B1 ;  /* 0x0000000000017941 */ /* 0x000fea0003800200 */
.L_x_1138:
[----:B------:R-:W-:-:S13]  /*a5e0*/  ISETP.LT.OR P0, PT, R36, R19, P0 ;  /* 0x000000132400720c */ /* 0x000fda0000701670 */
[----:B------:R-:W-:Y:S05]  /*a5f0*/  @!P0 BRA `(.L_x_1131) ;  /* 0x0000000400388947 */ /* 0x000fea0003800000 */
[----:B0-----:R-:W0:Y:S01]  /*a600*/  LDS.64 R8, [R3+-0x1000] ;  /* 0xfff0000003087984 */ /* 0x001e220000000a00 */
[----:B------:R-:W-:-:S03]  /*a610*/  IMAD.WIDE R6, R2, 0x4, R6 ;  /* 0x0000000402067825 */ /* 0x000fc600078e0206 */
[----:B------:R-:W2:Y:S01]  /*a620*/  LDS.64 R10, [R3+-0x800] ;  /* 0xfff80000030a7984 */ /* 0x000ea20000000a00 */
[----:B------:R-:W-:-:S03]  /*a630*/  IMAD.WIDE R4, R2, 0x4, R4 ;  /* 0x0000000402047825 */ /* 0x000fc600078e0204 */
[----:B------:R-:W3:Y:S04]  /*a640*/  LDS.64 R12, [R3] ;  /* 0x00000000030c7984 */ /* 0x000ee80000000a00 */
[----:B------:R-:W4:Y:S04]  /*a650*/  LDS.64 R14, [R3+0x800] ;  /* 0x00080000030e7984 */ /* 0x000f280000000a00 */
        /* <DEDUP_REMOVED lines=8> */
[----:B------:R-:W-:Y:S05]  /*a6e0*/  BRA `(.L_x_1131) ;  /* 0x0000000000fc7947 */ /* 0x000fea0003800000 */
.L_x_1130:
[----:B------:R-:W-:Y:S01]  /*a6f0*/  ISETP.NE.AND P6, PT, R34, R2, PT ;  /* 0x000000022200720c */ /* 0x000fe20003fc5270 */
[----:B------:R-:W0:Y:S01]  /*a700*/  @P1 LDC.64 R30, c[0x0][0x398] ;  /* 0x0000e600ff1e1b82 */ /* 0x000e220000000a00 */
[----:B------:R-:W-:Y:S02]  /*a710*/  IMAD.MOV.U32 R19, RZ, RZ, 0x9 ;  /* 0x00000009ff137424 */ /* 0x000fe400078e00ff */
[----:B------:R-:W-:Y:S02]  /*a720*/  ISETP.NE.AND P6, PT, R26, UR7, !P6 ;  /* 0x000000071a007c0c */ /* 0x000fe4000f7c5270 */
[CC--:B------:R-:W-:Y:S02]  /*a730*/  IMAD R24, R0.reuse, R19.reuse, 0x3 ;  /* 0x0000000300187424 */ /* 0x0c0fe400078e0213 */
[----:B------:R-:W-:Y:S01]  /*a740*/  IMAD R19, R0, R19, 0x8 ;  /* 0x0000000800137424 */ /* 0x000fe200078e0213 */
[----:B------:R-:W2:Y:S08]  /*a750*/  @P1 LDC.64 R38, c[0x0][0x3a0] ;  /* 0x0000e800ff261b82 */ /* 0x000eb00000000a00 */
[----:B------:R-:W3:Y:S08]  /*a760*/  @!P6 LDC.64 R50, c[0x0][0x398] ;  /* 0x0000e600ff32eb82 */ /* 0x000ef00000000a00 */
[----:B------:R-:W4:Y:S01]  /*a770*/  @!P6 LDC.64 R48, c[0x0][0x3a0] ;  /* 0x0000e800ff30eb82 */ /* 0x000f220000000a00 */
[----:B0-----:R-:W-:-:S07]  /*a780*/  @P1 IMAD.WIDE R42, R45, 0x4, R30 ;  /* 0x000000042d2a1825 */ /* 0x001fce00078e021e */
[----:B------:R-:W0:Y:S01]  /*a790*/  @P2 LDC.64 R26, c[0x0][0x3a0] ;  /* 0x0000e800ff1a2b82 */ /* 0x000e220000000a00 */
[----:B--2---:R-:W-:-:S04]  /*a7a0*/  @P1 IMAD.WIDE R44, R45, 0x4, R38 ;  /* 0x000000042d2c1825 */ /* 0x004fc800078e0226 */
[----:B---3--:R-:W-:-:S03]  /*a7b0*/  @!P6 IMAD.WIDE R50, R25, 0x4, R50 ;  /* 0x000000041932e825 */ /* 0x008fc600078e0232 */
[----:B------:R-:W2:Y:S02]  /*a7c0*/  @P4 LDC.64 R30, c[0x0][0x398] ;  /* 0x0000e600ff1e4b82 */ /* 0x000ea40000000a00 */
[----:B------:R-:W-:Y:S01]  /*a7d0*/  @!P6 STG.E desc[UR10][R50.64], R34 ;  /* 0x000000223200e986 */ /* 0x000fe2000c10190a */
[----:B----4-:R-:W-:-:S05]  /*a7e0*/  @!P6 IMAD.WIDE R48, R25, 0x4, R48 ;  /* 0x000000041930e825 */ /* 0x010fca00078e0230 */
[----:B------:R0:W-:Y:S01]  /*a7f0*/  @!P6 STG.E desc[UR10][R48.64], R35 ;  /* 0x000000233000e986 */ /* 0x0001e2000c10190a */
[----:B------:R-:W-:-:S03]  /*a800*/  ISETP.NE.AND P6, PT, R6, R8, PT ;  /* 0x000000080600720c */ /* 0x000fc60003fc5270 */
[----:B------:R-:W-:Y:S01]  /*a810*/  @P1 STG.E desc[UR10][R42.64], R2 ;  /* 0x000000022a001986 */ /* 0x000fe2000c10190a */
[----:B------:R-:W-:Y:S02]  /*a820*/  ISETP.NE.AND P6, PT, R24, UR7, !P6 ;  /* 0x0000000718007c0c */ /* 0x000fe4000f7c5270 */
[----:B------:R-:W3:Y:S01]  /*a830*/  @P2 LDC.64 R24, c[0x0][0x398] ;  /* 0x0000e600ff182b82 */ /* 0x000ee20000000a00 */
[----:B------:R4:W-:Y:S01]  /*a840*/  @P1 STG.E desc[UR10][R44.64], R3 ;  /* 0x000000032c001986 */ /* 0x0009e2000c10190a */
[----:B------:R-:W-:Y:S01]  /*a850*/  ISETP.NE.AND P1, PT, R32, R37, PT ;  /* 0x000000252000720c */ /* 0x000fe20003f25270 */
[----:B0-----:R-:W-:-:S03]  /*a860*/  @P2 IMAD.WIDE R48, R29, 0x4, R26 ;  /* 0x000000041d302825 */ /* 0x001fc600078e021a */
[----:B------:R-:W-:Y:S02]  /*a870*/  ISETP.NE.AND P1, PT, R19, UR7, !P1 ;  /* 0x0000000713007c0c */ /* 0x000fe4000cf25270 */
[----:B------:R-:W0:Y:S01]  /*a880*/  @P0 LDC.64 R26, c[0x0][0x3a0] ;  /* 0x0000e800ff1a0b82 */ /* 0x000e220000000a00 */
[----:B--2---:R-:W-:-:S07]  /*a890*/  @P4 IMAD.WIDE R30, R17, 0x4, R30 ;  /* 0x00000004111e4825 */ /* 0x004fce00078e021e */
[----:B------:R-:W2:Y:S08]  /*a8a0*/  @!P6 LDC.64 R40, c[0x0][0x398] ;  /* 0x0000e600ff28eb82 */ /* 0x000eb00000000a00 */
[----:B------:R-:W5:Y:S01]  /*a8b0*/  @!P6 LDC.64 R38, c[0x0][0x3a0] ;  /* 0x0000e800ff26eb82 */ /* 0x000f620000000a00 */
[----:B---3--:R-:W-:-:S05]  /*a8c0*/  @P2 IMAD.WIDE R34, R29, 0x4, R24 ;  /* 0x000000041d222825 */ /* 0x008fca00078e0218 */
[----:B------:R3:W-:Y:S02]  /*a8d0*/  @P2 STG.E desc[UR10][R34.64], R4 ;  /* 0x0000000422002986 */ /* 0x0007e4000c10190a */
[----:B------:R-:W1:Y:S01]  /*a8e0*/  @P4 LDC.64 R24, c[0x0][0x3a0] ;  /* 0x0000e800ff184b82 */ /* 0x000e620000000a00 */
[----:B0-----:R-:W-:Y:S01]  /*a8f0*/  @P0 IMAD.WIDE R26, R20, 0x4, R26 ;  /* 0x00000004141a0825 */ /* 0x001fe200078e021a */
[----:B------:R0:W-:Y:S06]  /*a900*/  @P2 STG.E desc[UR10][R48.64], R5 ;  /* 0x0000000530002986 */ /* 0x0001ec000c10190a */
[----:B------:R-:W3:Y:S01]  /*a910*/  @P0 LDC.64 R28, c[0x0][0x398] ;  /* 0x0000e600ff1c0b82 */ /* 0x000ee20000000a00 */
[----:B--2---:R-:W-:-:S05]  /*a920*/  @!P6 IMAD.WIDE R50, R46, 0x4, R40 ;  /* 0x000000042e32e825 */ /* 0x004fca00078e0228 */
[----:B------:R0:W-:Y:S02]  /*a930*/  @!P6 STG.E desc[UR10][R50.64], R6 ;  /* 0x000000063200e986 */ /* 0x0001e4000c10190a */
[----:B----4-:R-:W2:Y:S01]  /*a940*/  @P3 LDC.64 R2, c[0x0][0x398] ;  /* 0x0000e600ff023b82 */ /* 0x010ea20000000a00 */
[----:B-----5:R-:W-:-:S05]  /*a950*/  @!P6 IMAD.WIDE R46, R46, 0x4, R38 ;  /* 0x000000042e2ee825 */ /* 0x020fca00078e0226 */
[----:B------:R0:W-:Y:S02]  /*a960*/  @!P6 STG.E desc[UR10][R46.64], R7 ;  /* 0x000000072e00e986 */ /* 0x0001e4000c10190a */
[----:B------:R-:W4:Y:S01]  /*a970*/  @P3 LDC.64 R44, c[0x0][0x3a0] ;  /* 0x0000e800ff2c3b82 */ /* 0x000f220000000a00 */
[----:B-1----:R-:W-:Y:S01]  /*a980*/  @P4 IMAD.WIDE R24, R17, 0x4, R24 ;  /* 0x0000000411184825 */ /* 0x002fe200078e0218 */
[----:B------:R0:W-:Y:S04]  /*a990*/  @P4 STG.E desc[UR10][R30.64], R8 ;  /* 0x000000081e004986 */ /* 0x0001e8000c10190a */
[----:B------:R0:W-:Y:S02]  /*a9a0*/  @P4 STG.E desc[UR10][R24.64], R9 ;  /* 0x0000000918004986 */ /* 0x0001e4000c10190a */
[----:B------:R-:W1:Y:S01]  /*a9b0*/  @P5 LDC.64 R42, c[0x0][0x398] ;  /* 0x0000e600ff2a5b82 */ /* 0x000e620000000a00 */
[----:B---3--:R-:W-:-:S05]  /*a9c0*/  @P0 IMAD.WIDE R28, R20, 0x4, R28 ;  /* 0x00000004141c0825 */ /* 0x008fca00078e021c */
[----:B------:R0:W-:Y:S02]  /*a9d0*/  @P0 STG.E desc[UR10][R28.64], R10 ;  /* 0x0000000a1c000986 */ /* 0x0001e4000c10190a */
[----:B------:R-:W3:Y:S01]  /*a9e0*/  @P5 LDC.64 R34, c[0x0][0x3a0] ;  /* 0x0000e800ff225b82 */ /* 0x000ee20000000a00 */
[C---:B--2---:R-:W-:Y:S01]  /*a9f0*/  @P3 IMAD.WIDE R2, R21.reuse, 0x4, R2 ;  /* 0x0000000415023825 */ /* 0x044fe200078e0202 */
[----:B------:R0:W-:Y:S04]  /*aa00*/  @P0 STG.E desc[UR10][R26.64], R11 ;  /* 0x0000000b1a000986 */ /* 0x0001e8000c10190a */
[----:B------:R0:W-:Y:S02]  /*aa10*/  @P3 STG.E desc[UR10][R2.64], R12 ;  /* 0x0000000c02003986 */ /* 0x0001e4000c10190a */
[----:B------:R-:W2:Y:S01]  /*aa20*/  @!P1 LDC.64 R38, c[0x0][0x398] ;  /* 0x0000e600ff269b82 */ /* 0x000ea20000000a00 */
[----:B----4-:R-:W-:-:S05]  /*aa30*/  @P3 IMAD.WIDE R44, R21, 0x4, R44 ;  /* 0x00000004152c3825 */ /* 0x010fca00078e022c */
[----:B------:R0:W-:Y:S02]  /*aa40*/  @P3 STG.E desc[UR10][R44.64], R13 ;  /* 0x0000000d2c003986 */ /* 0x0001e4000c10190a */
[----:B------:R-:W4:Y:S01]  /*aa50*/  @!P1 LDC.64 R40, c[0x0][0x3a0] ;  /* 0x0000e800ff289b82 */ /* 0x000f220000000a00 */
[----:B-1----:R-:W-:-:S05]  /*aa60*/  @P5 IMAD.WIDE R42, R22, 0x4, R42 ;  /* 0x00000004162a5825 */ /* 0x002fca00078e022a */
[----:B------:R0:W-:Y:S01]  /*aa70*/  @P5 STG.E desc[UR10][R42.64], R14 ;  /* 0x0000000e2a005986 */ /* 0x0001e2000c10190a */
[----:B---3--:R-:W-:-:S05]  /*aa80*/  @P5 IMAD.WIDE R34, R22, 0x4, R34 ;  /* 0x0000000416225825 */ /* 0x008fca00078e0222 */
[----:B------:R0:W-:Y:S01]  /*aa90*/  @P5 STG.E desc[UR10][R34.64], R15 ;  /* 0x0000000f22005986 */ /* 0x0001e2000c10190a */
[----:B--2---:R-:W-:-:S05]  /*aaa0*/  @!P1 IMAD.WIDE R38, R23, 0x4, R38 ;  /* 0x0000000417269825 */ /* 0x004fca00078e0226 */
[----:B------:R0:W-:Y:S01]  /*aab0*/  @!P1 STG.E desc[UR10][R38.64], R32 ;  /* 0x0000002026009986 */ /* 0x0001e2000c10190a */
[----:B----4-:R-:W-:-:S05]  /*aac0*/  @!P1 IMAD.WIDE R40, R23, 0x4, R40 ;  /* 0x0000000417289825 */ /* 0x010fca00078e0228 */
[----:B------:R0:W-:Y:S02]  /*aad0*/  @!P1 STG.E desc[UR10][R40.64], R33 ;  /* 0x0000002128009986 */ /* 0x0001e4000c10190a */
.L_x_1131:
[----:B------:R-:W-:Y:S05]  /*aae0*/  BSYNC.RECONVERGENT B0 ;  /* 0x0000000000007941 */ /* 0x000fea0003800200 */
.L_x_1129:
[----:B------:R-:W-:-:S13]  /*aaf0*/  ISETP.NE.AND P0, PT, R0, 0xff, PT ;  /* 0x000000ff0000780c */ /* 0x000fda0003f05270 */
[----:B------:R-:W-:Y:S05]  /*ab00*/  @P0 EXIT ;  /* 0x000000000000094d */ /* 0x000fea0003800000 */
[----:B0-2---:R-:W0:Y:S01]  /*ab10*/  LDC.64 R6, c[0x0][0x3a8] ;  /* 0x0000ea00ff067b82 */ /* 0x005e220000000a00 */
[----:B------:R-:W-:-:S09]  /*ab20*/  UISETP.NE.AND UP0, UPT, UR7, 0x900, UPT ;  /* 0x000009000700788c */ /* 0x000fd2000bf05270 */
[----:B------:R-:W-:Y:S05]  /*ab30*/  BRA.U UP0, `(.L_x_1140) ;  /* 0x00000001001c7547 */ /* 0x000fea000b800000 */
[----:B---3--:R-:W1:Y:S08]  /*ab40*/  LDC.64 R2, c[0x0][0x398] ;  /* 0x0000e600ff027b82 */ /* 0x008e700000000a00 */
[----:B------:R-:W2:Y:S01]  /*ab50*/  LDC.64 R4, c[0x0][0x3a0] ;  /* 0x0000e800ff047b82 */ /* 0x000ea20000000a00 */
[----:B-1----:R-:W-:-:S05]  /*ab60*/  IMAD.WIDE R2, R16, 0x4, R2 ;  /* 0x0000000410027825 */ /* 0x002fca00078e0202 */
[----:B------:R4:W-:Y:S01]  /*ab70*/  STG.E desc[UR10][R2.64], R37 ;  /* 0x0000002502007986 */ /* 0x0009e2000c10190a */
[----:B--2---:R-:W-:-:S04]  /*ab80*/  IMAD.WIDE R4, R16, 0x4, R4 ;  /* 0x0000000410047825 */ /* 0x004fc800078e0204 */
[----:B------:R-:W-:Y:S01]  /*ab90*/  VIADD R16, R16, 0x1 ;  /* 0x0000000110107836 */ /* 0x000fe20000000000 */
[----:B------:R4:W-:Y:S06]  /*aba0*/  STG.E desc[UR10][R4.64], R18 ;  /* 0x0000001204007986 */ /* 0x0009ec000c10190a */
.L_x_1140:
[----:B01----:R-:W-:Y:S01]  /*abb0*/  STG.E desc[UR10][R6.64], R16 ;  /* 0x0000001006007986 */ /* 0x003fe2000c10190a */
[----:B------:R-:W-:Y:S05]  /*abc0*/  EXIT ;  /* 0x000000000000794d */ /* 0x000fea0003800000 */
.L_x_1084:
[----:B------:R-:W-:Y:S01]  /*abd0*/  BSSY B0, `(.L_x_1141) ;  /* 0x0000006000007945 */ /* 0x000fe20003800000 */
[----:B------:R-:W-:Y:S01]  /*abe0*/  PLOP3.LUT P0, PT, P0, PT, PT, 0x8, 0x80 ;  /* 0x000000000080781c */ /* 0x000fe2000070e170 */
[----:B------:R-:W-:-:S12]  /*abf0*/  IMAD.MOV.U32 R21, RZ, RZ, -0x1 ;  /* 0xffffffffff157424 */ /* 0x000fd800078e00ff */
[----:B------:R-:W-:Y:S05]  /*ac00*/  WARPSYNC.COLLECTIVE R21, `(.L_x_1142) ;  /* 0x0000000015087348 */ /* 0x000fea0003c00000 */
[----:B------:R-:W-:Y:S01]  /*ac10*/  VOTE.ANY P0, P0 ;  /* 0x0000000000ff7806 */ /* 0x000fe20000000100 */
[----:B------:R-:W-:-:S12]  /*ac20*/  ENDCOLLECTIVE ;  /* 0x000000000000791b */ /* 0x000fd80003800000 */
.L_x_1142:
[----:B------:R-:W-:Y:S05]  /*ac30*/  BSYNC B0 ;  /* 0x0000000000007941 */ /* 0x000fea0003800000 */
.L_x_1141:
[----:B------:R-:W-:Y:S05]  /*ac40*/  BRA `(.L_x_1143) ;  /* 0xffffff8400987947 */ /* 0x000fea000383ffff */
.L_x_1086:
[----:B------:R-:W0:Y:S01]  /*ac50*/  S2R R26, SR_GEMASK ;  /* 0x00000000001a7919 */ /* 0x000e220000003c00 */
[----:B------:R-:W-:Y:S01]  /*ac60*/  BSSY B0, `(.L_x_1144) ;  /* 0x0000006000007945 */ /* 0x000fe20003800000 */
[----:B------:R-:W-:Y:S01]  /*ac70*/  PLOP3.LUT P0, PT, P0, PT, PT, 0x8, 0x80 ;  /* 0x000000000080781c */ /* 0x000fe2000070e170 */
[----:B------:R-:W-:-:S12]  /*ac80*/  IMAD.MOV.U32 R21, RZ, RZ, -0x1 ;  /* 0xffffffffff157424 */ /* 0x000fd800078e00ff */
[----:B0-----:R-:W-:Y:S05]  /*ac90*/  WARPSYNC.COLLECTIVE R21, `(.L_x_1145) ;  /* 0x0000000015087348 */ /* 0x001fea0003c00000 */
[----:B------:R-:W-:Y:S01]  /*aca0*/  VOTE.ANY R21, PT, P0 ;  /* 0x0000000000157806 */ /* 0x000fe200000e0100 */
[----:B0-----:R-:W-:Y:S06]  /*acb0*/  ENDCOLLECTIVE ;  /* 0x000000000000791b */ /* 0x001fec0003800000 */
.L_x_1145:
[----:B------:R-:W-:Y:S05]  /*acc0*/  BSYNC B0 ;  /* 0x0000000000007941 */ /* 0x000fea0003800000 */
.L_x_1144:
[----:B------:R-:W-:Y:S01]  /*acd0*/  LOP3.LUT R21, R21, 0x80000000, R26, 0xec, !PT ;  /* 0x8000000015157812 */ /* 0x000fe200078eec1a */
[----:B------:R-:W-:Y:S01]  /*ace0*/  IMAD.MOV.U32 R24, RZ, RZ, R16 ;  /* 0x000000ffff187224 */ /* 0x000fe200078e0010 */
[----:B------:R-:W-:Y:S02]  /*acf0*/  ISETP.NE.U32.AND P4, PT, R18, 0x65, PT ;  /* 0x000000651200780c */ /* 0x000fe40003f85070 */
[----:B------:R-:W-:Y:S01]  /*ad00*/  ISETP.NE.AND P2, PT, R16, RZ, PT ;  /* 0x000000ff1000720c */ /* 0x000fe20003f45270 */
[----:B------:R-:W-:Y:S01]  /*ad10*/  VIADD R20, R21, 0xffffffff ;  /* 0xffffffff15147836 */ /* 0x000fe20000000000 */
[----:B------:R-:W-:Y:S01]  /*ad20*/  ISETP.NE.AND.EX P4, PT, R19, RZ, PT, P4 ;  /* 0x000000ff1300720c */ /* 0x000fe20003f85340 */
[----:B------:R-:W-:-:S03]  /*ad30*/  IMAD.MOV.U32 R19, RZ, RZ, 0x1 ;  /* 0x00000001ff137424 */ /* 0x000fc600078e00ff */
[----:B------:R-:W-:Y:S01]  /*ad40*/  LOP3.LUT R20, R21, R20, RZ, 0xc, !PT ;  /* 0x0000001415147212 */ /* 0x000fe200078e0cff */
[----:B------:R-:W-:-:S03]  /*ad50*/  IMAD.MOV.U32 R21, RZ, RZ, -0x1 ;  /* 0xffffffffff157424 */ /* 0x000fc600078e00ff */
[----:B------:R-:W0:Y:S02]  /*ad60*/  POPC R27, R20 ;  /* 0x00000014001b7309 */ /* 0x000e240000000000 */
[----:B0-----:R-:W-:-:S07]  /*ad70*/  IMAD.MOV.U32 R18, RZ, RZ, R27 ;  /* 0x000000ffff127224 */ /* 0x001fce00078e001b */
[----:B------:R-:W-:Y:S05]  /*ad80*/  WARPSYNC.COLLECTIVE R21, `(.L_x_1146) ;  /* 0x0000000015087348 */ /* 0x000fea0003c00000 */
[----:B------:R0:W1:Y:S02]  /*ad90*/  SHFL.DOWN P0, R23, R24, R19, R18 ;  /* 0x0800001318177389 */ /* 0x0000640000000012 */
[----:B01----:R-:W-:Y:S05]  /*ada0*/  ENDCOLLECTIVE ;  /* 0x000000000000791b */ /* 0x003fea0003800000 */
.L_x_1146:
[----:B------:R-:W-:Y:S02]  /*adb0*/  IMAD.MOV.U32 R24, RZ, RZ, R17 ;  /* 0x000000ffff187224 */ /* 0x000fe400078e0011 */
[----:B------:R-:W-:-:S07]  /*adc0*/  IMAD.MOV.U32 R22, RZ, RZ, R23 ;  /* 0x000000ffff167224 */ /* 0x000fce00078e0017 */
[----:B------:R-:W-:Y:S05]  /*add0*/  WARPSYNC.COLLECTIVE R21, `(.L_x_1147) ;  /* 0x0000000015087348 */ /* 0x000fea0003c00000 */
[----:B------:R0:W1:Y:S02]  /*ade0*/  SHFL.DOWN P0, R23, R24, R19, R18 ;  /* 0x0800001318177389 */ /* 0x0000640000000012 */
[----:B01----:R-:W-:Y:S05]  /*adf0*/  ENDCOLLECTIVE ;  /* 0x000000000000791b */ /* 0x003fea0003800000 */
.L_x_1147:
[----:B------:R-:W-:Y:S01]  /*ae00*/  IMAD.MOV.U32 R19, RZ, RZ, 0x2 ;  /* 0x00000002ff137424 */ /* 0x000fe200078e00ff */
[----:B------:R-:W-:Y:S02]  /*ae10*/  ISETP.GE.AND P0, PT, R36, R27, PT ;  /* 0x0000001b2400720c */ /* 0x000fe40003f06270 */
[----:B------:R-:W-:Y:S02]  /*ae20*/  SEL R20, R23, RZ, !P2 ;  /* 0x000000ff17147207 */ /* 0x000fe40005000000 */
[----:B------:R-:W-:Y:S02]  /*ae30*/  SEL R23, R22, RZ, !P0 ;  /* 0x000000ff16177207 */ /* 0x000fe40004000000 */
[----:B------:R-:W-:-:S03]  /*ae40*/  SEL R39, R20, RZ, !P0 ;  /* 0x000000ff14277207 */ /* 0x000fc60004000000 */
[----:B------:R-:W-:Y:S02]  /*ae50*/  IMAD.IADD R22, R16, 0x1, R23 ;  /* 0x0000000110167824 */ /* 0x000fe400078e0217 */
[----:B------:R-:W-:Y:S02]  /*ae60*/  IMAD.IADD R20, R17, 0x1, R39 ;  /* 0x0000000111147824 */ /* 0x000fe400078e0227 */
[----:B------:R-:W-:Y:S01]  /*ae70*/  IMAD.MOV.U32 R24, RZ, RZ, R22 ;  /* 0x000000ffff187224 */ /* 0x000fe200078e0016 */
[----:B------:R-:W-:Y:S01]  /*ae80*/  ISETP.NE.AND P2, PT, R22, RZ, PT ;  /* 0x000000ff1600720c */ /* 0x000fe20003f45270 */
[----:B------:R-:W-:-:S12]  /*ae90*/  VIADD R16, R36, 0x2 ;  /* 0x0000000224107836 */ /* 0x000fd80000000000 */
[----:B------:R-:W-:Y:S05]  /*aea0*/  WARPSYNC.COLLECTIVE R21, `(.L_x_1148) ;  /* 0x0000000015087348 */ /* 0x000fea0003c00000 */
[----:B------:R0:W1:Y:S02]  /*aeb0*/  SHFL.DOWN P0, R23, R24, R19, R18 ;  /* 0x0800001318177389 */ /* 0x0000640000000012 */
[----:B01----:R-:W-:Y:S05]  /*aec0*/  ENDCOLLECTIVE ;  /* 0x000000000000791b */ /* 0x003fea0003800000 */
.L_x_1148:
[----:B------:R-:W-:Y:S02]  /*aed0*/  IMAD.MOV.U32 R24, RZ, RZ, R20 ;  /* 0x000000ffff187224 */ /* 0x000fe400078e0014 */
[----:B------:R-:W-:-:S07]  /*aee0*/  IMAD.MOV.U32 R38, RZ, RZ, R23 ;  /* 0x000000ffff267224 */ /* 0x000fce00078e0017 */
[----:B------:R-:W-:Y:S05]  /*aef0*/  WARPSYNC.COLLECTIVE R21, `(.L_x_1149) ;  /* 0x0000000015087348 */ /* 0x000fea0003c00000 */
[----:B------:R0:W1:Y:S02]  /*af00*/  SHFL.DOWN P0, R23, R24, R19, R18 ;  /* 0x0800001318177389 */ /* 0x0000640000000012 */
[----:B01----:R-:W-:Y:S05]  /*af10*/  ENDCOLLECTIVE ;  /* 0x000000000000791b */ /* 0x003fea0003800000 */
.L_x_1149:
[----:B------:R-:W-:Y:S01]  /*af20*/  IMAD.MOV.U32 R19, RZ, RZ, 0x4 ;  /* 0x00000004ff137424 */ /* 0x000fe200078e00ff */
[----:B------:R-:W-:Y:S01]  /*af30*/  ISETP.GT.AND P0, PT, R16, R27, PT ;  /* 0x0000001b1000720c */ /* 0x000fe20003f04270 */
[----:B------:R-:W-:-:S03]  /*af40*/  IMAD.MOV.U32 R39, RZ, RZ, R23 ;  /* 0x000000ffff277224 */ /* 0x000fc600078e0017 */
[----:B------:R-:W-:Y:S02]  /*af50*/  SEL R17, R38, RZ, !P0 ;  /* 0x000000ff26117207 */ /* 0x000fe40004000000 */
[----:B------:R-:W-:-:S03]  /*af60*/  SEL R39, R39, RZ, !P2 ;  /* 0x000000ff27277207 */ /* 0x000fc60005000000 */
[----:B------:R-:W-:Y:S01]  /*af70*/  IMAD.IADD R38, R22, 0x1, R17 ;  /* 0x0000000116267824 */ /* 0x000fe200078e0211 */
[----:B------:R-:W-:Y:S01]  /*af80*/  SEL R39, R39, RZ, !P0 ;  /* 0x000000ff27277207 */ /* 0x000fe20004000000 */
[----:B------:R-:W-:Y:S02]  /*af90*/  VIADD R22, R36, 0x8 ;  /* 0x0000000824167836 */ /* 0x000fe40000000000 */
[----:B------:R-:W-:Y:S01]  /*afa0*/  IMAD.MOV.U32 R24, RZ, RZ, R38 ;  /* 0x000000ffff187224 */ /* 0x000fe200078e0026 */
[----:B------:R-:W-:Y:S01]  /*afb0*/  ISETP.NE.AND P2, PT, R38, RZ, PT ;  /* 0x000000ff2600720c */ /* 0x000fe20003f45270 */
[----:B------:R-:W-:Y:S02]  /*afc0*/  IMAD.IADD R16, R20, 0x1, R39 ;  /* 0x0000000114107824 */ /* 0x000fe400078e0227 */
[----:B------:R-:W-:-:S10]  /*afd0*/  VIADD R20, R36, 0x4 ;  /* 0x0000000424147836 */ /* 0x000fd40000000000 */
[----:B------:R-:W-:Y:S05]  /*afe0*/  WARPSYNC.COLLECTIVE R21, `(.L_x_1150) ;  /* 0x0000000015087348 */ /* 0x000fea0003c00000 */
[----:B------:R0:W1:Y:S02]  /*aff0*/  SHFL.DOWN P0, R23, R24, R19, R18 ;  /* 0x0800001318177389 */ /* 0x0000640000000012 */
[----:B01----:R-:W-:Y:S05]  /*b000*/  ENDCOLLECTIVE ;  /* 0x000000000000791b */ /* 0x003fea0003800000 */
.L_x_1150:
[----:B------:R-:W-:Y:S02]  /*b010*/  IMAD.MOV.U32 R24, RZ, RZ, R16 ;  /* 0x000000ffff187224 */ /* 0x000fe400078e0010 */
[----:B------:R-:W-:-:S07]  /*b020*/  IMAD.MOV.U32 R17, RZ, RZ, R23 ;  /* 0x000000ffff117224 */ /* 0x000fce00078e0017 */
[----:B------:R-:W-:Y:S05]  /*b030*/  WARPSYNC.COLLECTIVE R21, `(.L_x_1151) ;  /* 0x0000000015087348 */ /* 0x000fea0003c00000 */
[----:B------:R0:W1:Y:S02]  /*b040*/  SHFL.DOWN P0, R23, R24, R19, R18 ;  /* 0x0800001318177389 */ /* 0x0000640000000012 */
[----:B01----:R-:W-:Y:S05]  /*b050*/  ENDCOLLECTIVE ;  /* 0x000000000000791b */ /* 0x003fea0003800000 */
.L_x_1151:
[----:B------:R-:W-:Y:S01]  /*b060*/  IMAD.MOV.U32 R19, RZ, RZ, 0x8 ;  /* 0x00000008ff137424 */ /* 0x000fe200078e00ff */
[----:B------:R-:W-:Y:S02]  /*b070*/  ISETP.GT.AND P0, PT, R20, R27, PT ;  /* 0x0000001b1400720c */ /* 0x000fe40003f04270 */
[----:B------:R-:W-:Y:S02]  /*b080*/  SEL R23, R23, RZ, !P2 ;  /* 0x000000ff17177207 */ /* 0x000fe40005000000 */
[----:B------:R-:W-:Y:S02]  /*b090*/  SEL R17, R17, RZ, !P0 ;  /* 0x000000ff11117207 */ /* 0x000fe40004000000 */
[----:B------:R-:W-:-:S03]  /*b0a0*/  SEL R23, R23, RZ, !P0 ;  /* 0x000000ff17177207 */ /* 0x000fc60004000000 */
[----:B------:R-:W-:Y:S02]  /*b0b0*/  IMAD.IADD R40, R38, 0x1, R17 ;  /* 0x0000000126287824 */ /* 0x000fe400078e0211 */
[----:B------:R-:W-:Y:S02]  /*b0c0*/  IMAD.IADD R20, R16, 0x1, R23 ;  /* 0x0000000110147824 */ /* 0x000fe400078e0217 */
[----:B------:R-:W-:Y:S01]  /*b0d0*/  IMAD.MOV.U32 R24, RZ, RZ, R40 ;  /* 0x000000ffff187224 */ /* 0x000fe200078e0028 */
[----:B------:R-:W-:-:S13]  /*b0e0*/  ISETP.NE.AND P2, PT, R40, RZ, PT ;  /* 0x000000ff2800720c */ /* 0x000fda0003f45270 */
[----:B------:R-:W-:Y:S05]  /*b0f0*/  WARPSYNC.COLLECTIVE R21, `(.L_x_1152) ;  /* 0x0000000015087348 */ /* 0x000fea0003c00000 */
[----:B------:R0:W1:Y:S02]  /*b100*/  SHFL.DOWN P0, R23, R24, R19, R18 ;  /* 0x0800001318177389 */ /* 0x0000640000000012 */
[----:B01----:R-:W-:Y:S05]  /*b110*/  ENDCOLLECTIVE ;  /* 0x000000000000791b */ /* 0x003fea0003800000 */
.L_x_1152:
[----:B------:R-:W-:Y:S02]  /*b120*/  IMAD.MOV.U32 R24, RZ, RZ, R20 ;  /* 0x000000ffff187224 */ /* 0x000fe400078e0014 */
[----:B------:R-:W-:-:S07]  /*b130*/  IMAD.MOV.U32 R16, RZ, RZ, R23 ;  /* 0x000000ffff107224 */ /* 0x000fce00078e0017 */
[----:B------:R-:W-:Y:S05]  /*b140*/  WARPSYNC.COLLECTIVE R21, `(.L_x_1153) ;  /* 0x0000000015087348 */ /* 0x000fea0003c00000 */
[----:B------:R0:W1:Y:S02]  /*b150*/  SHFL.DOWN P0, R23, R24, R19, R18 ;  /* 0x0800001318177389 */ /* 0x0000640000000012 */
[----:B01----:R-:W-:Y:S05]  /*b160*/  ENDCOLLECTIVE ;  /* 0x000000000000791b */ /* 0x003fea0003800000 */
.L_x_1153:
[----:B------:R-:W-:Y:S01]  /*b170*/  IMAD.MOV.U32 R19, RZ, RZ, 0x10 ;  /* 0x00000010ff137424 */ /* 0x000fe200078e00ff */
[----:B------:R-:W-:Y:S02]  /*b180*/  ISETP.GT.AND P0, PT, R22, R27, PT ;  /* 0x0000001b1600720c */ /* 0x000fe40003f04270 */
[----:B------:R-:W-:Y:S02]  /*b190*/  SEL R23, R23, RZ, !P2 ;  /* 0x000000ff17177207 */ /* 0x000fe40005000000 */
[----:B------:R-:W-:Y:S01]  /*b1a0*/  SEL R17, R16, RZ, !P0 ;  /* 0x000000ff10117207 */ /* 0x000fe20004000000 */
[----:B------:R-:W-:Y:S01]  /*b1b0*/  VIADD R16, R36, 0x10 ;  /* 0x0000001024107836 */ /* 0x000fe20000000000 */
        /* <DEDUP_REMOVED lines=8> */
.L_x_1154:
[----:B------:R-:W-:Y:S02]  /*b240*/  IMAD.MOV.U32 R24, RZ, RZ, R22 ;  /* 0x000000ffff187224 */ /* 0x000fe400078e0016 */
[----:B------:R-:W-:-:S07]  /*b250*/  IMAD.MOV.U32 R20, RZ, RZ, R23 ;  /* 0x000000ffff147224 */ /* 0x000fce00078e0017 */
[----:B------:R-:W-:Y:S05]  /*b260*/  WARPSYNC.COLLECTIVE R21, `(.L_x_1155) ;  /* 0x0000000015087348 */ /* 0x000fea0003c00000 */
[----:B------:R0:W1:Y:S02]  /*b270*/  SHFL.DOWN P0, R23, R24, R19, R18 ;  /* 0x0800001318177389 */ /* 0x0000640000000012 */
[----:B01----:R-:W-:Y:S05]  /*b280*/  ENDCOLLECTIVE ;  /* 0x000000000000791b */ /* 0x003fea0003800000 */
.L_x_1155:
[----:B------:R-:W-:Y:S05]  /*b290*/  WARPSYNC.COLLECTIVE R21, `(.L_x_1156) ;  /* 0x0000000015087348 */ /* 0x000fea0003c00000 */
[----:B------:R-:W-:Y:S01]  /*b2a0*/  VOTE.ALL P4, P4 ;  /* 0x0000000000ff7806 */ /* 0x000fe20002080000 */
[----:B------:R-:W-:-:S12]  /*b2b0*/  ENDCOLLECTIVE ;  /* 0x000000000000791b */ /* 0x000fd80003800000 */
.L_x_1156:
[----:B------:R-:W-:Y:S02]  /*b2c0*/  ISETP.GT.AND P0, PT, R16, R27, PT ;  /* 0x0000001b1000720c */ /* 0x000fe40003f04270 */
[----:B------:R-:W0:Y:S01]  /*b2d0*/  LDC.64 R16, c[0x0][0x3b0] ;  /* 0x0000ec00ff107b82 */ /* 0x000e220000000a00 */
[----:B------:R-:W-:Y:S02]  /*b2e0*/  SEL R23, R23, RZ, !P2 ;  /* 0x000000ff17177207 */ /* 0x000fe40005000000 */
[----:B------:R-:W-:Y:S02]  /*b2f0*/  SEL R27, R20, RZ, !P0 ;  /* 0x000000ff141b7207 */ /* 0x000fe40004000000 */
[----:B------:R-:W-:-:S03]  /*b300*/  SEL R23, R23, RZ, !P0 ;  /* 0x000000ff17177207 */ /* 0x000fc60004000000 */
[----:B------:R-:W-:Y:S01]  /*b310*/  IMAD.IADD R20, R38, 0x1, R27 ;  /* 0x0000000126147824 */ /* 0x000fe200078e021b */
[----:B------:R-:W-:Y:S01]  /*b320*/  LOP3.LUT R27, RZ, R0, RZ, 0x33, !PT ;  /* 0x00000000ff1b7212 */ /* 0x000fe200078e33ff */
[----:B------:R-:W-:-:S04]  /*b330*/  IMAD.IADD R22, R22, 0x1, R23 ;  /* 0x0000000116167824 */ /* 0x000fc800078e0217 */
[----:B------:R-:W-:Y:S01]  /*b340*/  VIADD R27, R27, UR8 ;  /* 0x000000081b1b7c36 */ /* 0x000fe20008000000 */
[----:B0-----:R-:W-:-:S05]  /*b350*/  IADD3 R40, P0, PT, R16, 0x200, RZ ;  /* 0x0000020010287810 */ /* 0x001fca0007f1e0ff */
[----:B------:R-:W-:Y:S01]  /*b360*/  IMAD.X R41, RZ, RZ, R17, P0 ;  /* 0x000000ffff297224 */ /* 0x000fe200000e0611 */
[----:B------:R-:W-:Y:S07]  /*b370*/  BRA `(.L_x_1157) ;  /* 0xffffff8000dc7947 */ /* 0x000fee000383ffff */
.L_x_1088:
[----:B------:R-:W-:Y:S01]  /*b380*/  BSSY B0, `(.L_x_1158) ;  /* 0x0000006000007945 */ /* 0x000fe20003800000 */
[----:B------:R-:W-:Y:S01]  /*b390*/  PLOP3.LUT P0, PT, P0, PT, PT, 0x8, 0x80 ;  /* 0x000000000080781c */ /* 0x000fe2000070e170 */
[----:B------:R-:W-:-:S12]  /*b3a0*/  IMAD.MOV.U32 R21, RZ, RZ, -0x1 ;  /* 0xffffffffff157424 */ /* 0x000fd800078e00ff */
[----:B------:R-:W-:Y:S05]  /*b3b0*/  WARPSYNC.COLLECTIVE R21, `(.L_x_1159) ;  /* 0x0000000015087348 */ /* 0x000fea0003c00000 */
[----:B------:R-:W-:Y:S01]  /*b3c0*/  VOTE.ANY P0, P0 ;  /* 0x0000000000ff7806 */ /* 0x000fe20000000100 */
[----:B------:R-:W-:-:S12]  /*b3d0*/  ENDCOLLECTIVE ;  /* 0x000000000000791b */ /* 0x000fd80003800000 */
.L_x_1159:
[----:B------:R-:W-:Y:S05]  /*b3e0*/  BSYNC B0 ;  /* 0x0000000000007941 */ /* 0x000fea0003800000 */
.L_x_1158:
[----:B------:R-:W-:Y:S05]  /*b3f0*/  BRA `(.L_x_1160) ;  /* 0xffffff8000e07947 */ /* 0x000fea000383ffff */
.L_x_1090:
[----:B------:R-:W-:Y:S01]  /*b400*/  ISETP.NE.U32.AND P4, PT, R18, 0x65, PT ;  /* 0x000000651200780c */ /* 0x000fe20003f85070 */
[----:B------:R-:W-:Y:S01]  /*b410*/  BSSY B0, `(.L_x_1161) ;  /* 0x0000007000007945 */ /* 0x000fe20003800000 */
[----:B------:R-:W-:Y:S01]  /*b420*/  PLOP3.LUT P0, PT, P0, PT, PT, 0x8, 0x80 ;  /* 0x000000000080781c */ /* 0x000fe2000070e170 */
[----:B------:R-:W-:Y:S01]  /*b430*/  IMAD.MOV.U32 R21, RZ, RZ, -0x1 ;  /* 0xffffffffff157424 */ /* 0x000fe200078e00ff */
[----:B------:R-:W-:-:S13]  /*b440*/  ISETP.NE.AND.EX P4, PT, R19, RZ, PT, P4 ;  /* 0x000000ff1300720c */ /* 0x000fda0003f85340 */
[----:B------:R-:W-:Y:S05]  /*b450*/  WARPSYNC.COLLECTIVE R21, `(.L_x_1162) ;  /* 0x0000000015087348 */ /* 0x000fea0003c00000 */
[----:B------:R-:W-:Y:S01]  /*b460*/  VOTE.ANY R21, PT, P0 ;  /* 0x0000000000157806 */ /* 0x000fe200000e0100 */
[----:B------:R-:W-:Y:S06]  /*b470*/  ENDCOLLECTIVE ;  /* 0x000000000000791b */ /* 0x000fec0003800000 */
.L_x_1162:
[----:B------:R-:W-:Y:S05]  /*b480*/  BSYNC B0 ;  /* 0x0000000000007941 */ /* 0x000fea0003800000 */
.L_x_1161:
[----:B------:R-:W-:Y:S01]  /*b490*/  LOP3.LUT R21, R21, 0x80000000, R26, 0xec, !PT ;  /* 0x8000000015157812 */ /* 0x000fe200078eec1a */
[----:B------:R-:W-:Y:S01]  /*b4a0*/  IMAD.MOV.U32 R24, RZ, RZ, R16 ;  /* 0x000000ffff187224 */ /* 0x000fe200078e0010 */
[----:B------:R-:W-:Y:S01]  /*b4b0*/  ISETP.NE.AND P2, PT, R16, RZ, PT ;  /* 0x000000ff1000720c */ /* 0x000fe20003f45270 */
[----:B------:R-:W-:Y:S02]  /*b4c0*/  IMAD.MOV.U32 R19, RZ, RZ, 0x1 ;  /* 0x00000001ff137424 */ /* 0x000fe400078e00ff */
[----:B------:R-:W-:Y:S02]  /*b4d0*/  VIADD R18, R21, 0xffffffff ;  /* 0xffffffff15127836 */ /* 0x000fe40000000000 */
[----:B------:R-:W-:-:S03]  /*b4e0*/  VIADD R27, R27, 0xffffffe0 ;  /* 0xffffffe01b1b7836 */ /* 0x000fc60000000000 */
[----:B------:R-:W-:Y:S01]  /*b4f0*/  LOP3.LUT R43, R21, R18, RZ, 0xc, !PT ;  /* 0x00000012152b7212 */ /* 0x000fe200078e0cff */
[----:B------:R-:W-:-:S05]  /*b500*/  IMAD.MOV.U32 R21, RZ, RZ, -0x1 ;  /* 0xffffffffff157424 */ /* 0x000fca00078e00ff */
[----:B------:R-:W0:Y:S02]  /*b510*/  POPC R43, R43 ;  /* 0x0000002b002b7309 */ /* 0x000e240000000000 */
[----:B0-----:R-:W-:-:S07]  /*b520*/  IMAD.MOV.U32 R18, RZ, RZ, R43 ;  /* 0x000000ffff127224 */ /* 0x001fce00078e002b */
[----:B------:R-:W-:Y:S05]  /*b530*/  WARPSYNC.COLLECTIVE R21, `(.L_x_1163) ;  /* 0x0000000015087348 */ /* 0x000fea0003c00000 */
[----:B------:R0:W1:Y:S02]  /*b540*/  SHFL.DOWN P0, R23, R24, R19, R18 ;  /* 0x0800001318177389 */ /* 0x0000640000000012 */
[----:B01----:R-:W-:Y:S05]  /*b550*/  ENDCOLLECTIVE ;  /* 0x000000000000791b */ /* 0x003fea0003800000 */
.L_x_1163:
[----:B------:R-:W-:Y:S02]  /*b560*/  IMAD.MOV.U32 R24, RZ, RZ, R17 ;  /* 0x000000ffff187224 */ /* 0x000fe400078e0011 */
[----:B------:R-:W-:-:S07]  /*b570*/  IMAD.MOV.U32 R39, RZ, RZ, R23 ;  /* 0x000000ffff277224 */ /* 0x000fce00078e0017 */
[----:B------:R-:W-:Y:S05]  /*b580*/  WARPSYNC.COLLECTIVE R21, `(.L_x_1164) ;  /* 0x0000000015087348 */ /* 0x000fea0003c00000 */
[----:B------:R0:W1:Y:S02]  /*b590*/  SHFL.DOWN P0, R23, R24, R19, R18 ;  /* 0x0800001318177389 */ /* 0x0000640000000012 */
[----:B01----:R-:W-:Y:S05]  /*b5a0*/  ENDCOLLECTIVE ;  /* 0x000000000000791b */ /* 0x003fea0003800000 */
.L_x_1164:
        /* <DEDUP_REMOVED lines=13> */
.L_x_1165:
[----:B------:R-:W-:Y:S02]  /*b680*/  IMAD.MOV.U32 R24, RZ, RZ, R38 ;  /* 0x000000ffff187224 */ /* 0x000fe400078e0026 */
[----:B------:R-:W-:-:S07]  /*b690*/  IMAD.MOV.U32 R17, RZ, RZ, R23 ;  /* 0x000000ffff117224 */ /* 0x000fce00078e0017 */
[----:B------:R-:W-:Y:S05]  /*b6a0*/  WARPSYNC.COLLECTIVE R21, `(.L_x_1166) ;  /* 0x0000000015087348 */ /* 0x000fea0003c00000 */
[----:B------:R0:W1:Y:S02]  /*b6b0*/  SHFL.DOWN P0, R23, R24, R19, R18 ;  /* 0x0800001318177389 */ /* 0x0000640000000012 */
[----:B01----:R-:W-:Y:S05]  /*b6c0*/  ENDCOLLECTIVE ;  /* 0x000000000000791b */ /* 0x003fea0003800000 */
.L_x_1166:
        /* <DEDUP_REMOVED lines=13> */
.L_x_1167:
[----:B------:R-:W-:Y:S01]  /*b7a0*/  ISETP.GT.AND P2, PT, R38, R43, PT ;  /* 0x0000002b2600720c */ /* 0x000fe20003f44270 */
[----:B------:R-:W-:-:S03]  /*b7b0*/  IMAD.MOV.U32 R24, RZ, RZ, R16 ;  /* 0x000000ffff187224 */ /* 0x000fc600078e0010 */
[----:B------:R-:W-:-:S05]  /*b7c0*/  SEL R23, R23, RZ, !P2 ;  /* 0x000000ff17177207 */ /* 0x000fca0005000000 */
[----:B------:R-:W-:-:S07]  /*b7d0*/  IMAD.IADD R44, R42, 0x1, R23 ;  /* 0x000000012a2c7824 */ /* 0x000fce00078e0217 */
[----:B------:R-:W-:Y:S05]  /*b7e0*/  WARPSYNC.COLLECTIVE R21, `(.L_x_1168) ;  /* 0x0000000015087348 */ /* 0x000fea0003c00000 */
[----:B------:R0:W1:Y:S02]  /*b7f0*/  SHFL.DOWN P0, R23, R24, R19, R18 ;  /* 0x0800001318177389 */ /* 0x0000640000000012 */
[----:B01----:R-:W-:Y:S05]  /*b800*/  ENDCOLLECTIVE ;  /* 0x000000000000791b */ /* 0x003fea0003800000 */
.L_x_1168:
[----:B------:R-:W-:Y:S02]  /*b810*/  VIADD R42, R36, 0x10 ;  /* 0x00000010242a7836 */ /* 0x000fe40000000000 */
[----:B------:R-:W-:Y:S02]  /*b820*/  IMAD.MOV.U32 R24, RZ, RZ, R44 ;  /* 0x000000ffff187224 */ /* 0x000fe400078e002c */
[----:B------:R-:W-:Y:S02]  /*b830*/  IMAD.MOV.U32 R19, RZ, RZ, 0x8 ;  /* 0x00000008ff137424 */ /* 0x000fe400078e00ff */
[----:B------:R-:W-:-:S07]  /*b840*/  IMAD.MOV.U32 R45, RZ, RZ, R23 ;  /* 0x000000ffff2d7224 */ /* 0x000fce00078e0017 */
[----:B------:R-:W-:Y:S05]  /*b850*/  WARPSYNC.COLLECTIVE R21, `(.L_x_1169) ;  /* 0x0000000015087348 */ /* 0x000fea0003c00000 */
[----:B------:R0:W1:Y:S02]  /*b860*/  SHFL.DOWN P0, R23, R24, R19, R18 ;  /* 0x0800001318177389 */ /* 0x0000640000000012 */
[----:B01----:R-:W-:Y:S05]  /*b870*/  ENDCOLLECTIVE ;  /* 0x000000000000791b */ /* 0x003fea0003800000 */
.L_x_1169:
[----:B------:R-:W-:Y:S02]  /*b880*/  SEL R45, R45, RZ, !P3 ;  /* 0x000000ff2d2d7207 */ /* 0x000fe40005800000 */
[----:B------:R-:W-:Y:S02]  /*b890*/  ISETP.NE.AND P3, PT, R44, RZ, PT ;  /* 0x000000ff2c00720c */ /* 0x000fe40003f65270 */
[----:B------:R-:W-:-:S05]  /*b8a0*/  SEL R45, R45, RZ, !P2 ;  /* 0x000000ff2d2d7207 */ /* 0x000fca0005000000 */
[----:B------:R-:W-:Y:S02]  /*b8b0*/  IMAD.IADD R38, R16, 0x1, R45 ;  /* 0x0000000110267824 */ /* 0x000fe400078e022d */
[----:B------:R-:W-:Y:S02]  /*b8c0*/  VIADD R16, R36, 0x8 ;  /* 0x0000000824107836 */ /* 0x000fe40000000000 */
[----:B------:R-:W-:-:S03]  /*b8d0*/  IMAD.MOV.U32 R24, RZ, RZ, R38 ;  /* 0x000000ffff187224 */ /* 0x000fc600078e0026 */
[----:B------:R-:W-:-:S04]  /*b8e0*/  ISETP.GT.AND P2, PT, R16, R43, PT ;  /* 0x0000002b1000720c */ /* 0x000fc80003f44270 */
[----:B------:R-:W-:-:S09]  /*b8f0*/  SEL R17, R23, RZ, !P2 ;  /* 0x000000ff17117207 */ /* 0x000fd20005000000 */
[----:B------:R-:W-:Y:S05]  /*b900*/  WARPSYNC.COLLECTIVE R21, `(.L_x_1170) ;  /* 0x0000000015087348 */ /* 0x000fea0003c00000 */
[----:B------:R0:W1:Y:S02]  /*b910*/  SHFL.DOWN P0, R23, R24, R19, R18 ;  /* 0x0800001318177389 */ /* 0x0000640000000012 */
[----:B01----:R-:W-:Y:S05]  /*b920*/  ENDCOLLECTIVE ;  /* 0x000000000000791b */ /* 0x003fea0003800000 */
.L_x_1170:
[----:B------:R-:W-:-:S04]  /*b930*/  IMAD.IADD R17, R44, 0x1, R17 ;  /* 0x000000012c117824 */ /* 0x000fc800078e0211 */
[----:B------:R-:W-:Y:S02]  /*b940*/  IMAD.MOV.U32 R24, RZ, RZ, R17 ;  /* 0x000000ffff187224 */ /* 0x000fe400078e0011 */
[----:B------:R-:W-:Y:S02]  /*b950*/  IMAD.MOV.U32 R19, RZ, RZ, 0x10 ;  /* 0x00000010ff137424 */ /* 0x000fe400078e00ff */
[----:B------:R-:W-:-:S07]  /*b960*/  IMAD.MOV.U32 R39, RZ, RZ, R23 ;  /* 0x000000ffff277224 */ /* 0x000fce00078e0017 */
[----:B------:R-:W-:Y:S05]  /*b970*/  WARPSYNC.COLLECTIVE R21, `(.L_x_1171) ;  /* 0x0000000015087348 */ /* 0x000fea0003c00000 */
[----:B------:R0:W1:Y:S02]  /*b980*/  SHFL.DOWN P0, R23, R24, R19, R18 ;  /* 0x0800001318177389 */ /* 0x0000640000000012 */
[----:B01----:R-:W-:Y:S05]  /*b990*/  ENDCOLLECTIVE ;  /* 0x000000000000791b */ /* 0x003fea0003800000 */
.L_x_1171:
[----:B------:R-:W-:-:S04]  /*b9a0*/  SEL R39, R39, RZ, !P3 ;  /* 0x000000ff27277207 */ /* 0x000fc80005800000 */
[----:B------:R-:W-:Y:S02]  /*b9b0*/  SEL R39, R39, RZ, !P2 ;  /* 0x000000ff27277207 */ /* 0x000fe40005000000 */
[----:B------:R-:W-:-:S03]  /*b9c0*/  ISETP.NE.AND P2, PT, R17, RZ, PT ;  /* 0x000000ff1100720c */ /* 0x000fc60003f45270 */
[----:B------:R-:W-:-:S04]  /*b9d0*/  IMAD.IADD R16, R38, 0x1, R39 ;  /* 0x0000000126107824 */ /* 0x000fc800078e0227 */
[----:B------:R-:W-:Y:S02]  /*b9e0*/  IMAD.MOV.U32 R24, RZ, RZ, R16 ;  /* 0x000000ffff187224 */ /* 0x000fe400078e0010 */
[----:B------:R-:W-:-:S07]  /*b9f0*/  IMAD.MOV.U32 R38, RZ, RZ, R23 ;  /* 0x000000ffff267224 */ /* 0x000fce00078e0017 */
[----:B------:R-:W-:Y:S05]  /*ba00*/  WARPSYNC.COLLECTIVE R21, `(.L_x_1172) ;  /* 0x0000000015087348 */ /* 0x000fea0003c00000 */
[----:B------:R0:W1:Y:S02]  /*ba10*/  SHFL.DOWN P0, R23, R24, R19, R18 ;  /* 0x0800001318177389 */ /* 0x0000640000000012 */
[----:B01----:R-:W-:Y:S05]  /*ba20*/  ENDCOLLECTIVE ;  /* 0x000000000000791b */ /* 0x003fea0003800000 */
.L_x_1172:
[----:B------:R-:W-:Y:S05]  /*ba30*/  WARPSYNC.COLLECTIVE R21, `(.L_x_1173) ;  /* 0x0000000015087348 */ /* 0x000fea0003c00000 */
[----:B------:R-:W-:Y:S01]  /*ba40*/  VOTE.ALL P4, P4 ;  /* 0x0000000000ff7806 */ /* 0x000fe20002080000 */
[----:B------:R-:W-:-:S12]  /*ba50*/  ENDCOLLECTIVE ;  /* 0x000000000000791b */ /* 0x000fd80003800000 */
.L_x_1173:
[----:B------:R-:W-:Y:S01]  /*ba60*/  IMAD.MOV.U32 R39, RZ, RZ, R23 ;  /* 0x000000ffff277224 */ /* 0x000fe200078e0017 */
[----:B------:R-:W-:-:S04]  /*ba70*/  ISETP.GT.AND P0, PT, R42, R43, PT ;  /* 0x0000002b2a00720c */ /* 0x000fc80003f04270 */
[----:B------:R-:W-:Y:S02]  /*ba80*/  SEL R39, R39, RZ, !P2 ;  /* 0x000000ff27277207 */ /* 0x000fe40005000000 */
[----:B------:R-:W-:Y:S02]  /*ba90*/  SEL R38, R38, RZ, !P0 ;  /* 0x000000ff26267207 */ /* 0x000fe40004000000 */
[----:B------:R-:W-:Y:S02]  /*baa0*/  SEL R39, R39, RZ, !P0 ;  /* 0x000000ff27277207 */ /* 0x000fe40004000000 */
[----:B------:R-:W-:Y:S02]  /*bab0*/  ISETP.NE.AND P0, PT, R20, RZ, PT ;  /* 0x000000ff1400720c */ /* 0x000fe40003f05270 */
[----:B------:R-:W-:Y:S01]  /*bac0*/  IADD3 R20, PT, PT, R17, R38, R20 ;  /* 0x0000002611147210 */ /* 0x000fe20007ffe014 */
[----:B------:R-:W-:-:S05]  /*bad0*/  IMAD.IADD R39, R16, 0x1, R39 ;  /* 0x0000000110277824 */ /* 0x000fca00078e0227 */
[----:B------:R-:W-:-:S05]  /*bae0*/  SEL R39, R39, RZ, !P0 ;  /* 0x000000ff27277207 */ /* 0x000fca0004000000 */
[----:B------:R-:W-:Y:S01]  /*baf0*/  IMAD.IADD R22, R39, 0x1, R22 ;  /* 0x0000000127167824 */ /* 0x000fe200078e0216 */
[----:B------:R-:W-:Y:S06]  /*bb00*/  BRA `(.L_x_1174) ;  /* 0xffffff8000247947 */ /* 0x000fec000383ffff */
.L_x_1119:
[----:B------:R-:W-:Y:S01]  /*bb10*/  BSSY B0, `(.L_x_1175) ;  /* 0x0000006000007945 */ /* 0x000fe20003800000 */
[----:B------:R-:W-:Y:S01]  /*bb20*/  PLOP3.LUT P0, PT, P0, PT, PT, 0x8, 0x80 ;  /* 0x000000000080781c */ /* 0x000fe2000070e170 */
[----:B------:R-:W-:-:S12]  /*bb30*/  IMAD.MOV.U32 R21, RZ, RZ, -0x1 ;  /* 0xffffffffff157424 */ /* 0x000fd800078e00ff */
[----:B------:R-:W-:Y:S05]  /*bb40*/  WARPSYNC.COLLECTIVE R21, `(.L_x_1176) ;  /* 0x0000000015087348 */ /* 0x000fea0003c00000 */
[----:B------:R-:W-:Y:S01]  /*bb50*/  VOTE.ANY P0, P0 ;  /* 0x0000000000ff7806 */ /* 0x000fe20000000100 */
[----:B------:R-:W-:-:S12]  /*bb60*/  ENDCOLLECTIVE ;  /* 0x000000000000791b */ /* 0x000fd80003800000 */
.L_x_1176:
[----:B------:R-:W-:Y:S05]  /*bb70*/  BSYNC B0 ;  /* 0x0000000000007941 */ /* 0x000fea0003800000 */
.L_x_1175:
[----:B------:R-:W-:Y:S05]  /*bb80*/  BRA `(.L_x_1177) ;  /* 0xffffffcc00e47947 */ /* 0x000fea000383ffff */
.L_x_1121:
[----:B------:R-:W0:Y:S01]  /*bb90*/  S2R R26, SR_GEMASK ;  /* 0x00000000001a7919 */ /* 0x000e220000003c00 */
[----:B------:R-:W-:Y:S01]  /*bba0*/  ISETP.NE.U32.AND P4, PT, R18, 0x65, PT ;  /* 0x000000651200780c */ /* 0x000fe20003f85070 */
[----:B------:R-:W-:Y:S01]  /*bbb0*/  BSSY B0, `(.L_x_1178) ;  /* 0x0000007000007945 */ /* 0x000fe20003800000 */
[----:B------:R-:W-:Y:S01]  /*bbc0*/  PLOP3.LUT P0, PT, P0, PT, PT, 0x8, 0x80 ;  /* 0x000000000080781c */ /* 0x000fe2000070e170 */
[----:B------:R-:W-:Y:S01]  /*bbd0*/  IMAD.MOV.U32 R21, RZ, RZ, -0x1 ;  /* 0xffffffffff157424 */ /* 0x000fe200078e00ff */
[----:B------:R-:W-:-:S13]  /*bbe0*/  ISETP.NE.AND.EX P4, PT, R19, RZ, PT, P4 ;  /* 0x000000ff1300720c */ /* 0x000fda0003f85340 */
[----:B0-----:R-:W-:Y:S05]  /*bbf0*/  WARPSYNC.COLLECTIVE R21, `(.L_x_1179) ;  /* 0x0000000015087348 */ /* 0x001fea0003c00000 */
[----:B------:R-:W-:Y:S01]  /*bc00*/  VOTE.ANY R21, PT, P0 ;  /* 0x0000000000157806 */ /* 0x000fe200000e0100 */
[----:B0-----:R-:W-:Y:S06]  /*bc10*/  ENDCOLLECTIVE ;  /* 0x000000000000791b */ /* 0x001fec0003800000 */
.L_x_1179:
[----:B------:R-:W-:Y:S05]  /*bc20*/  BSYNC B0 ;  /* 0x0000000000007941 */ /* 0x000fea0003800000 */
.L_x_1178:
[----:B------:R-:W-:Y:S01]  /*bc30*/  LOP3.LUT R21, R21, 0x80000000, R26, 0xec, !PT ;  /* 0x8000000015157812 */ /* 0x000fe200078eec1a */
[----:B------:R-:W-:Y:S01]  /*bc40*/  IMAD.MOV.U32 R24, RZ, RZ, R16 ;  /* 0x000000ffff187224 */ /* 0x000fe200078e0010 */
[----:B------:R-:W-:Y:S01]  /*bc50*/  ISETP.NE.AND P5, PT, R16, RZ, PT ;  /* 0x000000ff1000720c */ /* 0x000fe20003fa5270 */
[----:B------:R-:W-:Y:S02]  /*bc60*/  IMAD.MOV.U32 R19, RZ, RZ, 0x1 ;  /* 0x00000001ff137424 */ /* 0x000fe400078e00ff */
[----:B------:R-:W-:-:S05]  /*bc70*/  VIADD R18, R21, 0xffffffff ;  /* 0xffffffff15127836 */ /* 0x000fca0000000000 */
[----:B------:R-:W-:Y:S01]  /*bc80*/  LOP3.LUT R27, R21, R18, RZ, 0xc, !PT ;  /* 0x00000012151b7212 */ /* 0x000fe200078e0cff */
[----:B------:R-:W-:-:S05]  /*bc90*/  IMAD.MOV.U32 R21, RZ, RZ, -0x1 ;  /* 0xffffffffff157424 */ /* 0x000fca00078e00ff */
[----:B------:R-:W0:Y:S02]  /*bca0*/  POPC R27, R27 ;  /* 0x0000001b001b7309 */ /* 0x000e240000000000 */
[----:B0-----:R-:W-:-:S07]  /*bcb0*/  IMAD.MOV.U32 R18, RZ, RZ, R27 ;  /* 0x000000ffff127224 */ /* 0x001fce00078e001b */
[----:B------:R-:W-:Y:S05]  /*bcc0*/  WARPSYNC.COLLECTIVE R21, `(.L_x_1180) ;  /* 0x0000000015087348 */ /* 0x000fea0003c00000 */
[----:B------:R0:W1:Y:S02]  /*bcd0*/  SHFL.DOWN P0, R23, R24, R19, R18 ;  /* 0x0800001318177389 */ /* 0x0000640000000012 */
[----:B01----:R-:W-:Y:S05]  /*bce0*/  ENDCOLLECTIVE ;  /* 0x000000000000791b */ /* 0x003fea0003800000 */
.L_x_1180:
[----:B------:R-:W-:Y:S02]  /*bcf0*/  IMAD.MOV.U32 R24, RZ, RZ, R17 ;  /* 0x000000ffff187224 */ /* 0x000fe400078e0011 */
[----:B------:R-:W-:-:S07]  /*bd00*/  IMAD.MOV.U32 R22, RZ, RZ, R23 ;  /* 0x000000ffff167224 */ /* 0x000fce00078e0017 */
[----:B------:R-:W-:Y:S05]  /*bd10*/  WARPSYNC.COLLECTIVE R21, `(.L_x_1181) ;  /* 0x0000000015087348 */ /* 0x000fea0003c00000 */
[----:B------:R0:W1:Y:S02]  /*bd20*/  SHFL.DOWN P0, R23, R24, R19, R18 ;  /* 0x0800001318177389 */ /* 0x0000640000000012 */
[----:B01----:R-:W-:Y:S05]  /*bd30*/  ENDCOLLECTIVE ;  /* 0x000000000000791b */ /* 0x003fea0003800000 */
.L_x_1181:
[----:B------:R-:W-:Y:S01]  /*bd40*/  IMAD.MOV.U32 R19, RZ, RZ, 0x2 ;  /* 0x00000002ff137424 */ /* 0x000fe200078e00ff */
[----:B------:R-:W-:Y:S02]  /*bd50*/  ISETP.GE.AND P0, PT, R40, R27, PT ;  /* 0x0000001b2800720c */ /* 0x000fe40003f06270 */
[----:B------:R-:W-:Y:S02]  /*bd60*/  SEL R23, R23, RZ, !P5 ;  /* 0x000000ff17177207 */ /* 0x000fe40006800000 */
[----:B------:R-:W-:Y:S02]  /*bd70*/  SEL R39, R22, RZ, !P0 ;  /* 0x000000ff16277207 */ /* 0x000fe40004000000 */
[----:B------:R-:W-:-:S03]  /*bd80*/  SEL R23, R23, RZ, !P0 ;  /* 0x000000ff17177207 */ /* 0x000fc60004000000 */
[----:B------:R-:W-:Y:S02]  /*bd90*/  IMAD.IADD R22, R16, 0x1, R39 ;  /* 0x0000000110167824 */ /* 0x000fe400078e0227 */
[----:B------:R-:W-:Y:S02]  /*bda0*/  IMAD.IADD R20, R17, 0x1, R23 ;  /* 0x0000000111147824 */ /* 0x000fe400078e0217 */
[----:B------:R-:W-:Y:S02]  /*bdb0*/  IMAD.MOV.U32 R24, RZ, RZ, R22 ;  /* 0x000000ffff187224 */ /* 0x000fe400078e0016 */
[----:B------:R-:W-:-:S07]  /*bdc0*/  VIADD R16, R40, 0x2 ;  /* 0x0000000228107836 */ /* 0x000fce0000000000 */
[----:B------:R-:W-:Y:S05]  /*bdd0*/  WARPSYNC.COLLECTIVE R21, `(.L_x_1182) ;  /* 0x0000000015087348 */ /* 0x000fea0003c00000 */
[----:B------:R0:W1:Y:S02]  /*bde0*/  SHFL.DOWN P0, R23, R24, R19, R18 ;  /* 0x0800001318177389 */ /* 0x0000640000000012 */
[----:B01----:R-:W-:Y:S05]  /*bdf0*/  ENDCOLLECTIVE ;  /* 0x000000000000791b */ /* 0x003fea0003800000 */
.L_x_1182:
[----:B------:R-:W-:Y:S01]  /*be00*/  ISETP.GT.AND P5, PT, R16, R27, PT ;  /* 0x0000001b1000720c */ /* 0x000fe20003fa4270 */
[----:B------:R-:W-:Y:S02]  /*be10*/  IMAD.MOV.U32 R24, RZ, RZ, R20 ;  /* 0x000000ffff187224 */ /* 0x000fe400078e0014 */
[----:B------:R-:W-:-:S10]  /*be20*/  IMAD.MOV.U32 R38, RZ, RZ, R23 ;  /* 0x000000ffff267224 */ /* 0x000fd400078e0017 */
[----:B------:R-:W-:Y:S05]  /*be30*/  WARPSYNC.COLLECTIVE R21, `(.L_x_1183) ;  /* 0x0000000015087348 */ /* 0x000fea0003c00000 */
[----:B------:R0:W1:Y:S02]  /*be40*/  SHFL.DOWN P0, R23, R24, R19, R18 ;  /* 0x0800001318177389 */ /* 0x0000640000000012 */
[----:B01----:R-:W-:Y:S05]  /*be50*/  ENDCOLLECTIVE ;  /* 0x000000000000791b */ /* 0x003fea0003800000 */
.L_x_1183:
[----:B------:R-:W-:-:S05]  /*be60*/  SEL R17, R38, RZ, !P5 ;  /* 0x000000ff26117207 */ /* 0x000fca0006800000 */
[----:B------:R-:W-:-:S05]  /*be70*/  IMAD.IADD R38, R22, 0x1, R17 ;  /* 0x0000000116267824 */ /* 0x000fca00078e0211 */
[----:B------:R-:W-:Y:S01]  /*be80*/  ISETP.NE.AND P6, PT, R38, RZ, PT ;  /* 0x000000ff2600720c */ /* 0x000fe20003fc5270 */
[----:B------:R-:W-:Y:S02]  /*be90*/  IMAD.MOV.U32 R24, RZ, RZ, R38 ;  /* 0x000000ffff187224 */ /* 0x000fe400078e0026 */
[----:B------:R-:W-:Y:S01]  /*bea0*/  IMAD.MOV.U32 R19, RZ, RZ, 0x4 ;  /* 0x00000004ff137424 */ /* 0x000fe200078e00ff */
[----:B------:R-:W-:Y:S01]  /*beb0*/  ISETP.NE.AND P0, PT, R22, RZ, PT ;  /* 0x000000ff1600720c */ /* 0x000fe20003f05270 */
[----:B------:R-:W-:-:S05]  /*bec0*/  IMAD.MOV.U32 R39, RZ, RZ, R23 ;  /* 0x000000ffff277224 */ /* 0x000fca00078e0017 */
[----:B------:R-:W-:-:S04]  /*bed0*/  SEL R16, R39, RZ, !P0 ;  /* 0x000000ff27107207 */ /* 0x000fc80004000000 */
[----:B------:R-:W-:-:S07]  /*bee0*/  SEL R17, R16, RZ, !P5 ;  /* 0x000000ff10117207 */ /* 0x000fce0006800000 */
[----:B------:R-:W-:Y:S05]  /*bef0*/  WARPSYNC.COLLECTIVE R21, `(.L_x_1184) ;  /* 0x0000000015087348 */ /* 0x000fea0003c00000 */
[----:B------:R0:W1:Y:S02]  /*bf00*/  SHFL.DOWN P0, R23, R24, R19, R18 ;  /* 0x0800001318177389 */ /* 0x0000640000000012 */
[----:B01----:R-:W-:Y:S05]  /*bf10*/  ENDCOLLECTIVE ;  /* 0x000000000000791b */ /* 0x003fea0003800000 */
.L_x_1184:
[----:B------:R-:W-:Y:S02]  /*bf20*/  IMAD.IADD R16, R20, 0x1, R17 ;  /* 0x0000000114107824 */ /* 0x000fe400078e0211 */
[----:B------:R-:W-:-:S05]  /*bf30*/  VIADD R20, R40, 0x4 ;  /* 0x0000000428147836 */ /* 0x000fca0000000000 */
[----:B------:R-:W-:Y:S01]  /*bf40*/  ISETP.GT.AND P5, PT, R20, R27, PT ;  /* 0x0000001b1400720c */ /* 0x000fe20003fa4270 */
[----:B------:R-:W-:Y:S02]  /*bf50*/  IMAD.MOV.U32 R24, RZ, RZ, R16 ;  /* 0x000000ffff187224 */ /* 0x000fe400078e0010 */
[----:B------:R-:W-:-:S10]  /*bf60*/  IMAD.MOV.U32 R39, RZ, RZ, R23 ;  /* 0x000000ffff277224 */ /* 0x000fd400078e0017 */
[----:B------:R-:W-:Y:S05]  /*bf70*/  WARPSYNC.COLLECTIVE R21, `(.L_x_1185) ;  /* 0x0000000015087348 */ /* 0x000fea0003c00000 */
[----:B------:R0:W1:Y:S02]  /*bf80*/  SHFL.DOWN P0, R23, R24, R19, R18 ;  /* 0x0800001318177389 */ /* 0x0000640000000012 */
[----:B01----:R-:W-:Y:S05]  /*bf90*/  ENDCOLLECTIVE ;  /* 0x000000000000791b */ /* 0x003fea0003800000 */
.L_x_1185:
[----:B------:R-:W-:-:S05]  /*bfa0*/  SEL R39, R39, RZ, !P5 ;  /* 0x000000ff27277207 */ /* 0x000fca0006800000 */
[----:B------:R-:W-:Y:S02]  /*bfb0*/  IMAD.IADD R42, R38, 0x1, R39 ;  /* 0x00000001262a7824 */ /* 0x000fe400078e0227 */
[----:B------:R-:W-:Y:S02]  /*bfc0*/  VIADD R38, R40, 0x8 ;  /* 0x0000000828267836 */ /* 0x000fe40000000000 */
[----:B------:R-:W-:Y:S02]  /*bfd0*/  IMAD.MOV.U32 R24, RZ, RZ, R42 ;  /* 0x000000ffff187224 */ /* 0x000fe400078e002a */
[----:B------:R-:W-:Y:S02]  /*bfe0*/  IMAD.MOV.U32 R19, RZ, RZ, 0x8 ;  /* 0x00000008ff137424 */ /* 0x000fe400078e00ff */
[----:B------:R-:W-:-:S07]  /*bff0*/  IMAD.MOV.U32 R17, RZ, RZ, R23 ;  /* 0x000000ffff117224 */ /* 0x000fce00078e0017 */
[----:B------:R-:W-:Y:S05]  /*c000*/  WARPSYNC.COLLECTIVE R21, `(.L_x_1186) ;  /* 0x0000000015087348 */ /* 0x000fea0003c00000 */
[----:B------:R0:W1:Y:S02]  /*c010*/  SHFL.DOWN P0, R23, R24, R19, R18 ;  /* 0x0800001318177389 */ /* 0x0000640000000012 */
[----:B01----:R-:W-:Y:S05]  /*c020*/  ENDCOLLECTIVE ;  /* 0x000000000000791b */ /* 0x003fea0003800000 */
.L_x_1186:
[----:B------:R-:W-:Y:S02]  /*c030*/  SEL R17, R17, RZ, !P6 ;  /* 0x000000ff11117207 */ /* 0x000fe40007000000 */
[----:B------:R-:W-:Y:S02]  /*c040*/  ISETP.NE.AND P6, PT, R42, RZ, PT ;  /* 0x000000ff2a00720c */ /* 0x000fe40003fc5270 */
[----:B------:R-:W-:Y:S02]  /*c050*/  SEL R17, R17, RZ, !P5 ;  /* 0x000000ff11117207 */ /* 0x000fe40006800000 */
[----:B------:R-:W-:-:S03]  /*c060*/  ISETP.GT.AND P5, PT, R38, R27, PT ;  /* 0x0000001b2600720c */ /* 0x000fc60003fa4270 */
[----:B------:R-:W-:-:S04]  /*c070*/  IMAD.IADD R20, R16, 0x1, R17 ;  /* 0x0000000110147824 */ /* 0x000fc800078e0211 */
[----:B------:R-:W-:Y:S02]  /*c080*/  IMAD.MOV.U32 R24, RZ, RZ, R20 ;  /* 0x000000ffff187224 */ /* 0x000fe400078e0014 */
[----:B------:R-:W-:-:S07]  /*c090*/  IMAD.MOV.U32 R22, RZ, RZ, R23 ;  /* 0x000000ffff167224 */ /* 0x000fce00078e0017 */
[----:B------:R-:W-:Y:S05]  /*c0a0*/  WARPSYNC.COLLECTIVE R21, `(.L_x_1187) ;  /* 0x0000000015087348 */ /* 0x000fea0003c00000 */
[----:B------:R0:W1:Y:S02]  /*c0b0*/  SHFL.DOWN P0, R23, R24, R19, R18 ;  /* 0x0800001318177389 */ /* 0x0000640000000012 */
[----:B01----:R-:W-:Y:S05]  /*c0c0*/  ENDCOLLECTIVE ;  /* 0x000000000000791b */ /* 0x003fea0003800000 */
.L_x_1187:
[----:B------:R-:W-:-:S05]  /*c0d0*/  SEL R17, R22, RZ, !P5 ;  /* 0x000000ff16117207 */ /* 0x000fca0006800000 */
[----:B------:R-:W-:-:S04]  /*c0e0*/  IMAD.IADD R38, R42, 0x1, R17 ;  /* 0x000000012a267824 */ /* 0x000fc800078e0211 */
[----:B------:R-:W-:Y:S02]  /*c0f0*/  IMAD.MOV.U32 R24, RZ, RZ, R38 ;  /* 0x000000ffff187224 */ /* 0x000fe400078e0026 */
[----:B------:R-:W-:Y:S02]  /*c100*/  IMAD.MOV.U32 R19, RZ, RZ, 0x10 ;  /* 0x00000010ff137424 */ /* 0x000fe400078e00ff */
[----:B------:R-:W-:-:S07]  /*c110*/  IMAD.MOV.U32 R16, RZ, RZ, R23 ;  /* 0x000000ffff107224 */ /* 0x000fce00078e0017 */
[----:B------:R-:W-:Y:S05]  /*c120*/  WARPSYNC.COLLECTIVE R21, `(.L_x_1188) ;  /* 0x0000000015087348 */ /* 0x000fea0003c00000 */
[----:B------:R0:W1:Y:S02]  /*c130*/  SHFL.DOWN P0, R23, R24, R19, R18 ;  /* 0x0800001318177389 */ /* 0x0000640000000012 */
[----:B01----:R-:W-:Y:S05]  /*c140*/  ENDCOLLECTIVE ;  /* 0x000000000000791b */ /* 0x003fea0003800000 */
.L_x_1188:
[----:B------:R-:W-:-:S04]  /*c150*/  SEL R16, R16, RZ, !P6 ;  /* 0x000000ff10107207 */ /* 0x000fc80007000000 */
[----:B------:R-:W-:Y:S01]  /*c160*/  SEL R17, R16, RZ, !P5 ;  /* 0x000000ff10117207 */ /* 0x000fe20006800000 */
[----:B------:R-:W-:-:S04]  /*c170*/  VIADD R16, R40, 0x10 ;  /* 0x0000001028107836 */ /* 0x000fc80000000000 */
[----:B------:R-:W-:Y:S01]  /*c180*/  IMAD.IADD R22, R20, 0x1, R17 ;  /* 0x0000000114167824 */ /* 0x000fe200078e0211 */
[----:B------:R-:W-:Y:S02]  /*c190*/  ISETP.GT.AND P5, PT, R16, R27, PT ;  /* 0x0000001b1000720c */ /* 0x000fe40003fa4270 */
[----:B------:R-:W0:Y:S01]  /*c1a0*/  LDC.64 R16, c[0x0][0x3b0] ;  /* 0x0000ec00ff107b82 */ /* 0x000e220000000a00 */
[----:B------:R-:W-:Y:S01]  /*c1b0*/  IMAD.MOV.U32 R24, RZ, RZ, R22 ;  /* 0x000000ffff187224 */ /* 0x000fe200078e0016 */
[----:B------:R-:W-:-:S05]  /*c1c0*/  LOP3.LUT R27, RZ, R0, RZ, 0x33, !PT ;  /* 0x00000000ff1b7212 */ /* 0x000fca00078e33ff */
[----:B------:R-:W-:Y:S02]  /*c1d0*/  VIADD R27, R27, UR8 ;  /* 0x000000081b1b7c36 */ /* 0x000fe40008000000 */
[----:B------:R-:W-:-:S07]  /*c1e0*/  IMAD.MOV.U32 R39, RZ, RZ, R23 ;  /* 0x000000ffff277224 */ /* 0x000fce00078e0017 */
[----:B0-----:R-:W-:Y:S05]  /*c1f0*/  WARPSYNC.COLLECTIVE R21, `(.L_x_1189) ;  /* 0x0000000015087348 */ /* 0x001fea0003c00000 */
[----:B------:R1:W2:Y:S02]  /*c200*/  SHFL.DOWN P0, R23, R24, R19, R18 ;  /* 0x0800001318177389 */ /* 0x0002a40000000012 */
[----:B012---:R-:W-:Y:S05]  /*c210*/  ENDCOLLECTIVE ;  /* 0x000000000000791b */ /* 0x007fea0003800000 */
.L_x_1189:
[----:B------:R-:W-:Y:S05]  /*c220*/  WARPSYNC.COLLECTIVE R21, `(.L_x_1190) ;  /* 0x0000000015087348 */ /* 0x000fea0003c00000 */
[----:B------:R-:W-:Y:S01]  /*c230*/  VOTE.ALL P4, P4 ;  /* 0x0000000000ff7806 */ /* 0x000fe20002080000 */
[----:B------:R-:W-:-:S12]  /*c240*/  ENDCOLLECTIVE ;  /* 0x000000000000791b */ /* 0x000fd80003800000 */
.L_x_1190:
[----:B------:R-:W-:-:S05]  /*c250*/  SEL R39, R39, RZ, !P5 ;  /* 0x000000ff27277207 */ /* 0x000fca0006800000 */
[C---:B------:R-:W-:Y:S01]  /*c260*/  IMAD.IADD R20, R38.reuse, 0x1, R39 ;  /* 0x0000000126147824 */ /* 0x040fe200078e0227 */
[----:B------:R-:W-:-:S04]  /*c270*/  ISETP.NE.AND P0, PT, R38, RZ, PT ;  /* 0x000000ff2600720c */ /* 0x000fc80003f05270 */
[----:B------:R-:W-:Y:S02]  /*c280*/  SEL R23, R23, RZ, !P0 ;  /* 0x000000ff17177207 */ /* 0x000fe40004000000 */
[----:B------:R-:W-:Y:S02]  /*c290*/  IADD3 R42, P0, PT, R16, 0x200, RZ ;  /* 0x00000200102a7810 */ /* 0x000fe40007f1e0ff */
[----:B------:R-:W-:-:S03]  /*c2a0*/  SEL R23, R23, RZ, !P5 ;  /* 0x000000ff17177207 */ /* 0x000fc60006800000 */
[----:B------:R-:W-:Y:S02]  /*c2b0*/  IMAD.X R43, RZ, RZ, R17, P0 ;  /* 0x000000ffff2b7224 */ /* 0x000fe400000e0611 */
[----:B------:R-:W-:Y:S01]  /*c2c0*/  IMAD.IADD R22, R22, 0x1, R23 ;  /* 0x0000000116167824 */ /* 0x000fe200078e0217 */
[----:B------:R-:W-:Y:S06]  /*c2d0*/  BRA `(.L_x_1191) ;  /* 0xffffffcc00207947 */ /* 0x000fec000383ffff */
.L_x_1123:
[----:B------:R-:W-:Y:S01]  /*c2e0*/  BSSY B0, `(.L_x_1192) ;  /* 0x0000006000007945 */ /* 0x000fe20003800000 */
[----:B------:R-:W-:Y:S01]  /*c2f0*/  PLOP3.LUT P0, PT, P0, PT, PT, 0x8, 0x80 ;  /* 0x000000000080781c */ /* 0x000fe2000070e170 */
[----:B------:R-:W-:-:S12]  /*c300*/  IMAD.MOV.U32 R21, RZ, RZ, -0x1 ;  /* 0xffffffffff157424 */ /* 0x000fd800078e00ff */
[----:B------:R-:W-:Y:S05]  /*c310*/  WARPSYNC.COLLECTIVE R21, `(.L_x_1193) ;  /* 0x0000000015087348 */ /* 0x000fea0003c00000 */
[----:B------:R-:W-:Y:S01]  /*c320*/  VOTE.ANY P0, P0 ;  /* 0x0000000000ff7806 */ /* 0x000fe20000000100 */
[----:B------:R-:W-:-:S12]  /*c330*/  ENDCOLLECTIVE ;  /* 0x000000000000791b */ /* 0x000fd80003800000 */
.L_x_1193:
[----:B------:R-:W-:Y:S05]  /*c340*/  BSYNC B0 ;  /* 0x0000000000007941 */ /* 0x000fea0003800000 */
.L_x_1192:
[----:B------:R-:W-:Y:S05]  /*c350*/  BRA `(.L_x_1194) ;  /* 0xffffffcc00247947 */ /* 0x000fea000383ffff */
.L_x_1125:
        /* <DEDUP_REMOVED lines=8> */
.L_x_1196:
[----:B------:R-:W-:Y:S05]  /*c3e0*/  BSYNC B0 ;  /* 0x0000000000007941 */ /* 0x000fea0003800000 */
.L_x_1195:
        /* <DEDUP_REMOVED lines=13> */
.L_x_1197:
[----:B------:R-:W-:Y:S02]  /*c4c0*/  IMAD.MOV.U32 R24, RZ, RZ, R17 ;  /* 0x000000ffff187224 */ /* 0x000fe400078e0011 */
[----:B------:R-:W-:-:S07]  /*c4d0*/  IMAD.MOV.U32 R38, RZ, RZ, R23 ;  /* 0x000000ffff267224 */ /* 0x000fce00078e0017 */
[----:B------:R-:W-:Y:S05]  /*c4e0*/  WARPSYNC.COLLECTIVE R21, `(.L_x_1198) ;  /* 0x0000000015087348 */ /* 0x000fea0003c00000 */
[----:B------:R0:W1:Y:S02]  /*c4f0*/  SHFL.DOWN P0, R23, R24, R19, R18 ;  /* 0x0800001318177389 */ /* 0x0000640000000012 */
[----:B01----:R-:W-:Y:S05]  /*c500*/  ENDCOLLECTIVE ;  /* 0x000000000000791b */ /* 0x003fea0003800000 */
.L_x_1198:
        /* <DEDUP_REMOVED lines=13> */
.L_x_1199:
[----:B------:R-:W-:Y:S02]  /*c5e0*/  IMAD.MOV.U32 R24, RZ, RZ, R39 ;  /* 0x000000ffff187224 */ /* 0x000fe400078e0027 */
[----:B------:R-:W-:-:S07]  /*c5f0*/  IMAD.MOV.U32 R17, RZ, RZ, R23 ;  /* 0x000000ffff117224 */ /* 0x000fce00078e0017 */
[----:B------:R-:W-:Y:S05]  /*c600*/  WARPSYNC.COLLECTIVE R21, `(.L_x_1200) ;  /* 0x0000000015087348 */ /* 0x000fea0003c00000 */
[----:B------:R0:W1:Y:S02]  /*c610*/  SHFL.DOWN P0, R23, R24, R19, R18 ;  /* 0x0800001318177389 */ /* 0x0000640000000012 */
[----:B01----:R-:W-:Y:S05]  /*c620*/  ENDCOLLECTIVE ;  /* 0x000000000000791b */ /* 0x003fea0003800000 */
.L_x_1200:
        /* <DEDUP_REMOVED lines=13> */
.L_x_1201:
[----:B------:R-:W-:Y:S02]  /*c700*/  IMAD.MOV.U32 R24, RZ, RZ, R16 ;  /* 0x000000ffff187224 */ /* 0x000fe400078e0010 */
[----:B------:R-:W-:-:S07]  /*c710*/  IMAD.MOV.U32 R17, RZ, RZ, R23 ;  /* 0x000000ffff117224 */ /* 0x000fce00078e0017 */
[----:B------:R-:W-:Y:S05]  /*c720*/  WARPSYNC.COLLECTIVE R21, `(.L_x_1202) ;  /* 0x0000000015087348 */ /* 0x000fea0003c00000 */
[----:B------:R0:W1:Y:S02]  /*c730*/  SHFL.DOWN P0, R23, R24, R19, R18 ;  /* 0x0800001318177389 */ /* 0x0000640000000012 */
[----:B01----:R-:W-:Y:S05]  /*c740*/  ENDCOLLECTIVE ;  /* 0x000000000000791b */ /* 0x003fea0003800000 */
.L_x_1202:
        /* <DEDUP_REMOVED lines=9> */
[C---:B------:R-:W-:Y:S02]  /*c7e0*/  VIADD R16, R40.reuse, 0x8 ;  /* 0x0000000828107836 */ /* 0x040fe40000000000 */
[----:B------:R-:W-:-:S10]  /*c7f0*/  VIADD R44, R40, 0x10 ;  /* 0x00000010282c7836 */ /* 0x000fd40000000000 */
[----:B------:R-:W-:Y:S05]  /*c800*/  WARPSYNC.COLLECTIVE R21, `(.L_x_1203) ;  /* 0x0000000015087348 */ /* 0x000fea0003c00000 */
[----:B------:R0:W1:Y:S02]  /*c810*/  SHFL.DOWN P0, R23, R24, R19, R18 ;  /* 0x0800001318177389 */ /* 0x0000640000000012 */
[----:B01----:R-:W-:Y:S05]  /*c820*/  ENDCOLLECTIVE ;  /* 0x000000000000791b */ /* 0x003fea0003800000 */
.L_x_1203:
[----:B------:R-:W-:Y:S02]  /*c830*/  IMAD.MOV.U32 R24, RZ, RZ, R38 ;  /* 0x000000ffff187224 */ /* 0x000fe400078e0026 */
[----:B------:R-:W-:-:S07]  /*c840*/  IMAD.MOV.U32 R17, RZ, RZ, R23 ;  /* 0x000000ffff117224 */ /* 0x000fce00078e0017 */
[----:B------:R-:W-:Y:S05]  /*c850*/  WARPSYNC.COLLECTIVE R21, `(.L_x_1204) ;  /* 0x0000000015087348 */ /* 0x000fea0003c00000 */
[----:B------:R0:W1:Y:S02]  /*c860*/  SHFL.DOWN P0, R23, R24, R19, R18 ;  /* 0x0800001318177389 */ /* 0x0000640000000012 */
[----:B01----:R-:W-:Y:S05]  /*c870*/  ENDCOLLECTIVE ;  /* 0x000000000000791b */ /* 0x003fea0003800000 */
.L_x_1204:
        /* <DEDUP_REMOVED lines=12> */
.L_x_1205:
[----:B------:R-:W-:Y:S02]  /*c940*/  IMAD.MOV.U32 R24, RZ, RZ, R16 ;  /* 0x000000ffff187224 */ /* 0x000fe400078e0010 */
[----:B------:R-:W-:-:S07]  /*c950*/  IMAD.MOV.U32 R38, RZ, RZ, R23 ;  /* 0x000000ffff267224 */ /* 0x000fce00078e0017 */
[----:B------:R-:W-:Y:S05]  /*c960*/  WARPSYNC.COLLECTIVE R21, `(.L_x_1206) ;  /* 0x0000000015087348 */ /* 0x000fea0003c00000 */
[----:B------:R0:W1:Y:S02]  /*c970*/  SHFL.DOWN P0, R23, R24, R19, R18 ;  /* 0x0800001318177389 */ /* 0x0000640000000012 */
[----:B01----:R-:W-:Y:S05]  /*c980*/  ENDCOLLECTIVE ;  /* 0x000000000000791b */ /* 0x003fea0003800000 */
.L_x_1206:
[----:B------:R-:W-:Y:S05]  /*c990*/  WARPSYNC.COLLECTIVE R21, `(.L_x_1207) ;  /* 0x0000000015087348 */ /* 0x000fea0003c00000 */
[----:B------:R-:W-:Y:S01]  /*c9a0*/  VOTE.ALL P4, P4 ;  /* 0x0000000000ff7806 */ /* 0x000fe20002080000 */
[----:B------:R-:W-:-:S12]  /*c9b0*/  ENDCOLLECTIVE ;  /* 0x000000000000791b */ /* 0x000fd80003800000 */
.L_x_1207:
[----:B------:R-:W-:Y:S02]  /*c9c0*/  ISETP.GT.AND P0, PT, R44, R41, PT ;  /* 0x000000292c00720c */ /* 0x000fe40003f04270 */
        /* <DEDUP_REMOVED lines=9> */
.L_x_1209:
        /* <DEDUP_REMOVED lines=10> */
.L_x_1292:


//--------------------- .text._ZN6thrust24THRUST_300001_SM_1000_NS8cuda_cub4core6detail13_kernel_agentINS1_15__reduce_by_key9InitAgentIN3cub18CUB_300001_SM_100024ReduceByKeyScanTileStateIiiLb1EEEiPiEEJSA_iSB_EEEvDpT0_ --------------------------
	.section	.text._ZN6thrust24THRUST_300001_SM_1000_NS8cuda_cub4core6detail13_kernel_agentINS1_15__reduce_by_key9InitAgentIN3cub18CUB_300001_SM_100024ReduceByKeyScanTileStateIiiLb1EEEiPiEEJSA_iSB_EEEvDpT0_,"ax",@progbits
	.align	128
        .global         _ZN6thrust24THRUST_300001_SM_1000_NS8cuda_cub4core6detail13_kernel_agentINS1_15__reduce_by_key9InitAgentIN3cub18CUB_300001_SM_100024ReduceByKeyScanTileStateIiiLb1EEEiPiEEJSA_iSB_EEEvDpT0_
        .type           _ZN6thrust24THRUST_300001_SM_1000_NS8cuda_cub4core6detail13_kernel_agentINS1_15__reduce_by_key9InitAgentIN3cub18CUB_300001_SM_100024ReduceByKeyScanTileStateIiiLb1EEEiPiEEJSA_iSB_EEEvDpT0_,@function
        .size           _ZN6thrust24THRUST_300001_SM_1000_NS8cuda_cub4core6detail13_kernel_agentINS1_15__reduce_by_key9InitAgentIN3cub18CUB_300001_SM_100024ReduceByKeyScanTileStateIiiLb1EEEiPiEEJSA_iSB_EEEvDpT0_,(.L_x_1293 - _ZN6thrust24THRUST_300001_SM_1000_NS8cuda_cub4core6detail13_kernel_agentINS1_15__reduce_by_key9InitAgentIN3cub18CUB_300001_SM_100024ReduceByKeyScanTileStateIiiLb1EEEiPiEEJSA_iSB_EEEvDpT0_)
        .other          _ZN6thrust24THRUST_300001_SM_1000_NS8cuda_cub4core6detail13_kernel_agentINS1_15__reduce_by_key9InitAgentIN3cub18CUB_300001_SM_100024ReduceByKeyScanTileStateIiiLb1EEEiPiEEJSA_iSB_EEEvDpT0_,@"STO_CUDA_ENTRY STV_DEFAULT"
_ZN6thrust24THRUST_300001_SM_1000_NS8cuda_cub4core6detail13_kernel_agentINS1_15__reduce_by_key9InitAgentIN3cub18CUB_300001_SM_100024ReduceByKeyScanTileStateIiiLb1EEEiPiEEJSA_iSB_EEEvDpT0_:
.text._ZN6thrust24THRUST_300001_SM_1000_NS8cuda_cub4core6detail13_kernel_agentINS1_15__reduce_by_key9InitAgentIN3cub18CUB_300001_SM_100024ReduceByKeyScanTileStateIiiLb1EEEiPiEEJSA_iSB_EEEvDpT0_:
        /* <DEDUP_REMOVED lines=22> */
[----:B0-----:R-:W-:Y:S01]  /*0160*/  STG.E desc[UR4][R2.64], RZ ;  /* 0x000000ff02007986 */ /* 0x001fe2000c101904 */
[----:B------:R-:W-:Y:S05]  /*0170*/  EXIT ;  /* 0x000000000000794d */ /* 0x000fea0003800000 */
.L_x_1210:
        /* <DEDUP_REMOVED lines=16> */
.L_x_1293:


//--------------------- .text._Z13status_kernelPiS_S_PfS_P24curandStatePhilox4_32_10 --------------------------
	.section	.text._Z13status_kernelPiS_S_PfS_P24curandStatePhilox4_32_10,"ax",@progbits
	.align	128
        .global         _Z13status_kernelPiS_S_PfS_P24curandStatePhilox4_32_10
        .type           _Z13status_kernelPiS_S_PfS_P24curandStatePhilox4_32_10,@function
        .size           _Z13status_kernelPiS_S_PfS_P24curandStatePhilox4_32_10,(.L_x_1294 - _Z13status_kernelPiS_S_PfS_P24curandStatePhilox4_32_10)
        .other          _Z13status_kernelPiS_S_PfS_P24curandStatePhilox4_32_10,@"STO_CUDA_ENTRY STV_DEFAULT"
_Z13status_kernelPiS_S_PfS_P24curandStatePhilox4_32_10:
.text._Z13status_kernelPiS_S_PfS_P24curandStatePhilox4_32_10:
[----:B------:R-:W0:Y:S01]  /*0000*/  LDC R1, c[0x0][0x37c] ;  /* 0x0000df00ff017b82 */ /* 0x000e220000000800 */
[----:B------:R-:W1:Y:S01]  /*0010*/  S2R R3, SR_TID.X ;  /* 0x0000000000037919 */ /* 0x000e620000002100 */
[----:B------:R-:W2:Y:S06]  /*0020*/  LDCU UR5, c[0x0][0x2fc] ;  /* 0x00005f80ff0577ac */ /* 0x000eac0008000800 */
[----:B------:R-:W1:Y:S01]  /*0030*/  S2UR UR6, SR_CTAID.X ;  /* 0x00000000000679c3 */ /* 0x000e620000002500 */
[----:B0-----:R-:W-:Y:S01]  /*0040*/  VIADD R1, R1, 0xfffffff8 ;  /* 0xfffffff801017836 */ /* 0x001fe20000000000 */
[----:B------:R-:W0:Y:S06]  /*0050*/  LDCU UR4, c[0x0][0x2f8] ;  /* 0x00005f00ff0477ac */ /* 0x000e2c0008000800 */
[----:B------:R-:W1:Y:S01]  /*0060*/  LDC R22, c[0x0][0x360] ;  /* 0x0000d800ff167b82 */ /* 0x000e620000000800 */
[----:B0-----:R-:W-:-:S05]  /*0070*/  IADD3 R18, P1, PT, R1, UR4, RZ ;  /* 0x0000000401127c10 */ /* 0x001fca000ff3e0ff */
[----:B--2---:R-:W-:Y:S02]  /*0080*/  IMAD.X R2, RZ, RZ, UR5, P1 ;  /* 0x00000005ff027e24 */ /* 0x004fe400088e06ff */
[----:B-1----:R-:W-:-:S05]  /*0090*/  IMAD R22, R22, UR6, R3 ;  /* 0x0000000616167c24 */ /* 0x002fca000f8e0203 */
[----:B------:R-:W-:-:S13]  /*00a0*/  ISETP.GT.AND P0, PT, R22, 0x12, PT ;  /* 0x000000121600780c */ /* 0x000fda0003f04270 */
[----:B------:R-:W-:Y:S05]  /*00b0*/  @P0 EXIT ;  /* 0x000000000000094d */ /* 0x000fea0003800000 */
[----:B------:R-:W0:Y:S01]  /*00c0*/  LDC.64 R16, c[0x0][0x390] ;  /* 0x0000e400ff107b82 */ /* 0x000e220000000a00 */
[----:B------:R-:W1:Y:S01]  /*00d0*/  LDCU.64 UR36, c[0x0][0x358] ;  /* 0x00006b00ff2477ac */ /* 0x000e620008000a00 */
[----:B0-----:R-:W-:-:S05]  /*00e0*/  IMAD.WIDE R16, R22, 0x4, R16 ;  /* 0x0000000416107825 */ /* 0x001fca00078e0210 */
[----:B-1----:R-:W2:Y:S01]  /*00f0*/  LDG.E R0, desc[UR36][R16.64] ;  /* 0x0000002410007981 */ /* 0x002ea2000c1e1900 */
[----:B------:R-:W-:Y:S01]  /*0100*/  BSSY.RECONVERGENT B7, `(.L_x_1211) ;  /* 0x0000120000077945 */ /* 0x000fe20003800200 */
[----:B--2---:R-:W-:-:S13]  /*0110*/  ISETP.GE.AND P0, PT, R0, 0x1, PT ;  /* 0x000000010000780c */ /* 0x004fda0003f06270 */
[----:B------:R-:W-:Y:S05]  /*0120*/  @!P0 BRA `(.L_x_1212) ;  /* 0x0000001000748947 */ /* 0x000fea0003800000 */
[----:B------:R-:W0:Y:S02]  /*0130*/  LDC.64 R8, c[0x0][0x380] ;  /* 0x0000e000ff087b82 */ /* 0x000e240000000a00 */
[----:B0-----:R-:W-:-:S05]  /*0140*/  IMAD.WIDE R8, R22, 0x4, R8 ;  /* 0x0000000416087825 */ /* 0x001fca00078e0208 */
[----:B------:R-:W2:Y:S02]  /*0150*/  LDG.E R3, desc[UR36][R8.64] ;  /* 0x0000002408037981 */ /* 0x000ea4000c1e1900 */
[----:B--2---:R-:W-:-:S13]  /*0160*/  ISETP.GE.AND P0, PT, R3, RZ, PT ;  /* 0x000000ff0300720c */ /* 0x004fda0003f06270 */
[----:B------:R-:W-:Y:S05]  /*0170*/  @!P0 BRA `(.L_x_1212) ;  /* 0x0000001000608947 */ /* 0x000fea0003800000 */
[----:B------:R-:W0:Y:S02]  /*0180*/  LDC.64 R10, c[0x0][0x388] ;  /* 0x0000e200ff0a7b82 */ /* 0x000e240000000a00 */
[----:B0-----:R-:W-:-:S05]  /*0190*/  IMAD.WIDE R10, R22, 0x4, R10 ;  /* 0x00000004160a7825 */ /* 0x001fca00078e020a */
[----:B------:R-:W2:Y:S01]  /*01a0*/  LDG.E R3, desc[UR36][R10.64] ;  /* 0x000000240a037981 */ /* 0x000ea2000c1e1900 */
[----:B------:R-:W-:-:S04]  /*01b0*/  ISETP.NE.AND P0, PT, R0, 0x1, PT ;  /* 0x000000010000780c */ /* 0x000fc80003f05270 */
[----:B--2---:R-:W-:-:S13]  /*01c0*/  ISETP.LT.OR P0, PT, R3, RZ, P0 ;  /* 0x000000ff0300720c */ /* 0x004fda0000701670 */
[----:B------:R-:W-:Y:S05]  /*01d0*/  @P0 BRA `(.L_x_1212) ;  /* 0x0000001000480947 */ /* 0x000fea0003800000 */
[----:B------:R-:W0:Y:S02]  /*01e0*/  LDC.64 R12, c[0x0][0x3a8] ;  /* 0x0000ea00ff0c7b82 */ /* 0x000e240000000a00 */
[----:B0-----:R-:W-:-:S05]  /*01f0*/  IMAD.WIDE R12, R22, 0x40, R12 ;  /* 0x00000040160c7825 */ /* 0x001fca00078e020c */
[----:B------:R-:W2:Y:S01]  /*0200*/  LDG.E R0, desc[UR36][R12.64+0x28] ;  /* 0x000028240c007981 */ /* 0x000ea2000c1e1900 */
[----:B------:R-:W-:Y:S01]  /*0210*/  BSSY.RECONVERGENT B0, `(.L_x_1213) ;  /* 0x0000012000007945 */ /* 0x000fe20003800200 */
[C---:B--2---:R-:W-:Y:S02]  /*0220*/  IADD3 R3, PT, PT, R0.reuse, 0x1, RZ ;  /* 0x0000000100037810 */ /* 0x044fe40007ffe0ff */
[----:B------:R-:W-:-:S03]  /*0230*/  ISETP.NE.AND P0, PT, R0, 0x1, PT ;  /* 0x000000010000780c */ /* 0x000fc60003f05270 */
[----:B------:R0:W-:Y:S10]  /*0240*/  STG.E desc[UR36][R12.64+0x28], R3 ;  /* 0x000028030c007986 */ /* 0x0001f4000c101924 */
[----:B------:R-:W-:Y:S05]  /*0250*/  @!P0 BRA `(.L_x_1214) ;  /* 0x0000000000308947 */ /* 0x000fea0003800000 */
[----:B------:R-:W-:-:S05]  /*0260*/  IMAD.MOV.U32 R5, RZ, RZ, -0x2 ;  /* 0xfffffffeff057424 */ /* 0x000fca00078e00ff */
[----:B------:R-:W-:-:S05]  /*0270*/  VIADDMNMX.U32 R0, R0, R5, 0x2, PT ;  /* 0x0000000200007446 */ /* 0x000fca0003800005 */
[----:B------:R-:W-:-:S04]  /*0280*/  IMAD.SHL.U32 R0, R0, 0x4, RZ ;  /* 0x0000000400007824 */ /* 0x000fc800078e00ff */
[----:B------:R-:W1:Y:S02]  /*0290*/  LDC R4, c[0x2][R0] ;  /* 0x0080000000047b82 */ /* 0x000e640000000800 */
[----:B-1----:R-:W-:-:S04]  /*02a0*/  SHF.R.S32.HI R5, RZ, 0x1f, R4 ;  /* 0x0000001fff057819 */ /* 0x002fc80000011404 */
.L_x_1263:
[----:B------:R-:W-:Y:S05]  /*02b0*/  BRX R4 -0x2c0                                           (*"BRANCH_TARGETS .L_x_1264,.L_x_1265,.L_x_1266"*) ;  /* 0xfffffffc04507949 */ /* 0x000fea000383ffff */
.L_x_1266:
[----:B------:R3:W5:Y:S01]  /*02c0*/  LDG.E R0, desc[UR36][R12.64+0x10] ;  /* 0x000010240c007981 */ /* 0x000762000c1e1900 */
[----:B------:R-:W-:Y:S05]  /*02d0*/  BRA `(.L_x_1215) ;  /* 0x0000000000147947 */ /* 0x000fea0003800000 */
.L_x_1264:
[----:B------:R4:W5:Y:S01]  /*02e0*/  LDG.E R0, desc[UR36][R12.64+0x18] ;  /* 0x000018240c007981 */ /* 0x000962000c1e1900 */
[----:B------:R-:W-:Y:S05]  /*02f0*/  BRA `(.L_x_1215) ;  /* 0x00000000000c7947 */ /* 0x000fea0003800000 */
.L_x_1265:
[----:B------:R2:W5:Y:S01]  /*0300*/  LDG.E R0, desc[UR36][R12.64+0x1c] ;  /* 0x00001c240c007981 */ /* 0x000562000c1e1900 */
[----:B------:R-:W-:Y:S05]  /*0310*/  BRA `(.L_x_1215) ;  /* 0x0000000000047947 */ /* 0x000fea0003800000 */
.L_x_1214:
[----:B------:R1:W5:Y:S02]  /*0320*/  LDG.E R0, desc[UR36][R12.64+0x14] ;  /* 0x000014240c007981 */ /* 0x000364000c1e1900 */
.L_x_1215:
[----:B------:R-:W-:Y:S05]  /*0330*/  BSYNC.RECONVERGENT B0 ;  /* 0x0000000000007941 */ /* 0x000fea0003800200 */
.L_x_1213:
[----:B------:R-:W-:Y:S01]  /*0340*/  ISETP.NE.AND P0, PT, R3, 0x4, PT ;  /* 0x000000040300780c */ /* 0x000fe20003f05270 */
[----:B------:R-:W-:-:S12]  /*0350*/  BSSY.RECONVERGENT B0, `(.L_x_1216) ;  /* 0x000005b000007945 */ /* 0x000fd80003800200 */
[----:B------:R-:W-:Y:S05]  /*0360*/  @P0 BRA `(.L_x_1217) ;  /* 0x0000000400640947 */ /* 0x000fea0003800000 */
[----:B0-----:R-:W2:Y:S01]  /*0370*/  LDG.E R3, desc[UR36][R12.64] ;  /* 0x000000240c037981 */ /* 0x001ea2000c1e1900 */
[----:B------:R-:W-:Y:S01]  /*0380*/  BSSY.RECONVERGENT B1, `(.L_x_1218) ;  /* 0x0000014000017945 */ /* 0x000fe20003800200 */
[----:B--2---:R-:W-:-:S04]  /*0390*/  IADD3 R7, PT, PT, R3, 0x1, RZ ;  /* 0x0000000103077810 */ /* 0x004fc80007ffe0ff */
[----:B------:R-:W-:Y:S01]  /*03a0*/  ISETP.NE.AND P0, PT, R7, RZ, PT ;  /* 0x000000ff0700720c */ /* 0x000fe20003f05270 */
[----:B------:R0:W-:-:S12]  /*03b0*/  STG.E desc[UR36][R12.64], R7 ;  /* 0x000000070c007986 */ /* 0x0001d8000c101924 */
[----:B0-----:R-:W-:Y:S05]  /*03c0*/  @!P0 BRA `(.L_x_1219) ;  /* 0x0000000000088947 */ /* 0x001fea0003800000 */
[----:B------:R2:W5:Y:S01]  /*03d0*/  LDG.E R19, desc[UR36][R12.64+0x4] ;  /* 0x000004240c137981 */ /* 0x000562000c1e1900 */
[----:B------:R-:W-:Y:S05]  /*03e0*/  BRA `(.L_x_1220) ;  /* 0x0000000000347947 */ /* 0x000fea0003800000 */
.L_x_1219:
[----:B------:R-:W2:Y:S02]  /*03f0*/  LDG.E R19, desc[UR36][R12.64+0x4] ;  /* 0x000004240c137981 */ /* 0x000ea4000c1e1900 */
[----:B--2---:R-:W-:-:S05]  /*0400*/  VIADD R19, R19, 0x1 ;  /* 0x0000000113137836 */ /* 0x004fca0000000000 */
[----:B------:R0:W-:Y:S01]  /*0410*/  STG.E desc[UR36][R12.64+0x4], R19 ;  /* 0x000004130c007986 */ /* 0x0001e2000c101924 */
[----:B------:R-:W-:-:S13]  /*0420*/  ISETP.NE.AND P0, PT, R19, RZ, PT ;  /* 0x000000ff1300720c */ /* 0x000fda0003f05270 */
[----:B0-----:R-:W-:Y:S05]  /*0430*/  @P0 BRA `(.L_x_1220) ;  /* 0x0000000000200947 */ /* 0x001fea0003800000 */
[----:B------:R-:W2:Y:S02]  /*0440*/  LDG.E R4, desc[UR36][R12.64+0x8] ;  /* 0x000008240c047981 */ /* 0x000ea4000c1e1900 */
[----:B--2---:R-:W-:-:S05]  /*0450*/  VIADD R5, R4, 0x1 ;  /* 0x0000000104057836 */ /* 0x004fca0000000000 */
[----:B------:R-:W-:-:S13]  /*0460*/  ISETP.NE.AND P0, PT, R5, RZ, PT ;  /* 0x000000ff0500720c */ /* 0x000fda0003f05270 */
[----:B------:R-:W2:Y:S01]  /*0470*/  @!P0 LDG.E R4, desc[UR36][R12.64+0xc] ;  /* 0x00000c240c048981 */ /* 0x000ea2000c1e1900 */
[----:B------:R-:W-:-:S03]  /*0480*/  IMAD.MOV.U32 R19, RZ, RZ, RZ ;  /* 0x000000ffff137224 */ /* 0x000fc600078e00ff */
[----:B------:R0:W-:Y:S01]  /*0490*/  STG.E desc[UR36][R12.64+0x8], R5 ;  /* 0x000008050c007986 */ /* 0x0001e2000c101924 */
[----:B--2---:R-:W-:-:S05]  /*04a0*/  @!P0 IADD3 R15, PT, PT, R4, 0x1, RZ ;  /* 0x00000001040f8810 */ /* 0x004fca0007ffe0ff */
[----:B------:R0:W-:Y:S02]  /*04b0*/  @!P0 STG.E desc[UR36][R12.64+0xc], R15 ;  /* 0x00000c0f0c008986 */ /* 0x0001e4000c101924 */
.L_x_1220:
[----:B------:R-:W-:Y:S05]  /*04c0*/  BSYNC.RECONVERGENT B1 ;  /* 0x0000000000017941 */ /* 0x000fea0003800200 */
.L_x_1218:
[----:B0-----:R-:W2:Y:S04]  /*04d0*/  LDG.E.64 R14, desc[UR36][R12.64+0x8] ;  /* 0x000008240c0e7981 */ /* 0x001ea8000c1e1b00 */
[----:B------:R-:W3:Y:S01]  /*04e0*/  LDG.E.64 R4, desc[UR36][R12.64+0x20] ;  /* 0x000020240c047981 */ /* 0x000ee2000c1e1b00 */
[----:B------:R-:W-:-:S03]  /*04f0*/  IMAD.HI.U32 R20, R7, -0x2daee0ad, RZ ;  /* 0xd2511f5307147827 */ /* 0x000fc600078e00ff */
[----:B------:R0:W-:Y:S01]  /*0500*/  STG.E desc[UR36][R12.64+0x28], RZ ;  /* 0x000028ff0c007986 */ /* 0x0001e2000c101924 */
[----:B--2---:R-:W-:-:S04]  /*0510*/  IMAD.WIDE.U32 R6, R14, -0x326172a9, RZ ;  /* 0xcd9e8d570e067825 */ /* 0x004fc800078e00ff */
[----:B------:R-:W-:Y:S01]  /*0520*/  IMAD.MOV.U32 R14, RZ, RZ, -0x2daee0ad ;  /* 0xd2511f53ff0e7424 */ /* 0x000fe200078e00ff */
[----:B---3--:R-:W-:Y:S02]  /*0530*/  LOP3.LUT R15, R5, R15, R20, 0x96, !PT ;  /* 0x0000000f050f7212 */ /* 0x008fe400078e9614 */
[C---:B-----5:R-:W-:Y:S01]  /*0540*/  LOP3.LUT R26, R4.reuse, R7, R19, 0x96, !PT ;  /* 0x00000007041a7212 */ /* 0x060fe200078e9613 */
[----:B------:R-:W-:Y:S01]  /*0550*/  IMAD R3, R3, R14, -0x2daee0ad ;  /* 0xd2511f5303037424 */ /* 0x000fe200078e020e */
[----:B------:R-:W-:Y:S01]  /*0560*/  IADD3 R7, PT, PT, R4, -0x61c88647, RZ ;  /* 0x9e3779b904077810 */ /* 0x000fe20007ffe0ff */
[----:B------:R-:W-:-:S04]  /*0570*/  IMAD.WIDE.U32 R14, R15, -0x326172a9, RZ ;  /* 0xcd9e8d570f0e7825 */ /* 0x000fc800078e00ff */
[----:B------:R-:W-:Y:S01]  /*0580*/  IMAD.WIDE.U32 R26, R26, -0x2daee0ad, RZ ;  /* 0xd2511f531a1a7825 */ /* 0x000fe200078e00ff */
[----:B------:R-:W-:-:S03]  /*0590*/  LOP3.LUT R7, R7, R6, R15, 0x96, !PT ;  /* 0x0000000607077212 */ /* 0x000fc600078e960f */
[----:B------:R-:W-:Y:S02]  /*05a0*/  VIADD R19, R5, 0xbb67ae85 ;  /* 0xbb67ae8505137836 */ /* 0x000fe40000000000 */
[----:B------:R-:W-:-:S03]  /*05b0*/  IMAD.WIDE.U32 R20, R7, -0x2daee0ad, RZ ;  /* 0xd2511f5307147825 */ /* 0x000fc600078e00ff */
[----:B------:R-:W-:Y:S01]  /*05c0*/  LOP3.LUT R3, R19, R27, R3, 0x96, !PT ;  /* 0x0000001b13037212 */ /* 0x000fe200078e9603 */
[C---:B------:R-:W-:Y:S02]  /*05d0*/  VIADD R7, R5.reuse, 0x76cf5d0a ;  /* 0x76cf5d0a05077836 */ /* 0x040fe40000000000 */
[----:B------:R-:W-:Y:S02]  /*05e0*/  VIADD R19, R5, 0x32370b8f ;  /* 0x32370b8f05137836 */ /* 0x000fe40000000000 */
[----:B------:R-:W-:Y:S01]  /*05f0*/  IMAD.WIDE.U32 R24, R3, -0x326172a9, RZ ;  /* 0xcd9e8d5703187825 */ /* 0x000fe200078e00ff */
[C---:B------:R-:W-:Y:S02]  /*0600*/  IADD3 R3, PT, PT, R4.reuse, 0x3c6ef372, RZ ;  /* 0x3c6ef37204037810 */ /* 0x040fe40007ffe0ff */
[----:B------:R-:W-:Y:S02]  /*0610*/  LOP3.LUT R7, R21, R7, R26, 0x96, !PT ;  /* 0x0000000715077212 */ /* 0x000fe400078e961a */
[----:B------:R-:W-:Y:S01]  /*0620*/  LOP3.LUT R14, R25, R14, R3, 0x96, !PT ;  /* 0x0000000e190e7212 */ /* 0x000fe200078e9603 */
[----:B------:R-:W-:-:S02]  /*0630*/  VIADD R3, R4, 0xdaa66d2b ;  /* 0xdaa66d2b04037836 */ /* 0x000fc40000000000 */
[----:B------:R-:W-:-:S04]  /*0640*/  IMAD.WIDE.U32 R6, R7, -0x326172a9, RZ ;  /* 0xcd9e8d5707067825 */ /* 0x000fc800078e00ff */
[----:B------:R-:W-:Y:S01]  /*0650*/  IMAD.WIDE.U32 R14, R14, -0x2daee0ad, RZ ;  /* 0xd2511f530e0e7825 */ /* 0x000fe200078e00ff */
[----:B------:R-:W-:Y:S02]  /*0660*/  LOP3.LUT R3, R7, R24, R3, 0x96, !PT ;  /* 0x0000001807037212 */ /* 0x000fe400078e9603 */
[----:B------:R-:W-:Y:S02]  /*0670*/  IADD3 R7, PT, PT, R5, -0x126145ec, RZ ;  /* 0xed9eba1405077810 */ /* 0x000fe40007ffe0ff */
[----:B------:R-:W-:Y:S01]  /*0680*/  LOP3.LUT R19, R15, R20, R19, 0x96, !PT ;  /* 0x000000140f137212 */ /* 0x000fe200078e9613 */
[----:B------:R-:W-:-:S04]  /*0690*/  IMAD.WIDE.U32 R20, R3, -0x2daee0ad, RZ ;  /* 0xd2511f5303147825 */ /* 0x000fc800078e00ff */
[----:B------:R-:W-:Y:S01]  /*06a0*/  IMAD.WIDE.U32 R24, R19, -0x326172a9, RZ ;  /* 0xcd9e8d5713187825 */ /* 0x000fe200078e00ff */
[----:B------:R-:W-:-:S03]  /*06b0*/  LOP3.LUT R7, R21, R14, R7, 0x96, !PT ;  /* 0x0000000e15077212 */ /* 0x000fc600078e9607 */
[C---:B------:R-:W-:Y:S02]  /*06c0*/  VIADD R3, R4.reuse, 0x78dde6e4 ;  /* 0x78dde6e404037836 */ /* 0x040fe40000000000 */
[----:B------:R-:W-:-:S03]  /*06d0*/  VIADD R19, R4, 0x1715609d ;  /* 0x1715609d04137836 */ /* 0x000fc60000000000 */
[----:B------:R-:W-:Y:S01]  /*06e0*/  LOP3.LUT R3, R25, R6, R3, 0x96, !PT ;  /* 0x0000000619037212 */ /* 0x000fe200078e9603 */
[----:B------:R-:W-:-:S04]  /*06f0*/  IMAD.WIDE.U32 R6, R7, -0x326172a9, RZ ;  /* 0xcd9e8d5707067825 */ /* 0x000fc800078e00ff */
[----:B------:R-:W-:Y:S01]  /*0700*/  IMAD.WIDE.U32 R14, R3, -0x2daee0ad, RZ ;  /* 0xd2511f53030e7825 */ /* 0x000fe200078e00ff */
[----:B------:R-:W-:Y:S02]  /*0710*/  IADD3 R3, PT, PT, R5, -0x56f99767, RZ ;  /* 0xa906689905037810 */ /* 0x000fe40007ffe0ff */
[----:B------:R-:W-:Y:S01]  /*0720*/  LOP3.LUT R19, R7, R24, R19, 0x96, !PT ;  /* 0x0000001807137212 */ /* 0x000fe200078e9613 */
[----:B------:R-:W-:Y:S01]  /*0730*/  VIADD R7, R5, 0x646e171e ;  /* 0x646e171e05077836 */ /* 0x000fe20000000000 */
[----:B------:R-:W-:-:S03]  /*0740*/  LOP3.LUT R3, R15, R20, R3, 0x96, !PT ;  /* 0x000000140f037212 */ /* 0x000fc600078e9603 */
[----:B------:R-:W-:Y:S01]  /*0750*/  IMAD.WIDE.U32 R20, R19, -0x2daee0ad, RZ ;  /* 0xd2511f5313147825 */ /* 0x000fe200078e00ff */
[----:B------:R-:W-:-:S03]  /*0760*/  IADD3 R19, PT, PT, R4, 0x5384540f, RZ ;  /* 0x5384540f04137810 */ /* 0x000fc60007ffe0ff */
[----:B------:R-:W-:Y:S01]  /*0770*/  IMAD.WIDE.U32 R24, R3, -0x326172a9, RZ ;  /* 0xcd9e8d5703187825 */ /* 0x000fe200078e00ff */
[----:B------:R-:W-:-:S03]  /*0780*/  LOP3.LUT R7, R21, R14, R7, 0x96, !PT ;  /* 0x0000000e15077212 */ /* 0x000fc600078e9607 */
[----:B------:R-:W-:-:S05]  /*0790*/  VIADD R3, R4, 0xb54cda56 ;  /* 0xb54cda5604037836 */ /* 0x000fca0000000000 */
        /* <DEDUP_REMOVED lines=9> */
[C---:B------:R-:W-:Y:S02]  /*0830*/  IADD3 R3, PT, PT, R4.reuse, -0xe443238, RZ ;  /* 0xf1bbcdc804037810 */ /* 0x040fe40007ffe0ff */
[----:B------:R-:W-:Y:S01]  /*0840*/  LOP3.LUT R7, R21, R14, R7, 0x96, !PT ;  /* 0x0000000e15077212 */ /* 0x000fe200078e9607 */
[----:B------:R-:W-:Y:S01]  /*0850*/  VIADD R19, R4, 0x8ff34781 ;  /* 0x8ff3478104137836 */ /* 0x000fe20000000000 */
[----:B------:R-:W-:-:S03]  /*0860*/  LOP3.LUT R3, R25, R6, R3, 0x96, !PT ;  /* 0x0000000619037212 */ /* 0x000fc600078e9603 */
[----:B------:R-:W-:-:S04]  /*0870*/  IMAD.WIDE.U32 R6, R7, -0x326172a9, RZ ;  /* 0xcd9e8d5707067825 */ /* 0x000fc800078e00ff */
[----:B------:R-:W-:Y:S01]  /*0880*/  IMAD.WIDE.U32 R14, R3, -0x2daee0ad, RZ ;  /* 0xd2511f53030e7825 */ /* 0x000fe200078e00ff */
[----:B------:R-:W-:-:S03]  /*0890*/  LOP3.LUT R4, R7, R24, R19, 0x96, !PT ;  /* 0x0000001807047212 */ /* 0x000fc600078e9613 */
[----:B------:R-:W-:Y:S01]  /*08a0*/  VIADD R3, R5, 0x96a522ad ;  /* 0x96a522ad05037836 */ /* 0x000fe20000000000 */
[----:B------:R-:W-:Y:S01]  /*08b0*/  MOV R5, R6 ;  /* 0x0000000600057202 */ /* 0x000fe20000000f00 */
[----:B------:R-:W-:-:S03]  /*08c0*/  IMAD.MOV.U32 R7, RZ, RZ, R14 ;  /* 0x000000ffff077224 */ /* 0x000fc600078e000e */
[----:B------:R-:W-:Y:S01]  /*08d0*/  LOP3.LUT R6, R15, R20, R3, 0x96, !PT ;  /* 0x000000140f067212 */ /* 0x000fe200078e9603 */
[----:B------:R-:W-:-:S04]  /*08e0*/  IMAD.MOV.U32 R3, RZ, RZ, RZ ;  /* 0x000000ffff037224 */ /* 0x000fc800078e00ff */
[----:B------:R0:W-:Y:S03]  /*08f0*/  STG.E.128 desc[UR36][R12.64+0x10], R4 ;  /* 0x000010040c007986 */ /* 0x0001e6000c101d24 */
.L_x_1217:
[----:B------:R-:W-:Y:S05]  /*0900*/  BSYNC.RECONVERGENT B0 ;  /* 0x0000000000007941 */ /* 0x000fea0003800200 */
.L_x_1216:
[----:B0-----:R-:W-:Y:S01]  /*0910*/  HFMA2 R5, -RZ, RZ, 0.1171875, 0 ;  /* 0x2f800000ff057431 */ /* 0x001fe200000001ff */
[----:B-----5:R-:W-:-:S05]  /*0920*/  I2FP.F32.U32 R0, R0 ;  /* 0x0000000000007245 */ /* 0x020fca0000201000 */
[----:B------:R-:W-:-:S05]  /*0930*/  FFMA R0, R0, R5, 1.1641532182693481445e-10 ;  /* 0x2f00000000007423 */ /* 0x000fca0000000005 */
[----:B------:R-:W-:-:S13]  /*0940*/  FSETP.GEU.AND P0, PT, R0, 0.60000002384185791016, PT ;  /* 0x3f19999a0000780b */ /* 0x000fda0003f0e000 */
[----:B------:R-:W-:Y:S05]  /*0950*/  @P0 BRA `(.L_x_1221) ;  /* 0x0000000800340947 */ /* 0x000fea0003800000 */
[C---:B------:R-:W-:Y:S01]  /*0960*/  VIADD R7, R3.reuse, 0x1 ;  /* 0x0000000103077836 */ /* 0x040fe20000000000 */
[----:B------:R-:W-:Y:S01]  /*0970*/  ISETP.NE.AND P0, PT, R3, 0x1, PT ;  /* 0x000000010300780c */ /* 0x000fe20003f05270 */
[----:B------:R-:W-:Y:S03]  /*0980*/  BSSY.RECONVERGENT B0, `(.L_x_1222) ;  /* 0x0000010000007945 */ /* 0x000fe60003800200 */
[----:B------:R0:W-:Y:S09]  /*0990*/  STG.E desc[UR36][R12.64+0x28], R7 ;  /* 0x000028070c007986 */ /* 0x0001f2000c101924 */
[----:B------:R-:W-:Y:S05]  /*09a0*/  @!P0 BRA `(.L_x_1223) ;  /* 0x0000000000308947 */ /* 0x000fea0003800000 */
[----:B------:R-:W-:-:S05]  /*09b0*/  IMAD.MOV.U32 R0, RZ, RZ, -0x2 ;  /* 0xfffffffeff007424 */ /* 0x000fca00078e00ff */
[----:B------:R-:W-:-:S04]  /*09c0*/  VIADDMNMX.U32 R3, R3, R0, 0x2, PT ;  /* 0x0000000203037446 */ /* 0x000fc80003800000 */
[----:B------:R-:W-:-:S04]  /*09d0*/  SHF.L.U32 R3, R3, 0x2, RZ ;  /* 0x0000000203037819 */ /* 0x000fc800000006ff */
[----:B------:R-:W5:Y:S02]  /*09e0*/  LDC R4, c[0x2][R3+0xc] ;  /* 0x0080030003047b82 */ /* 0x000f640000000800 */
[----:B-----5:R-:W-:-:S04]  /*09f0*/  SHF.R.S32.HI R5, RZ, 0x1f, R4 ;  /* 0x0000001fff057819 */ /* 0x020fc80000011404 */
.L_x_1267:
[----:B------:R-:W-:Y:S05]  /*0a00*/  BRX R4 -0xa10                                           (*"BRANCH_TARGETS .L_x_1268,.L_x_1269,.L_x_1270"*) ;  /* 0xfffffff4047c7949 */ /* 0x000fea000383ffff */
.L_x_1270:
[----:B------:R0:W5:Y:S01]  /*0a10*/  LDG.E R0, desc[UR36][R12.64+0x10] ;  /* 0x000010240c007981 */ /* 0x000162000c1e1900 */
[----:B------:R-:W-:Y:S05]  /*0a20*/  BRA `(.L_x_1224) ;  /* 0x0000000000147947 */ /* 0x000fea0003800000 */
.L_x_1268:
[----:B------:R0:W5:Y:S01]  /*0a30*/  LDG.E R0, desc[UR36][R12.64+0x18] ;  /* 0x000018240c007981 */ /* 0x000162000c1e1900 */
[----:B------:R-:W-:Y:S05]  /*0a40*/  BRA `(.L_x_1224) ;  /* 0x00000000000c7947 */ /* 0x000fea0003800000 */
.L_x_1269:
[----:B------:R0:W5:Y:S01]  /*0a50*/  LDG.E R0, desc[UR36][R12.64+0x1c] ;  /* 0x00001c240c007981 */ /* 0x000162000c1e1900 */
[----:B------:R-:W-:Y:S05]  /*0a60*/  BRA `(.L_x_1224) ;  /* 0x0000000000047947 */ /* 0x000fea0003800000 */
.L_x_1223:
[----:B------:R0:W5:Y:S02]  /*0a70*/  LDG.E R0, desc[UR36][R12.64+0x14] ;  /* 0x000014240c007981 */ /* 0x000164000c1e1900 */
.L_x_1224:
[----:B------:R-:W-:Y:S05]  /*0a80*/  BSYNC.RECONVERGENT B0 ;  /* 0x0000000000007941 */ /* 0x000fea0003800200 */
.L_x_1222:
[----:B------:R-:W-:Y:S01]  /*0a90*/  ISETP.NE.AND P0, PT, R7, 0x4, PT ;  /* 0x000000040700780c */ /* 0x000fe20003f05270 */
[----:B------:R-:W-:-:S12]  /*0aa0*/  BSSY.RECONVERGENT B0, `(.L_x_1225) ;  /* 0x000005a000007945 */ /* 0x000fd80003800200 */
[----:B------:R-:W-:Y:S05]  /*0ab0*/  @P0 BRA `(.L_x_1226) ;  /* 0x0000000400600947 */ /* 0x000fea0003800000 */
[----:B------:R-:W0:Y:S01]  /*0ac0*/  LDG.E R3, desc[UR36][R12.64] ;  /* 0x000000240c037981 */ /* 0x000e22000c1e1900 */
[----:B------:R-:W-:Y:S01]  /*0ad0*/  BSSY.RECONVERGENT B1, `(.L_x_1227) ;  /* 0x0000014000017945 */ /* 0x000fe20003800200 */
[----:B0-----:R-:W-:-:S05]  /*0ae0*/  VIADD R7, R3, 0x1 ;  /* 0x0000000103077836 */ /* 0x001fca0000000000 */
[----:B------:R0:W-:Y:S01]  /*0af0*/  STG.E desc[UR36][R12.64], R7 ;  /* 0x000000070c007986 */ /* 0x0001e2000c101924 */
[----:B------:R-:W-:-:S13]  /*0b00*/  ISETP.NE.AND P0, PT, R7, RZ, PT ;  /* 0x000000ff0700720c */ /* 0x000fda0003f05270 */
[----:B0-----:R-:W-:Y:S05]  /*0b10*/  @!P0 BRA `(.L_x_1228) ;  /* 0x0000000000088947 */ /* 0x001fea0003800000 */
[----:B------:R0:W5:Y:S01]  /*0b20*/  LDG.E R9, desc[UR36][R12.64+0x4] ;  /* 0x000004240c097981 */ /* 0x000162000c1e1900 */
[----:B------:R-:W-:Y:S05]  /*0b30*/  BRA `(.L_x_1229) ;  /* 0x0000000000347947 */ /* 0x000fea0003800000 */
.L_x_1228:
[----:B------:R-:W2:Y:S02]  /*0b40*/  LDG.E R9, desc[UR36][R12.64+0x4] ;  /* 0x000004240c097981 */ /* 0x000ea4000c1e1900 */
[----:B--2---:R-:W-:-:S05]  /*0b50*/  VIADD R9, R9, 0x1 ;  /* 0x0000000109097836 */ /* 0x004fca0000000000 */
[----:B------:R0:W-:Y:S01]  /*0b60*/  STG.E desc[UR36][R12.64+0x4], R9 ;  /* 0x000004090c007986 */ /* 0x0001e2000c101924 */
[----:B------:R-:W-:-:S13]  /*0b70*/  ISETP.NE.AND P0, PT, R9, RZ, PT ;  /* 0x000000ff0900720c */ /* 0x000fda0003f05270 */
[----:B0-----:R-:W-:Y:S05]  /*0b80*/  @P0 BRA `(.L_x_1229) ;  /* 0x0000000000200947 */ /* 0x001fea0003800000 */
[----:B------:R-:W2:Y:S02]  /*0b90*/  LDG.E R4, desc[UR36][R12.64+0x8] ;  /* 0x000008240c047981 */ /* 0x000ea4000c1e1900 */
[----:B--2---:R-:W-:-:S04]  /*0ba0*/  IADD3 R5, PT, PT, R4, 0x1, RZ ;  /* 0x0000000104057810 */ /* 0x004fc80007ffe0ff */
[----:B------:R-:W-:-:S13]  /*0bb0*/  ISETP.NE.AND P0, PT, R5, RZ, PT ;  /* 0x000000ff0500720c */ /* 0x000fda0003f05270 */
[----:B------:R-:W2:Y:S01]  /*0bc0*/  @!P0 LDG.E R4, desc[UR36][R12.64+0xc] ;  /* 0x00000c240c048981 */ /* 0x000ea2000c1e1900 */
[----:B------:R-:W-:-:S03]  /*0bd0*/  IMAD.MOV.U32 R9, RZ, RZ, RZ ;  /* 0x000000ffff097224 */ /* 0x000fc600078e00ff */
[----:B------:R0:W-:Y:S01]  /*0be0*/  STG.E desc[UR36][R12.64+0x8], R5 ;  /* 0x000008050c007986 */ /* 0x0001e2000c101924 */
[----:B--2---:R-:W-:-:S05]  /*0bf0*/  @!P0 VIADD R11, R4, 0x1 ;  /* 0x00000001040b8836 */ /* 0x004fca0000000000 */
[----:B------:R0:W-:Y:S02]  /*0c00*/  @!P0 STG.E desc[UR36][R12.64+0xc], R11 ;  /* 0x00000c0b0c008986 */ /* 0x0001e4000c101924 */
.L_x_1229:
[----:B------:R-:W-:Y:S05]  /*0c10*/  BSYNC.RECONVERGENT B1 ;  /* 0x0000000000017941 */ /* 0x000fea0003800200 */
.L_x_1227:
[----:B0-----:R-:W2:Y:S04]  /*0c20*/  LDG.E.64 R10, desc[UR36][R12.64+0x8] ;  /* 0x000008240c0a7981 */ /* 0x001ea8000c1e1b00 */
[----:B------:R-:W3:Y:S01]  /*0c30*/  LDG.E.64 R4, desc[UR36][R12.64+0x20] ;  /* 0x000020240c047981 */ /* 0x000ee2000c1e1b00 */
[----:B------:R-:W-:-:S04]  /*0c40*/  IMAD.HI.U32 R8, R7, -0x2daee0ad, RZ ;  /* 0xd2511f5307087827 */ /* 0x000fc800078e00ff */
[----:B------:R-:W-:Y:S01]  /*0c50*/  HFMA2 R14, -RZ, RZ, -50.53125, 0.007152557373046875 ;  /* 0xd2511f53ff0e7431 */ /* 0x000fe200000001ff */
[----:B------:R0:W-:Y:S04]  /*0c60*/  STG.E desc[UR36][R12.64+0x28], RZ ;  /* 0x000028ff0c007986 */ /* 0x0001e8000c101924 */
[----:B------:R-:W-:Y:S02]  /*0c70*/  IMAD R3, R3, R14, -0x2daee0ad ;  /* 0xd2511f5303037424 */ /* 0x000fe400078e020e */
[----:B--2---:R-:W-:Y:S01]  /*0c80*/  IMAD.WIDE.U32 R6, R10, -0x326172a9, RZ ;  /* 0xcd9e8d570a067825 */ /* 0x004fe200078e00ff */
[----:B---3--:R-:W-:-:S03]  /*0c90*/  LOP3.LUT R8, R5, R11, R8, 0x96, !PT ;  /* 0x0000000b05087212 */ /* 0x008fc600078e9608 */
[----:B------:R-:W-:Y:S01]  /*0ca0*/  VIADD R14, R5, 0xbb67ae85 ;  /* 0xbb67ae85050e7836 */ /* 0x000fe20000000000 */
[C---:B-----5:R-:W-:Y:S01]  /*0cb0*/  LOP3.LUT R10, R4.reuse, R7, R9, 0x96, !PT ;  /* 0x00000007040a7212 */ /* 0x060fe200078e9609 */
[----:B------:R-:W-:Y:S02]  /*0cc0*/  VIADD R7, R4, 0x9e3779b9 ;  /* 0x9e3779b904077836 */ /* 0x000fe40000000000 */
[----:B------:R-:W-:-:S04]  /*0cd0*/  IMAD.WIDE.U32 R8, R8, -0x326172a9, RZ ;  /* 0xcd9e8d5708087825 */ /* 0x000fc800078e00ff */
[----:B------:R-:W-:Y:S01]  /*0ce0*/  IMAD.WIDE.U32 R10, R10, -0x2daee0ad, RZ ;  /* 0xd2511f530a0a7825 */ /* 0x000fe200078e00ff */
[----:B------:R-:W-:Y:S02]  /*0cf0*/  LOP3.LUT R7, R7, R6, R9, 0x96, !PT ;  /* 0x0000000607077212 */ /* 0x000fe400078e9609 */
[----:B------:R-:W-:Y:S02]  /*0d00*/  IADD3 R9, PT, PT, R5, 0x76cf5d0a, RZ ;  /* 0x76cf5d0a05097810 */ /* 0x000fe40007ffe0ff */
[----:B------:R-:W-:Y:S01]  /*0d10*/  LOP3.LUT R14, R14, R11, R3, 0x96, !PT ;  /* 0x0000000b0e0e7212 */ /* 0x000fe200078e9603 */
[----:B------:R-:W-:Y:S02]  /*0d20*/  VIADD R3, R4, 0x3c6ef372 ;  /* 0x3c6ef37204037836 */ /* 0x000fe40000000000 */
[----:B------:R-:W-:-:S04]  /*0d30*/  IMAD.WIDE.U32 R6, R7, -0x2daee0ad, RZ ;  /* 0xd2511f5307067825 */ /* 0x000fc800078e00ff */
[----:B------:R-:W-:Y:S01]  /*0d40*/  IMAD.WIDE.U32 R14, R14, -0x326172a9, RZ ;  /* 0xcd9e8d570e0e7825 */ /* 0x000fe200078e00ff */
[----:B------:R-:W-:-:S03]  /*0d50*/  LOP3.LUT R9, R7, R9, R10, 0x96, !PT ;  /* 0x0000000907097212 */ /* 0x000fc600078e960a */
[----:B------:R-:W-:Y:S01]  /*0d60*/  VIADD R7, R4, 0xdaa66d2b ;  /* 0xdaa66d2b04077836 */ /* 0x000fe20000000000 */
[----:B------:R-:W-:Y:S01]  /*0d70*/  LOP3.LUT R3, R15, R8, R3, 0x96, !PT ;  /* 0x000000080f037212 */ /* 0x000fe200078e9603 */
[----:B------:R-:W-:-:S04]  /*0d80*/  IMAD.WIDE.U32 R8, R9, -0x326172a9, RZ ;  /* 0xcd9e8d5709087825 */ /* 0x000fc800078e00ff */
[----:B------:R-:W-:Y:S01]  /*0d90*/  IMAD.WIDE.U32 R10, R3, -0x2daee0ad, RZ ;  /* 0xd2511f53030a7825 */ /* 0x000fe200078e00ff */
[----:B------:R-:W-:Y:S02]  /*0da0*/  IADD3 R3, PT, PT, R5, 0x32370b8f, RZ ;  /* 0x32370b8f05037810 */ /* 0x000fe40007ffe0ff */
[----:B------:R-:W-:Y:S01]  /*0db0*/  LOP3.LUT R7, R9, R14, R7, 0x96, !PT ;  /* 0x0000000e09077212 */ /* 0x000fe200078e9607 */
[----:B------:R-:W-:Y:S01]  /*0dc0*/  VIADD R9, R5, 0xed9eba14 ;  /* 0xed9eba1405097836 */ /* 0x000fe20000000000 */
[----:B------:R-:W-:-:S03]  /*0dd0*/  LOP3.LUT R3, R11, R6, R3, 0x96, !PT ;  /* 0x000000060b037212 */ /* 0x000fc600078e9603 */
[----:B------:R-:W-:-:S04]  /*0de0*/  IMAD.WIDE.U32 R6, R7, -0x2daee0ad, RZ ;  /* 0xd2511f5307067825 */ /* 0x000fc800078e00ff */
[----:B------:R-:W-:Y:S01]  /*0df0*/  IMAD.WIDE.U32 R14, R3, -0x326172a9, RZ ;  /* 0xcd9e8d57030e7825 */ /* 0x000fe200078e00ff */
[----:B------:R-:W-:Y:S02]  /*0e00*/  LOP3.LUT R9, R7, R10, R9, 0x96, !PT ;  /* 0x0000000a07097212 */ /* 0x000fe400078e9609 */
[C---:B------:R-:W-:Y:S01]  /*0e10*/  IADD3 R7, PT, PT, R4.reuse, 0x1715609d, RZ ;  /* 0x1715609d04077810 */ /* 0x040fe20007ffe0ff */
        /* <DEDUP_REMOVED lines=16> */
[----:B------:R-:W-:Y:S02]  /*0f20*/  LOP3.LUT R7, R9, R14, R7, 0x96, !PT ;  /* 0x0000000e09077212 */ /* 0x000fe400078e9607 */
[C---:B------:R-:W-:Y:S01]  /*0f30*/  IADD3 R9, PT, PT, R5.reuse, -0x24c28bd8, RZ ;  /* 0xdb3d742805097810 */ /* 0x040fe20007ffe0ff */
        /* <DEDUP_REMOVED lines=12> */
[----:B------:R-:W-:Y:S01]  /*1000*/  IMAD.MOV.U32 R5, RZ, RZ, R8 ;  /* 0x000000ffff057224 */ /* 0x000fe200078e0008 */
[----:B------:R-:W-:Y:S02]  /*1010*/  LOP3.LUT R6, R11, R6, R3, 0x96, !PT ;  /* 0x000000060b067212 */ /* 0x000fe400078e9603 */
[----:B------:R-:W-:-:S05]  /*1020*/  MOV R7, R10 ;  /* 0x0000000a00077202 */ /* 0x000fca0000000f00 */
[----:B------:R0:W-:Y:S02]  /*1030*/  STG.E.128 desc[UR36][R12.64+0x10], R4 ;  /* 0x000010040c007986 */ /* 0x0001e4000c101d24 */
.L_x_1226:
[----:B------:R-:W-:Y:S05]  /*1040*/  BSYNC.RECONVERGENT B0 ;  /* 0x0000000000007941 */ /* 0x000fea0003800200 */
.L_x_1225:
[----:B-----5:R-:W-:Y:S01]  /*1050*/  LOP3.LUT R0, R0, 0x1, RZ, 0xc0, !PT ;  /* 0x0000000100007812 */ /* 0x020fe200078ec0ff */
[----:B------:R-:W-:Y:S03]  /*1060*/  BSSY.RECONVERGENT B6, `(.L_x_1230) ;  /* 0x0000010000067945 */ /* 0x000fe60003800200 */
[----:B------:R-:W-:-:S13]  /*1070*/  ISETP.NE.U32.AND P0, PT, R0, 0x1, PT ;  /* 0x000000010000780c */ /* 0x000fda0003f05070 */
[----:B------:R-:W-:Y:S05]  /*1080*/  @!P0 BRA `(.L_x_1231) ;  /* 0x0000000000348947 */ /* 0x000fea0003800000 */
[----:B------:R-:W5:Y:S01]  /*1090*/  LDC.64 R8, c[0x0][0x398] ;  /* 0x0000e600ff087b82 */ /* 0x000f620000000a00 */
[----:B------:R-:W-:Y:S01]  /*10a0*/  MOV R0, 0x1e0 ;  /* 0x000001e000007802 */ /* 0x000fe20000000f00 */
[----:B------:R1:W-:Y:S01]  /*10b0*/  STL [R1], R22 ;  /* 0x0000001601007387 */ /* 0x0003e20000100800 */
[----:B------:R-:W2:Y:S01]  /*10c0*/  LDCU.64 UR4, c[0x4][0x1c0] ;  /* 0x01003800ff0477ac */ /* 0x000ea20008000a00 */
[----:B0-----:R-:W-:Y:S01]  /*10d0*/  IMAD.MOV.U32 R6, RZ, RZ, R18 ;  /* 0x000000ffff067224 */ /* 0x001fe200078e0012 */
[----:B------:R-:W-:-:S03]  /*10e0*/  MOV R7, R2 ;  /* 0x0000000200077202 */ /* 0x000fc60000000f00 */
[----:B------:R1:W0:Y:S01]  /*10f0*/  LDC.64 R10, c[0x4][R0] ;  /* 0x01000000000a7b82 */ /* 0x0002220000000a00 */
[----:B--2---:R-:W-:Y:S01]  /*1100*/  IMAD.U32 R4, RZ, RZ, UR4 ;  /* 0x00000004ff047e24 */ /* 0x004fe2000f8e00ff */
[----:B------:R-:W-:Y:S01]  /*1110*/  MOV R5, UR5 ;  /* 0x0000000500057c02 */ /* 0x000fe20008000f00 */
[----:B-----5:R-:W-:-:S05]  /*1120*/  IMAD.WIDE R8, R22, 0x4, R8 ;  /* 0x0000000416087825 */ /* 0x020fca00078e0208 */
[----:B------:R1:W-:Y:S02]  /*1130*/  STG.E desc[UR36][R8.64], RZ ;  /* 0x000000ff08007986 */ /* 0x0003e4000c101924 */
[----:B------:R-:W-:-:S07]  /*1140*/  LEPC R20, `(.L_x_1231) ;  /* 0x000000001014794e */ /* 0x000fce0000000000 */
[----:B01-34-:R-:W-:Y:S05]  /*1150*/  CALL.ABS.NOINC R10 ;  /* 0x000000000a007343 */ /* 0x01bfea0003c00000 */
.L_x_1231:
[----:B------:R-:W-:Y:S05]  /*1160*/  BSYNC.RECONVERGENT B6 ;  /* 0x0000000000067941 */ /* 0x000fea0003800200 */
.L_x_1230:
[----:B------:R-:W-:Y:S01]  /*1170*/  MOV R0, 0x1e0 ;  /* 0x000001e000007802 */ /* 0x000fe20000000f00 */
[----:B------:R1:W-:Y:S01]  /*1180*/  STG.E desc[UR36][R16.64], RZ ;  /* 0x000000ff10007986 */ /* 0x0003e2000c101924 */
[----:B------:R-:W5:Y:S01]  /*1190*/  LDCU.64 UR4, c[0x4][0x1c8] ;  /* 0x01003900ff0477ac */ /* 0x000f620008000a00 */
[----:B0-----:R-:W-:Y:S01]  /*11a0*/  IMAD.MOV.U32 R6, RZ, RZ, R18 ;  /* 0x000000ffff067224 */ /* 0x001fe200078e0012 */
[----:B------:R1:W0:Y:S01]  /*11b0*/  LDC.64 R8, c[0x4][R0] ;  /* 0x0100000000087b82 */ /* 0x0002220000000a00 */
[----:B------:R1:W-:Y:S01]  /*11c0*/  STL [R1], R22 ;  /* 0x0000001601007387 */ /* 0x0003e20000100800 */
[----:B------:R-:W-:Y:S01]  /*11d0*/  MOV R7, R2 ;  /* 0x0000000200077202 */ /* 0x000fe20000000f00 */
[----:B-----5:R-:W-:Y:S01]  /*11e0*/  IMAD.U32 R4, RZ, RZ, UR4 ;  /* 0x00000004ff047e24 */ /* 0x020fe2000f8e00ff */
[----:B-1----:R-:W-:-:S07]  /*11f0*/  MOV R5, UR5 ;  /* 0x0000000500057c02 */ /* 0x002fce0008000f00 */
[----:B------:R-:W-:-:S07]  /*1200*/  LEPC R20, `(.L_x_1232) ;  /* 0x000000001014794e */ /* 0x000fce0000000000 */
[----:B0-234-:R-:W-:Y:S05]  /*1210*/  CALL.ABS.NOINC R8 ;  /* 0x0000000008007343 */ /* 0x01dfea0003c00000 */
.L_x_1232:
[----:B------:R-:W-:Y:S05]  /*1220*/  BRA `(.L_x_1212) ;  /* 0x0000000000347947 */ /* 0x000fea0003800000 */
.L_x_1221:
[----:B------:R-:W-:Y:S01]  /*1230*/  IMAD.MOV.U32 R3, RZ, RZ, -0x1 ;  /* 0xffffffffff037424 */ /* 0x000fe200078e00ff */
[----:B------:R-:W-:Y:S01]  /*1240*/  MOV R0, 0x1e0 ;  /* 0x000001e000007802 */ /* 0x000fe20000000f00 */
[----:B------:R0:W-:Y:S01]  /*1250*/  STL [R1], R22 ;  /* 0x0000001601007387 */ /* 0x0001e20000100800 */
[----:B------:R-:W5:Y:S01]  /*1260*/  LDCU.64 UR4, c[0x4][0x1d0] ;  /* 0x01003a00ff0477ac */ /* 0x000f620008000a00 */
[----:B------:R-:W-:Y:S01]  /*1270*/  MOV R6, R18 ;  /* 0x0000001200067202 */ /* 0x000fe20000000f00 */
[----:B-1234-:R0:W1:Y:S01]  /*1280*/  LDC.64 R12, c[0x4][R0] ;  /* 0x01000000000c7b82 */ /* 0x01e0620000000a00 */
[----:B------:R0:W-:Y:S01]  /*1290*/  STG.E desc[UR36][R10.64], R3 ;  /* 0x000000030a007986 */ /* 0x0001e2000c101924 */
[----:B------:R-:W-:-:S03]  /*12a0*/  IMAD.MOV.U32 R7, RZ, RZ, R2 ;  /* 0x000000ffff077224 */ /* 0x000fc600078e0002 */
[----:B------:R0:W-:Y:S01]  /*12b0*/  STG.E desc[UR36][R8.64], R3 ;  /* 0x0000000308007986 */ /* 0x0001e2000c101924 */
[----:B-----5:R-:W-:Y:S01]  /*12c0*/  MOV R4, UR4 ;  /* 0x0000000400047c02 */ /* 0x020fe20008000f00 */
[----:B0-----:R-:W-:-:S07]  /*12d0*/  IMAD.U32 R5, RZ, RZ, UR5 ;  /* 0x00000005ff057e24 */ /* 0x001fce000f8e00ff */
[----:B------:R-:W-:-:S07]  /*12e0*/  LEPC R20, `(.L_x_1212) ;  /* 0x000000001014794e */ /* 0x000fce0000000000 */
[----:B-1----:R-:W-:Y:S05]  /*12f0*/  CALL.ABS.NOINC R12 ;  /* 0x000000000c007343 */ /* 0x002fea0003c00000 */
.L_x_1212:
[----:B------:R-:W-:Y:S05]  /*1300*/  BSYNC.RECONVERGENT B7 ;  /* 0x0000000000077941 */ /* 0x000fea0003800200 */
.L_x_1211:
[----:B------:R-:W0:Y:S02]  /*1310*/  LDC.64 R8, c[0x0][0x3a0] ;  /* 0x0000e800ff087b82 */ /* 0x000e240000000a00 */
[----:B0-----:R-:W-:-:S05]  /*1320*/  IMAD.WIDE R8, R22, 0x4, R8 ;  /* 0x0000000416087825 */ /* 0x001fca00078e0208 */
[----:B------:R-:W2:Y:S02]  /*1330*/  LDG.E R0, desc[UR36][R8.64] ;  /* 0x0000002408007981 */ /* 0x000ea4000c1e1900 */
[----:B--2---:R-:W-:-:S13]  /*1340*/  ISETP.NE.AND P0, PT, R0, RZ, PT ;  /* 0x000000ff0000720c */ /* 0x004fda0003f05270 */
[----:B------:R-:W-:Y:S05]  /*1350*/  @!P0 EXIT ;  /* 0x000000000000894d */ /* 0x000fea0003800000 */
[----:B------:R-:W-:Y:S01]  /*1360*/  HFMA2 R3, -RZ, RZ, 0, 1.1920928955078125e-07 ;  /* 0x00000002ff037431 */ /* 0x000fe200000001ff */
[----:B------:R-:W-:Y:S01]  /*1370*/  MOV R0, 0x1e0 ;  /* 0x000001e000007802 */ /* 0x000fe20000000f00 */
[----:B------:R0:W-:Y:S01]  /*1380*/  STL [R1], R22 ;  /* 0x0000001601007387 */ /* 0x0001e20000100800 */
[----:B------:R-:W1:Y:S01]  /*1390*/  LDCU.64 UR4, c[0x4][0x1d8] ;  /* 0x01003b00ff0477ac */ /* 0x000e620008000a00 */
[----:B------:R-:W-:Y:S01]  /*13a0*/  IMAD.MOV.U32 R6, RZ, RZ, R18 ;  /* 0x000000ffff067224 */ /* 0x000fe200078e0012 */
[----:B------:R0:W2:Y:S01]  /*13b0*/  LDC.64 R10, c[0x4][R0] ;  /* 0x01000000000a7b82 */ /* 0x0000a20000000a00 */
[----:B------:R-:W-:Y:S01]  /*13c0*/  MOV R7, R2 ;  /* 0x0000000200077202 */ /* 0x000fe20000000f00 */
[----:B------:R0:W-:Y:S04]  /*13d0*/  STG.E desc[UR36][R16.64], R3 ;  /* 0x0000000310007986 */ /* 0x0001e8000c101924 */
[----:B------:R0:W-:Y:S01]  /*13e0*/  STG.E desc[UR36][R8.64], RZ ;  /* 0x000000ff08007986 */ /* 0x0001e2000c101924 */
[----:B-1----:R-:W-:Y:S01]  /*13f0*/  IMAD.U32 R4, RZ, RZ, UR4 ;  /* 0x00000004ff047e24 */ /* 0x002fe2000f8e00ff */
[----:B0-----:R-:W-:-:S07]  /*1400*/  MOV R5, UR5 ;  /* 0x0000000500057c02 */ /* 0x001fce0008000f00 */
[----:B------:R-:W-:-:S07]  /*1410*/  LEPC R20, `(.L_x_1233) ;  /* 0x000000001014794e */ /* 0x000fce0000000000 */
[----:B--2---:R-:W-:Y:S05]  /*1420*/  CALL.ABS.NOINC R10 ;  /* 0x000000000a007343 */ /* 0x004fea0003c00000 */
.L_x_1233:
[----:B------:R-:W-:Y:S05]  /*1430*/  EXIT ;  /* 0x000000000000794d */ /* 0x000fea0003800000 */
.L_x_1234:
        /* <DEDUP_REMOVED lines=12> */
.L_x_1294:


//--------------------- .text._Z13infect_kernelPiS_S_PfS_S_S_ --------------------------
	.section	.text._Z13infect_kernelPiS_S_PfS_S_S_,"ax",@progbits
	.align	128
        .global         _Z13infect_kernelPiS_S_PfS_S_S_
        .type           _Z13infect_kernelPiS_S_PfS_S_S_,@function
        .size           _Z13infect_kernelPiS_S_PfS_S_S_,(.L_x_1295 - _Z13infect_kernelPiS_S_PfS_S_S_)
        .other          _Z13infect_kernelPiS_S_PfS_S_S_,@"STO_CUDA_ENTRY STV_DEFAULT"
_Z13infect_kernelPiS_S_PfS_S_S_:
.text._Z13infect_kernelPiS_S_PfS_S_S_:
        /* <DEDUP_REMOVED lines=15> */
[----:B-1----:R-:W2:Y:S02]  /*00f0*/  LDG.E R3, desc[UR36][R22.64] ;  /* 0x0000002416037981 */ /* 0x002ea4000c1e1900 */
[----:B--2---:R-:W-:-:S13]  /*0100*/  ISETP.GE.AND P0, PT, R3, 0x1, PT ;  /* 0x000000010300780c */ /* 0x004fda0003f06270 */
[----:B------:R-:W-:Y:S05]  /*0110*/  @!P0 EXIT ;  /* 0x000000000000894d */ /* 0x000fea0003800000 */
[----:B------:R-:W0:Y:S02]  /*0120*/  LDC.64 R18, c[0x0][0x380] ;  /* 0x0000e000ff127b82 */ /* 0x000e240000000a00 */
[----:B0-----:R-:W-:-:S05]  /*0130*/  IMAD.WIDE R18, R25, 0x4, R18 ;  /* 0x0000000419127825 */ /* 0x001fca00078e0212 */
[----:B------:R-:W2:Y:S02]  /*0140*/  LDG.E R15, desc[UR36][R18.64] ;  /* 0x00000024120f7981 */ /* 0x000ea4000c1e1900 */
[----:B--2---:R-:W-:-:S13]  /*0150*/  ISETP.GE.AND P0, PT, R15, RZ, PT ;  /* 0x000000ff0f00720c */ /* 0x004fda0003f06270 */
[----:B------:R-:W-:Y:S05]  /*0160*/  @!P0 EXIT ;  /* 0x000000000000894d */ /* 0x000fea0003800000 */
[----:B------:R-:W0:Y:S02]  /*0170*/  LDC.64 R16, c[0x0][0x388] ;  /* 0x0000e200ff107b82 */ /* 0x000e240000000a00 */
[----:B0-----:R-:W-:-:S05]  /*0180*/  IMAD.WIDE R16, R25, 0x4, R16 ;  /* 0x0000000419107825 */ /* 0x001fca00078e0210 */
[----:B------:R-:W2:Y:S02]  /*0190*/  LDG.E R2, desc[UR36][R16.64] ;  /* 0x0000002410027981 */ /* 0x000ea4000c1e1900 */
[----:B--2---:R-:W-:-:S13]  /*01a0*/  ISETP.GE.AND P0, PT, R2, RZ, PT ;  /* 0x000000ff0200720c */ /* 0x004fda0003f06270 */
[----:B------:R-:W-:Y:S05]  /*01b0*/  @!P0 EXIT ;  /* 0x000000000000894d */ /* 0x000fea0003800000 */
[----:B------:R-:W0:Y:S08]  /*01c0*/  LDC.64 R4, c[0x0][0x398] ;  /* 0x0000e600ff047b82 */ /* 0x000e300000000a00 */
[----:B------:R-:W1:Y:S01]  /*01d0*/  LDC.64 R6, c[0x0][0x3a0] ;  /* 0x0000e800ff067b82 */ /* 0x000e620000000a00 */
[----:B------:R-:W-:Y:S01]  /*01e0*/  IMAD.MOV.U32 R14, RZ, RZ, R25 ;  /* 0x000000ffff0e7224 */ /* 0x000fe200078e0019 */
[----:B------:R-:W-:Y:S01]  /*01f0*/  MOV R11, 0x1e0 ;  /* 0x000001e0000b7802 */ /* 0x000fe20000000f00 */
[----:B------:R2:W-:Y:S01]  /*0200*/  STL.64 [R1+0x8], R2 ;  /* 0x0000080201007387 */ /* 0x0005e20000100a00 */
[----:B------:R-:W3:Y:S01]  /*0210*/  LDCU.64 UR4, c[0x4][0x1a8] ;  /* 0x01003500ff0477ac */ /* 0x000ee20008000a00 */
[----:B0-----:R-:W-:-:S05]  /*0220*/  IMAD.WIDE R4, R25, 0x4, R4 ;  /* 0x0000000419047825 */ /* 0x001fca00078e0204 */
[----:B------:R3:W4:Y:S01]  /*0230*/  LDG.E R0, desc[UR36][R4.64] ;  /* 0x0000002404007981 */ /* 0x000722000c1e1900 */
[----:B-1----:R-:W-:-:S05]  /*0240*/  IMAD.WIDE R6, R25, 0x4, R6 ;  /* 0x0000000419067825 */ /* 0x002fca00078e0206 */
[----:B------:R0:W5:Y:S01]  /*0250*/  LDG.E R10, desc[UR36][R6.64] ;  /* 0x00000024060a7981 */ /* 0x000162000c1e1900 */
[----:B------:R2:W1:Y:S01]  /*0260*/  LDC.64 R12, c[0x4][R11] ;  /* 0x010000000b0c7b82 */ /* 0x0004620000000a00 */
[----:B---3--:R-:W-:Y:S01]  /*0270*/  MOV R4, UR4 ;  /* 0x0000000400047c02 */ /* 0x008fe20008000f00 */
[----:B------:R-:W-:Y:S01]  /*0280*/  IMAD.U32 R5, RZ, RZ, UR5 ;  /* 0x00000005ff057e24 */ /* 0x000fe2000f8e00ff */
[----:B------:R2:W-:Y:S01]  /*0290*/  STL.64 [R1], R14 ;  /* 0x0000000e01007387 */ /* 0x0005e20000100a00 */
[----:B0-----:R-:W-:Y:S01]  /*02a0*/  IMAD.MOV.U32 R6, RZ, RZ, R27 ;  /* 0x000000ffff067224 */ /* 0x001fe200078e001b */
[----:B------:R-:W-:Y:S01]  /*02b0*/  MOV R7, R26 ;  /* 0x0000001a00077202 */ /* 0x000fe20000000f00 */
[----:B----4-:R-:W0:Y:S01]  /*02c0*/  F2F.F64.F32 R8, R0 ;  /* 0x0000000000087310 */ /* 0x010e220000201800 */
[----:B-----5:R2:W-:Y:S04]  /*02d0*/  STL [R1+0x18], R10 ;  /* 0x0000180a01007387 */ /* 0x0205e80000100800 */
[----:B01----:R2:W-:Y:S02]  /*02e0*/  STL.64 [R1+0x10], R8 ;  /* 0x0000100801007387 */ /* 0x0035e40000100a00 */
[----:B------:R-:W-:-:S07]  /*02f0*/  LEPC R20, `(.L_x_1235) ;  /* 0x000000001014794e */ /* 0x000fce0000000000 */
[----:B--2---:R-:W-:Y:S05]  /*0300*/  CALL.ABS.NOINC R12 ;  /* 0x000000000c007343 */ /* 0x004fea0003c00000 */
.L_x_1235:
[----:B------:R-:W2:Y:S02]  /*0310*/  LDG.E R0, desc[UR36][R22.64] ;  /* 0x0000002416007981 */ /* 0x000ea4000c1e1900 */
[----:B--2---:R-:W-:-:S05]  /*0320*/  VIADD R3, R0, 0xffffffff ;  /* 0xffffffff00037836 */ /* 0x004fca0000000000 */
[----:B------:R0:W-:Y:S04]  /*0330*/  STG.E desc[UR36][R22.64], R3 ;  /* 0x0000000316007986 */ /* 0x0001e8000c101924 */
[----:B------:R0:W5:Y:S04]  /*0340*/  LDG.E R33, desc[UR36][R18.64] ;  /* 0x0000002412217981 */ /* 0x000168000c1e1900 */
[----:B------:R0:W5:Y:S01]  /*0350*/  LDG.E R32, desc[UR36][R16.64] ;  /* 0x0000002410207981 */ /* 0x000162000c1e1900 */
[----:B------:R-:W-:-:S07]  /*0360*/  IMAD.MOV.U32 R31, RZ, RZ, -0x1 ;  /* 0xffffffffff1f7424 */ /* 0x000fce00078e00ff */
.L_x_1260:
[----:B-----5:R-:W-:Y:S01]  /*0370*/  IADD3 R30, PT, PT, R32, R31, RZ ;  /* 0x0000001f201e7210 */ /* 0x020fe20007ffe0ff */
[----:B------:R-:W-:Y:S01]  /*0380*/  VIADD R31, R31, 0x1 ;  /* 0x000000011f1f7836 */ /* 0x000fe20000000000 */
[----:B------:R-:W-:Y:S02]  /*0390*/  BSSY B8, `(.L_x_1236) ;  /* 0x000010a000087945 */ /* 0x000fe40003800000 */
[----:B------:R-:W-:Y:S02]  /*03a0*/  ISETP.GT.U32.AND P0, PT, R30, 0x3, PT ;  /* 0x000000031e00780c */ /* 0x000fe40003f04070 */
[----:B------:R-:W-:-:S04]  /*03b0*/  ISETP.NE.AND P1, PT, R31, 0x2, PT ;  /* 0x000000021f00780c */ /* 0x000fc80003f25270 */
[----:B------:R-:W-:-:S07]  /*03c0*/  P2R R34, PR, RZ, 0x2 ;  /* 0x00000002ff227803 */ /* 0x000fce0000000000 */
[----:B------:R-:W-:Y:S05]  /*03d0*/  @P0 BRA `(.L_x_1237) ;  /* 0x0000001000140947 */ /* 0x000fea0003800000 */
[----:B0-----:R-:W-:Y:S01]  /*03e0*/  VIADD R3, R33, 0xffffffff ;  /* 0xffffffff21037836 */ /* 0x001fe20000000000 */
[----:B------:R-:W-:Y:S04]  /*03f0*/  BSSY B7, `(.L_x_1238) ;  /* 0x000005a000077945 */ /* 0x000fe80003800000 */
[----:B------:R-:W-:-:S13]  /*0400*/  ISETP.GT.U32.AND P0, PT, R3, 0x3, PT ;  /* 0x000000030300780c */ /* 0x000fda0003f04070 */
[----:B------:R-:W-:Y:S05]  /*0410*/  @P0 BRA `(.L_x_1239) ;  /* 0x00000004005c0947 */ /* 0x000fea0003800000 */
[----:B------:R-:W0:Y:S01]  /*0420*/  LDC.64 R4, c[0x0][0x3b0] ;  /* 0x0000ec00ff047b82 */ /* 0x000e220000000a00 */
[----:B------:R-:W-:-:S07]  /*0430*/  LEA R7, R30, R3, 0x2 ;  /* 0x000000031e077211 */ /* 0x000fce00078e10ff */
[----:B------:R-:W1:Y:S01]  /*0440*/  LDC.64 R2, c[0x0][0x3a8] ;  /* 0x0000ea00ff027b82 */ /* 0x000e620000000a00 */
[----:B0-----:R-:W-:-:S05]  /*0450*/  IMAD.WIDE.U32 R4, R7, 0x4, R4 ;  /* 0x0000000407047825 */ /* 0x001fca00078e0004 */
[----:B------:R-:W2:Y:S01]  /*0460*/  LDG.E R29, desc[UR36][R4.64] ;  /* 0x00000024041d7981 */ /* 0x000ea2000c1e1900 */
[----:B-1----:R-:W-:Y:S01]  /*0470*/  IMAD.WIDE.U32 R2, R7, 0x4, R2 ;  /* 0x0000000407027825 */ /* 0x002fe200078e0002 */
[----:B--2---:R-:W-:-:S13]  /*0480*/  ISETP.GE.AND P0, PT, R29, 0x1, PT ;  /* 0x000000011d00780c */ /* 0x004fda0003f06270 */
[----:B------:R-:W-:Y:S05]  /*0490*/  @!P0 BRA `(.L_x_1239) ;  /* 0x00000004003c8947 */ /* 0x000fea0003800000 */
[----:B------:R-:W2:Y:S01]  /*04a0*/  LDG.E R2, desc[UR36][R2.64] ;  /* 0x0000002402027981 */ /* 0x000ea2000c1e1900 */
[----:B------:R-:W0:Y:S01]  /*04b0*/  S2UR UR4, SR_CTAID.X ;  /* 0x00000000000479c3 */ /* 0x000e220000002500 */
[----:B------:R-:W0:Y:S07]  /*04c0*/  S2R R0, SR_TID.X ;  /* 0x0000000000007919 */ /* 0x000e2e0000002100 */
[----:B------:R-:W0:Y:S02]  /*04d0*/  LDC R5, c[0x0][0x360] ;  /* 0x0000d800ff057b82 */ /* 0x000e240000000800 */
[----:B0-----:R-:W-:-:S02]  /*04e0*/  IMAD R5, R5, UR4, R0 ;  /* 0x0000000405057c24 */ /* 0x001fc4000f8e0200 */
[----:B--2---:R-:W-:Y:S02]  /*04f0*/  IMAD.IADD R29, R29, 0x1, R2 ;  /* 0x000000011d1d7824 */ /* 0x004fe400078e0202 */
[----:B------:R-:W-:-:S07]  /*0500*/  IMAD.IADD R28, R2, 0x1, -R5 ;  /* 0x00000001021c7824 */ /* 0x000fce00078e0a05 */
.L_x_1245:
[----:B------:R-:W-:Y:S01]  /*0510*/  ISETP.NE.AND P0, PT, R28, RZ, PT ;  /* 0x000000ff1c00720c */ /* 0x000fe20003f05270 */
[----:B------:R-:W-:Y:S05]  /*0520*/  YIELD ;  /* 0x0000000000007946 */ /* 0x000fea0003800000 */
[----:B------:R-:W-:Y:S07]  /*0530*/  BSSY.RECONVERGENT B6, `(.L_x_1240) ;  /* 0x0000041000067945 */ /* 0x000fee0003800200 */
[----:B------:R-:W-:Y:S05]  /*0540*/  @!P0 BRA `(.L_x_1241) ;  /* 0x0000000000fc8947 */ /* 0x000fea0003800000 */
[----:B------:R-:W0:Y:S08]  /*0550*/  LDC.64 R36, c[0x0][0x398] ;  /* 0x0000e600ff247b82 */ /* 0x000e300000000a00 */
[----:B------:R-:W1:Y:S08]  /*0560*/  LDC.64 R16, c[0x0][0x380] ;  /* 0x0000e000ff107b82 */ /* 0x000e700000000a00 */
[----:B------:R-:W2:Y:S08]  /*0570*/  LDC.64 R18, c[0x0][0x388] ;  /* 0x0000e200ff127b82 */ /* 0x000eb00000000a00 */
[----:B------:R-:W3:Y:S01]  /*0580*/  LDC.64 R22, c[0x0][0x390] ;  /* 0x0000e400ff167b82 */ /* 0x000ee20000000a00 */
[----:B0-----:R-:W-:-:S07]  /*0590*/  IMAD.WIDE R36, R2, 0x4, R36 ;  /* 0x0000000402247825 */ /* 0x001fce00078e0224 */
[----:B------:R-:W0:Y:S01]  /*05a0*/  LDC.64 R38, c[0x0][0x3a0] ;  /* 0x0000e800ff267b82 */ /* 0x000e220000000a00 */
[----:B------:R-:W4:Y:S01]  /*05b0*/  LDG.E R10, desc[UR36][R36.64] ;  /* 0x00000024240a7981 */ /* 0x000f22000c1e1900 */
[C---:B-1----:R-:W-:Y:S01]  /*05c0*/  IMAD.WIDE R16, R2.reuse, 0x4, R16 ;  /* 0x0000000402107825 */ /* 0x042fe200078e0210 */
[----:B------:R-:W-:Y:S01]  /*05d0*/  MOV R8, 0x1e0 ;  /* 0x000001e000087802 */ /* 0x000fe20000000f00 */
[----:B------:R-:W1:Y:S03]  /*05e0*/  LDCU.64 UR4, c[0x4][0x1b0] ;  /* 0x01003600ff0477ac */ /* 0x000e660008000a00 */
[----:B------:R-:W5:Y:S01]  /*05f0*/  LDG.E R3, desc[UR36][R16.64] ;  /* 0x0000002410037981 */ /* 0x000f62000c1e1900 */
[----:B--2---:R-:W-:-:S05]  /*0600*/  IMAD.WIDE R18, R2, 0x4, R18 ;  /* 0x0000000402127825 */ /* 0x004fca00078e0212 */
[----:B------:R-:W2:Y:S01]  /*0610*/  LDG.E R24, desc[UR36][R18.64] ;  /* 0x0000002412187981 */ /* 0x000ea2000c1e1900 */
[----:B---3--:R-:W-:-:S05]  /*0620*/  IMAD.WIDE R22, R2, 0x4, R22 ;  /* 0x0000000402167825 */ /* 0x008fca00078e0216 */
[----:B------:R-:W3:Y:S01]  /*0630*/  LDG.E R0, desc[UR36][R22.64] ;  /* 0x0000002416007981 */ /* 0x000ee2000c1e1900 */
[----:B0-----:R-:W-:-:S05]  /*0640*/  IMAD.WIDE R38, R2, 0x4, R38 ;  /* 0x0000000402267825 */ /* 0x001fca00078e0226 */
[----:B------:R-:W3:Y:S01]  /*0650*/  LDG.E R12, desc[UR36][R38.64] ;  /* 0x00000024260c7981 */ /* 0x000ee2000c1e1900 */
[----:B------:R-:W0:Y:S01]  /*0660*/  LDC.64 R8, c[0x4][R8] ;  /* 0x0100000008087b82 */ /* 0x000e220000000a00 */
[----:B-1----:R-:W-:Y:S01]  /*0670*/  MOV R4, UR4 ;  /* 0x0000000400047c02 */ /* 0x002fe20008000f00 */
[----:B------:R-:W-:Y:S01]  /*0680*/  IMAD.U32 R5, RZ, RZ, UR5 ;  /* 0x00000005ff057e24 */ /* 0x000fe2000f8e00ff */
[----:B------:R-:W-:Y:S01]  /*0690*/  MOV R7, R26 ;  /* 0x0000001a00077202 */ /* 0x000fe20000000f00 */
[----:B------:R-:W-:Y:S01]  /*06a0*/  IMAD.MOV.U32 R6, RZ, RZ, R27 ;  /* 0x000000ffff067224 */ /* 0x000fe200078e001b */
[----:B----4-:R-:W1:Y:S01]  /*06b0*/  F2F.F64.F32 R10, R10 ;  /* 0x0000000a000a7310 */ /* 0x010e620000201800 */
[----:B-----5:R4:W-:Y:S04]  /*06c0*/  STL.64 [R1], R2 ;  /* 0x0000000201007387 */ /* 0x0209e80000100a00 */
[----:B--2---:R4:W-:Y:S04]  /*06d0*/  STL.64 [R1+0x8], R24 ;  /* 0x0000081801007387 */ /* 0x0049e80000100a00 */
[----:B-1----:R4:W-:Y:S04]  /*06e0*/  STL.64 [R1+0x18], R10 ;  /* 0x0000180a01007387 */ /* 0x0029e80000100a00 */
[----:B---3--:R4:W-:Y:S04]  /*06f0*/  STL [R1+0x10], R0 ;  /* 0x0000100001007387 */ /* 0x0089e80000100800 */
[----:B0-----:R4:W-:Y:S02]  /*0700*/  STL [R1+0x20], R12 ;  /* 0x0000200c01007387 */ /* 0x0019e40000100800 */
[----:B------:R-:W-:-:S07]  /*0710*/  LEPC R20, `(.L_x_1242) ;  /* 0x000000001014794e */ /* 0x000fce0000000000 */
[----:B----4-:R-:W-:Y:S05]  /*0720*/  CALL.ABS.NOINC R8 ;  /* 0x0000000008007343 */ /* 0x010fea0003c00000 */
.L_x_1242:
[----:B------:R-:W2:Y:S01]  /*0730*/  LDG.E R22, desc[UR36][R22.64] ;  /* 0x0000002416167981 */ /* 0x000ea2000c1e1900 */
[----:B------:R-:W-:Y:S01]  /*0740*/  BSSY.RELIABLE B0, `(.L_x_1243) ;  /* 0x000000a000007945 */ /* 0x000fe20003800100 */
[----:B--2---:R-:W-:-:S13]  /*0750*/  ISETP.GE.AND P0, PT, R22, 0x1, PT ;  /* 0x000000011600780c */ /* 0x004fda0003f06270 */
[----:B------:R-:W-:Y:S05]  /*0760*/  @!P0 BRA `(.L_x_1244) ;  /* 0x00000000001c8947 */ /* 0x000fea0003800000 */
[----:B------:R-:W2:Y:S02]  /*0770*/  LDG.E R16, desc[UR36][R16.64] ;  /* 0x0000002410107981 */ /* 0x000ea4000c1e1900 */
[----:B--2---:R-:W-:-:S13]  /*0780*/  ISETP.GE.AND P0, PT, R16, RZ, PT ;  /* 0x000000ff1000720c */ /* 0x004fda0003f06270 */
[----:B------:R-:W-:Y:S05]  /*0790*/  @!P0 BRA `(.L_x_1244) ;  /* 0x0000000000108947 */ /* 0x000fea0003800000 */
[----:B------:R-:W2:Y:S02]  /*07a0*/  LDG.E R18, desc[UR36][R18.64] ;  /* 0x0000002412127981 */ /* 0x000ea4000c1e1900 */
[----:B--2---:R-:W-:-:S13]  /*07b0*/  ISETP.GT.AND P0, PT, R18, -0x1, PT ;  /* 0xffffffff1200780c */ /* 0x004fda0003f04270 */
[----:B------:R-:W-:Y:S05]  /*07c0*/  @P0 BREAK.RELIABLE B0 ;  /* 0x0000000000000942 */ /* 0x000fea0003800100 */
[----:B------:R-:W-:Y:S05]  /*07d0*/  @P0 BRA `(.L_x_1241) ;  /* 0x0000000000580947 */ /* 0x000fea0003800000 */
.L_x_1244:
[----:B------:R-:W-:Y:S05]  /*07e0*/  BSYNC.RELIABLE B0 ;  /* 0x0000000000007941 */ /* 0x000fea0003800100 */
.L_x_1243:
[----:B------:R-:W2:Y:S02]  /*07f0*/  LDG.E R36, desc[UR36][R36.64] ;  /* 0x0000002424247981 */ /* 0x000ea4000c1e1900 */
[----:B--2---:R-:W-:-:S05]  /*0800*/  FMUL R0, R36, 0.80000001192092895508 ;  /* 0x3f4ccccd24007820 */ /* 0x004fca0000400000 */
[----:B------:R-:W-:-:S04]  /*0810*/  FSETP.GT.AND P0, PT, R0, 0.20000000298023223877, PT ;  /* 0x3e4ccccd0000780b */ /* 0x000fc80003f04000 */
[----:B------:R-:W-:-:S13]  /*0820*/  FSETP.EQ.OR P0, PT, R36, RZ, !P0 ;  /* 0x000000ff2400720b */ /* 0x000fda0004702400 */
[----:B------:R-:W-:Y:S05]  /*0830*/  @P0 BRA `(.L_x_1241) ;  /* 0x0000000000400947 */ /* 0x000fea0003800000 */
[----:B------:R-:W-:Y:S02]  /*0840*/  IMAD.MOV.U32 R5, RZ, RZ, 0x1 ;  /* 0x00000001ff057424 */ /* 0x000fe400078e00ff */
[----:B------:R-:W-:-:S05]  /*0850*/  IMAD.MOV.U32 R4, RZ, RZ, RZ ;  /* 0x000000ffff047224 */ /* 0x000fca00078e00ff */
[----:B------:R-:W2:Y:S02]  /*0860*/  ATOMG.E.CAS.STRONG.GPU PT, R38, [R38], R4, R5 ;  /* 0x00000004262673a9 */ /* 0x000ea400001ee105 */
[----:B--2---:R-:W-:-:S13]  /*0870*/  ISETP.NE.AND P0, PT, R38, RZ, PT ;  /* 0x000000ff2600720c */ /* 0x004fda0003f05270 */
[----:B------:R-:W-:Y:S05]  /*0880*/  @P0 BRA `(.L_x_1241) ;  /* 0x00000000002c0947 */ /* 0x000fea0003800000 */
[----:B------:R-:W-:Y:S01]  /*0890*/  MOV R8, 0x1e0 ;  /* 0x000001e000087802 */ /* 0x000fe20000000f00 */
[----:B------:R-:W0:Y:S01]  /*08a0*/  LDCU.64 UR4, c[0x4][0x1b8] ;  /* 0x01003700ff0477ac */ /* 0x000e220008000a00 */
[----:B------:R-:W-:Y:S01]  /*08b0*/  MOV R3, R25 ;  /* 0x0000001900037202 */ /* 0x000fe20000000f00 */
[----:B------:R-:W-:Y:S01]  /*08c0*/  IMAD.MOV.U32 R7, RZ, RZ, R26 ;  /* 0x000000ffff077224 */ /* 0x000fe200078e001a */
[----:B------:R-:W-:Y:S02]  /*08d0*/  MOV R6, R27 ;  /* 0x0000001b00067202 */ /* 0x000fe40000000f00 */
[----:B------:R-:W1:Y:S01]  /*08e0*/  LDC.64 R8, c[0x4][R8] ;  /* 0x0100000008087b82 */ /* 0x000e620000000a00 */
[----:B------:R2:W-:Y:S01]  /*08f0*/  STL.64 [R1], R2 ;  /* 0x0000000201007387 */ /* 0x0005e20000100a00 */
[----:B0-----:R-:W-:Y:S02]  /*0900*/  IMAD.U32 R4, RZ, RZ, UR4 ;  /* 0x00000004ff047e24 */ /* 0x001fe4000f8e00ff */
[----:B--2---:R-:W-:-:S07]  /*0910*/  IMAD.U32 R5, RZ, RZ, UR5 ;  /* 0x00000005ff057e24 */ /* 0x004fce000f8e00ff */
[----:B------:R-:W-:-:S07]  /*0920*/  LEPC R20, `(.L_x_1241) ;  /* 0x000000001014794e */ /* 0x000fce0000000000 */
[----:B-1----:R-:W-:Y:S05]  /*0930*/  CALL.ABS.NOINC R8 ;  /* 0x0000000008007343 */ /* 0x002fea0003c00000 */
.L_x_1241:
[----:B------:R-:W-:Y:S05]  /*0940*/  BSYNC.RECONVERGENT B6 ;  /* 0x0000000000067941 */ /* 0x000fea0003800200 */
.L_x_1240:
[----:B------:R-:W-:Y:S01]  /*0950*/  VIADD R2, R2, 0x1 ;  /* 0x0000000102027836 */ /* 0x000fe20000000000 */
[----:B------:R-:W-:-:S04]  /*0960*/  IADD3 R28, PT, PT, R28, 0x1, RZ ;  /* 0x000000011c1c7810 */ /* 0x000fc80007ffe0ff */
[----:B------:R-:W-:-:S13]  /*0970*/  ISETP.GE.AND P0, PT, R2, R29, PT ;  /* 0x0000001d0200720c */ /* 0x000fda0003f06270 */
[----:B------:R-:W-:Y:S05]  /*0980*/  @!P0 BRA `(.L_x_1245) ;  /* 0xfffffff800e08947 */ /* 0x000fea000383ffff */
.L_x_1239:
[----:B------:R-:W-:Y:S05]  /*0990*/  BSYNC B7 ;  /* 0x0000000000077941 */ /* 0x000fea0003800000 */
.L_x_1238:
[----:B------:R-:W-:Y:S01]  /*09a0*/  ISETP.GT.U32.AND P0, PT, R33, 0x3, PT ;  /* 0x000000032100780c */ /* 0x000fe20003f04070 */
[----:B------:R-:W-:-:S12]  /*09b0*/  BSSY B7, `(.L_x_1246) ;  /* 0x0000053000077945 */ /* 0x000fd80003800000 */
[----:B------:R-:W-:Y:S05]  /*09c0*/  @P0 BRA `(.L_x_1247) ;  /* 0x0000000400440947 */ /* 0x000fea0003800000 */
[----:B------:R-:W0:Y:S01]  /*09d0*/  LDC.64 R4, c[0x0][0x3b0] ;  /* 0x0000ec00ff047b82 */ /* 0x000e220000000a00 */
[----:B------:R-:W-:-:S07]  /*09e0*/  IMAD R7, R30, 0x4, R33 ;  /* 0x000000041e077824 */ /* 0x000fce00078e0221 */
[----:B------:R-:W1:Y:S01]  /*09f0*/  LDC.64 R2, c[0x0][0x3a8] ;  /* 0x0000ea00ff027b82 */ /* 0x000e620000000a00 */
[----:B0-----:R-:W-:-:S06]  /*0a00*/  IMAD.WIDE.U32 R4, R7, 0x4, R4 ;  /* 0x0000000407047825 */ /* 0x001fcc00078e0004 */
[----:B------:R-:W2:Y:S01]  /*0a10*/  LDG.E R5, desc[UR36][R4.64] ;  /* 0x0000002404057981 */ /* 0x000ea2000c1e1900 */
[----:B-1----:R-:W-:Y:S01]  /*0a20*/  IMAD.WIDE.U32 R2, R7, 0x4, R2 ;  /* 0x0000000407027825 */ /* 0x002fe200078e0002 */
[----:B--2---:R-:W-:-:S13]  /*0a30*/  ISETP.GE.AND P0, PT, R5, 0x1, PT ;  /* 0x000000010500780c */ /* 0x004fda0003f06270 */
[----:B------:R-:W-:Y:S05]  /*0a40*/  @!P0 BRA `(.L_x_1247) ;  /* 0x0000000400248947 */ /* 0x000fea0003800000 */
[----:B------:R-:W2:Y:S02]  /*0a50*/  LDG.E R2, desc[UR36][R2.64] ;  /* 0x0000002402027981 */ /* 0x000ea4000c1e1900 */
[----:B--2---:R-:W-:-:S07]  /*0a60*/  IMAD.IADD R35, R5, 0x1, R2 ;  /* 0x0000000105237824 */ /* 0x004fce00078e0202 */
.L_x_1253:
[----:B------:R-:W-:Y:S01]  /*0a70*/  ISETP.NE.AND P0, PT, R2, R25, PT ;  /* 0x000000190200720c */ /* 0x000fe20003f05270 */
        /* <DEDUP_REMOVED lines=26> */
[----:B-----5:R4:W-:Y:S04]  /*0c20*/  STL.64 [R1+0x8], R24 ;  /* 0x0000081801007387 */ /* 0x0209e80000100a00 */
[----:B--2---:R4:W-:Y:S04]  /*0c30*/  STL.64 [R1], R2 ;  /* 0x0000000201007387 */ /* 0x0049e80000100a00 */
[----:B-1----:R4:W-:Y:S04]  /*0c40*/  STL.64 [R1+0x18], R10 ;  /* 0x0000180a01007387 */ /* 0x0029e80000100a00 */
[----:B---3--:R4:W-:Y:S04]  /*0c50*/  STL [R1+0x10], R0 ;  /* 0x0000100001007387 */ /* 0x0089e80000100800 */
[----:B0-----:R4:W-:Y:S02]  /*0c60*/  STL [R1+0x20], R12 ;  /* 0x0000200c01007387 */ /* 0x0019e40000100800 */
[----:B------:R-:W-:-:S07]  /*0c70*/  LEPC R20, `(.L_x_1250) ;  /* 0x000000001014794e */ /* 0x000fce0000000000 */
[----:B----4-:R-:W-:Y:S05]  /*0c80*/  CALL.ABS.NOINC R8 ;  /* 0x0000000008007343 */ /* 0x010fea0003c00000 */
.L_x_1250:
        /* <DEDUP_REMOVED lines=11> */
.L_x_1252:
[----:B------:R-:W-:Y:S05]  /*0d40*/  BSYNC.RELIABLE B0 ;  /* 0x0000000000007941 */ /* 0x000fea0003800100 */
.L_x_1251:
        /* <DEDUP_REMOVED lines=10> */
[----:B------:R-:W-:Y:S01]  /*0df0*/  MOV R3, R25 ;  /* 0x0000001900037202 */ /* 0x000fe20000000f00 */
[----:B------:R-:W0:Y:S01]  /*0e00*/  LDCU.64 UR4, c[0x4][0x1b8] ;  /* 0x01003700ff0477ac */ /* 0x000e220008000a00 */
[----:B------:R-:W-:Y:S01]  /*0e10*/  MOV R0, 0x1e0 ;  /* 0x000001e000007802 */ /* 0x000fe20000000f00 */
[----:B------:R-:W-:Y:S01]  /*0e20*/  IMAD.MOV.U32 R7, RZ, RZ, R26 ;  /* 0x000000ffff077224 */ /* 0x000fe200078e001a */
[----:B------:R-:W-:Y:S01]  /*0e30*/  MOV R6, R27 ;  /* 0x0000001b00067202 */ /* 0x000fe20000000f00 */
[----:B------:R1:W-:Y:S01]  /*0e40*/  STL.64 [R1], R2 ;  /* 0x0000000201007387 */ /* 0x0003e20000100a00 */
[----:B------:R1:W2:Y:S01]  /*0e50*/  LDC.64 R8, c[0x4][R0] ;  /* 0x0100000000087b82 */ /* 0x0002a20000000a00 */
[----:B0-----:R-:W-:Y:S02]  /*0e60*/  IMAD.U32 R4, RZ, RZ, UR4 ;  /* 0x00000004ff047e24 */ /* 0x001fe4000f8e00ff */
[----:B-1----:R-:W-:-:S07]  /*0e70*/  IMAD.U32 R5, RZ, RZ, UR5 ;  /* 0x00000005ff057e24 */ /* 0x002fce000f8e00ff */
[----:B------:R-:W-:-:S07]  /*0e80*/  LEPC R20, `(.L_x_1249) ;  /* 0x000000001014794e */ /* 0x000fce0000000000 */
[----:B--2---:R-:W-:Y:S05]  /*0e90*/  CALL.ABS.NOINC R8 ;  /* 0x0000000008007343 */ /* 0x004fea0003c00000 */
.L_x_1249:
[----:B------:R-:W-:Y:S05]  /*0ea0*/  BSYNC.RECONVERGENT B6 ;  /* 0x0000000000067941 */ /* 0x000fea0003800200 */
.L_x_1248:
[----:B------:R-:W-:-:S05]  /*0eb0*/  VIADD R2, R2, 0x1 ;  /* 0x0000000102027836 */ /* 0x000fca0000000000 */
[----:B------:R-:W-:-:S13]  /*0ec0*/  ISETP.GE.AND P0, PT, R2, R35, PT ;  /* 0x000000230200720c */ /* 0x000fda0003f06270 */
[----:B------:R-:W-:Y:S05]  /*0ed0*/  @!P0 BRA `(.L_x_1253) ;  /* 0xfffffff800e48947 */ /* 0x000fea000383ffff */
.L_x_1247:
[----:B------:R-:W-:Y:S05]  /*0ee0*/  BSYNC B7 ;  /* 0x0000000000077941 */ /* 0x000fea0003800000 */
.L_x_1246:
[----:B------:R-:W-:-:S04]  /*0ef0*/  IADD3 R3, PT, PT, R33, 0x1, RZ ;  /* 0x0000000121037810 */ /* 0x000fc80007ffe0ff */
[----:B------:R-:W-:-:S13]  /*0f00*/  ISETP.GT.U32.AND P0, PT, R3, 0x3, PT ;  /* 0x000000030300780c */ /* 0x000fda0003f04070 */
        /* <DEDUP_REMOVED lines=11> */
.L_x_1259:
        /* <DEDUP_REMOVED lines=23> */
[----:B------:R-:W-:Y:S01]  /*1130*/  IMAD.MOV.U32 R6, RZ, RZ, R27 ;  /* 0x000000ffff067224 */ /* 0x000fe200078e001b */
[----:B------:R-:W-:Y:S01]  /*1140*/  MOV R7, R26 ;  /* 0x0000001a00077202 */ /* 0x000fe20000000f00 */
[----:B----4-:R-:W1:Y:S01]  /*1150*/  F2F.F64.F32 R10, R5 ;  /* 0x00000005000a7310 */ /* 0x010e620000201800 */
[----:B-----5:R4:W-:Y:S04]  /*1160*/  STL.64 [R1+0x8], R24 ;  /* 0x0000081801007387 */ /* 0x0209e80000100a00 */
[----:B--2---:R4:W-:Y:S04]  /*1170*/  STL.64 [R1], R2 ;  /* 0x0000000201007387 */ /* 0x0049e80000100a00 */
[----:B-1----:R4:W-:Y:S04]  /*1180*/  STL.64 [R1+0x18], R10 ;  /* 0x0000180a01007387 */ /* 0x0029e80000100a00 */
[----:B---3--:R4:W-:Y:S04]  /*1190*/  STL [R1+0x10], R0 ;  /* 0x0000100001007387 */ /* 0x0089e80000100800 */
[----:B------:R4:W-:Y:S01]  /*11a0*/  STL [R1+0x20], R12 ;  /* 0x0000200c01007387 */ /* 0x0009e20000100800 */
[----:B0-----:R-:W-:-:S07]  /*11b0*/  IMAD.U32 R5, RZ, RZ, UR5 ;  /* 0x00000005ff057e24 */ /* 0x001fce000f8e00ff */
[----:B------:R-:W-:-:S07]  /*11c0*/  LEPC R20, `(.L_x_1256) ;  /* 0x000000001014794e */ /* 0x000fce0000000000 */
[----:B----4-:R-:W-:Y:S05]  /*11d0*/  CALL.ABS.NOINC R8 ;  /* 0x0000000008007343 */ /* 0x010fea0003c00000 */
.L_x_1256:
        /* <DEDUP_REMOVED lines=11> */
.L_x_1258:
[----:B------:R-:W-:Y:S05]  /*1290*/  BSYNC.RELIABLE B0 ;  /* 0x0000000000007941 */ /* 0x000fea0003800100 */
.L_x_1257:
        /* <DEDUP_REMOVED lines=21> */
.L_x_1255:
[----:B------:R-:W-:Y:S05]  /*13f0*/  BSYNC.RECONVERGENT B6 ;  /* 0x0000000000067941 */ /* 0x000fea0003800200 */
.L_x_1254:
[----:B------:R-:W-:-:S04]  /*1400*/  IADD3 R2, PT, PT, R2, 0x1, RZ ;  /* 0x0000000102027810 */ /* 0x000fc80007ffe0ff */
[----:B------:R-:W-:-:S13]  /*1410*/  ISETP.GE.AND P0, PT, R2, R35, PT ;  /* 0x000000230200720c */ /* 0x000fda0003f06270 */
[----:B------:R-:W-:Y:S05]  /*1420*/  @!P0 BRA `(.L_x_1259) ;  /* 0xfffffff800e48947 */ /* 0x000fea000383ffff */
.L_x_1237:
[----:B------:R-:W-:Y:S05]  /*1430*/  BSYNC B8 ;  /* 0x0000000000087941 */ /* 0x000fea0003800000 */
.L_x_1236:
[----:B------:R-:W-:-:S13]  /*1440*/  ISETP.NE.AND P0, PT, R34, RZ, PT ;  /* 0x000000ff2200720c */ /* 0x000fda0003f05270 */
[----:B------:R-:W-:Y:S05]  /*1450*/  @P0 BRA `(.L_x_1260) ;  /* 0xffffffec00c40947 */ /* 0x000fea000383ffff */
[----:B------:R-:W-:Y:S05]  /*1460*/  EXIT ;  /* 0x000000000000794d */ /* 0x000fea0003800000 */
.L_x_1261:
        /* <DEDUP_REMOVED lines=9> */
.L_x_1295:


//--------------------- .text._Z18init_curand_kernelP24curandStatePhilox4_32_10y --------------------------
	.section	.text._Z18init_curand_kernelP24curandStatePhilox4_32_10y,"ax",@progbits
	.align	128
        .global         _Z18init_curand_kernelP24curandStatePhilox4_32_10y
        .type           _Z18init_curand_kernelP24curandStatePhilox4_32_10y,@function
        .size           _Z18init_curand_kernelP24curandStatePhilox4_32_10y,(.L_x_1296 - _Z18init_curand_kernelP24curandStatePhilox4_32_10y)
        .other          _Z18init_curand_kernelP24curandStatePhilox4_32_10y,@"STO_CUDA_ENTRY STV_DEFAULT"
_Z18init_curand_kernelP24curandStatePhilox4_32_10y:
.text._Z18init_curand_kernelP24curandStatePhilox4_32_10y:
[----:B------:R-:W-:Y:S01]  /*0000*/  LDC R1, c[0x0][0x37c] ;  /* 0x0000df00ff017b82 */ /* 0x000fe20000000800 */
[----:B------:R-:W0:Y:S07]  /*0010*/  S2R R3, SR_TID.X ;  /* 0x0000000000037919 */ /* 0x000e2e0000002100 */
[----:B------:R-:W0:Y:S08]  /*0020*/  S2UR UR4, SR_CTAID.X ;  /* 0x00000000000479c3 */ /* 0x000e300000002500 */
[----:B------:R-:W0:Y:S02]  /*0030*/  LDC R6, c[0x0][0x360] ;  /* 0x0000d800ff067b82 */ /* 0x000e240000000800 */
[----:B0-----:R-:W-:-:S05]  /*0040*/  IMAD R6, R6, UR4, R3 ;  /* 0x0000000406067c24 */ /* 0x001fca000f8e0203 */
[----:B------:R-:W-:-:S13]  /*0050*/  ISETP.GT.AND P0, PT, R6, 0x12, PT ;  /* 0x000000120600780c */ /* 0x000fda0003f04270 */
[----:B------:R-:W-:Y:S05]  /*0060*/  @P0 EXIT ;  /* 0x000000000000094d */ /* 0x000fea0003800000 */
[----:B------:R-:W0:Y:S01]  /*0070*/  LDC.64 R2, c[0x0][0x388] ;  /* 0x0000e200ff027b82 */ /* 0x000e220000000a00 */
[----:B------:R-:W-:Y:S01]  /*0080*/  IMAD.WIDE.U32 R10, R6, -0x326172a9, RZ ;  /* 0xcd9e8d57060a7825 */ /* 0x000fe200078e00ff */
[----:B------:R-:W-:Y:S01]  /*0090*/  SHF.R.S32.HI R7, RZ, 0x1f, R6 ;  /* 0x0000001fff077819 */ /* 0x000fe20000011406 */
[----:B------:R-:W1:Y:S03]  /*00a0*/  LDCU.64 UR4, c[0x0][0x358] ;  /* 0x00006b00ff0477ac */ /* 0x000e660008000a00 */
[----:B0-----:R-:W-:Y:S01]  /*00b0*/  LOP3.LUT R4, R11, R2, RZ, 0x3c, !PT ;  /* 0x000000020b047212 */ /* 0x001fe200078e3cff */
[----:B------:R-:W-:Y:S01]  /*00c0*/  VIADD R9, R3, 0xbb67ae85 ;  /* 0xbb67ae8503097836 */ /* 0x000fe20000000000 */
[----:B------:R-:W-:Y:S02]  /*00d0*/  LOP3.LUT R12, R7, R3, RZ, 0x3c, !PT ;  /* 0x00000003070c7212 */ /* 0x000fe400078e3cff */
[----:B------:R-:W-:Y:S01]  /*00e0*/  IADD3 R11, PT, PT, R2, 0x3c6ef372, RZ ;  /* 0x3c6ef372020b7810 */ /* 0x000fe20007ffe0ff */
[----:B------:R-:W-:-:S04]  /*00f0*/  IMAD.WIDE.U32 R4, R4, -0x2daee0ad, RZ ;  /* 0xd2511f5304047825 */ /* 0x000fc800078e00ff */
[----:B------:R-:W-:Y:S01]  /*0100*/  IMAD.WIDE.U32 R12, R12, -0x326172a9, RZ ;  /* 0xcd9e8d570c0c7825 */ /* 0x000fe200078e00ff */
[----:B------:R-:W-:-:S03]  /*0110*/  LOP3.LUT R9, R9, R5, RZ, 0x3c, !PT ;  /* 0x0000000509097212 */ /* 0x000fc600078e3cff */
[----:B------:R-:W-:Y:S02]  /*0120*/  VIADD R5, R2, 0x9e3779b9 ;  /* 0x9e3779b902057836 */ /* 0x000fe40000000000 */
[----:B------:R-:W-:-:S03]  /*0130*/  IMAD.WIDE.U32 R8, R9, -0x326172a9, RZ ;  /* 0xcd9e8d5709087825 */ /* 0x000fc600078e00ff */
[----:B------:R-:W-:Y:S02]  /*0140*/  LOP3.LUT R5, R5, R10, R13, 0x96, !PT ;  /* 0x0000000a05057212 */ /* 0x000fe400078e960d */
[----:B------:R-:W-:Y:S01]  /*0150*/  LOP3.LUT R11, R9, R12, R11, 0x96, !PT ;  /* 0x0000000c090b7212 */ /* 0x000fe200078e960b */
[----:B------:R-:W-:Y:S02]  /*0160*/  VIADD R9, R3, 0x76cf5d0a ;  /* 0x76cf5d0a03097836 */ /* 0x000fe40000000000 */
[----:B------:R-:W-:Y:S01]  /*0170*/  IMAD.WIDE.U32 R12, R5, -0x2daee0ad, RZ ;  /* 0xd2511f53050c7825 */ /* 0x000fe200078e00ff */
[----:B------:R-:W-:-:S03]  /*0180*/  IADD3 R5, PT, PT, R3, 0x32370b8f, RZ ;  /* 0x32370b8f03057810 */ /* 0x000fc60007ffe0ff */
[----:B------:R-:W-:Y:S01]  /*0190*/  IMAD.WIDE.U32 R10, R11, -0x2daee0ad, RZ ;  /* 0xd2511f530b0a7825 */ /* 0x000fe200078e00ff */
[----:B------:R-:W-:-:S04]  /*01a0*/  LOP3.LUT R9, R13, R4, R9, 0x96, !PT ;  /* 0x000000040d097212 */ /* 0x000fc800078e9609 */
[----:B------:R-:W-:Y:S01]  /*01b0*/  LOP3.LUT R5, R11, R12, R5, 0x96, !PT ;  /* 0x0000000c0b057212 */ /* 0x000fe200078e9605 */
[C---:B------:R-:W-:Y:S02]  /*01c0*/  VIADD R11, R2.reuse, 0xdaa66d2b ;  /* 0xdaa66d2b020b7836 */ /* 0x040fe40000000000 */
[----:B------:R-:W-:Y:S01]  /*01d0*/  IMAD.WIDE.U32 R12, R9, -0x326172a9, RZ ;  /* 0xcd9e8d57090c7825 */ /* 0x000fe200078e00ff */
[----:B------:R-:W-:-:S03]  /*01e0*/  IADD3 R9, PT, PT, R2, 0x78dde6e4, RZ ;  /* 0x78dde6e402097810 */ /* 0x000fc60007ffe0ff */
[----:B------:R-:W-:Y:S01]  /*01f0*/  IMAD.WIDE.U32 R4, R5, -0x326172a9, RZ ;  /* 0xcd9e8d5705047825 */ /* 0x000fe200078e00ff */
[----:B------:R-:W-:-:S04]  /*0200*/  LOP3.LUT R11, R13, R8, R11, 0x96, !PT ;  /* 0x000000080d0b7212 */ /* 0x000fc800078e960b */
[----:B------:R-:W-:Y:S01]  /*0210*/  LOP3.LUT R9, R5, R12, R9, 0x96, !PT ;  /* 0x0000000c05097212 */ /* 0x000fe200078e9609 */
[----:B------:R-:W-:Y:S02]  /*0220*/  VIADD R5, R3, 0xed9eba14 ;  /* 0xed9eba1403057836 */ /* 0x000fe40000000000 */
[----:B------:R-:W-:Y:S01]  /*0230*/  IMAD.WIDE.U32 R12, R11, -0x2daee0ad, RZ ;  /* 0xd2511f530b0c7825 */ /* 0x000fe200078e00ff */
[----:B------:R-:W-:-:S03]  /*0240*/  IADD3 R11, PT, PT, R3, -0x56f99767, RZ ;  /* 0xa9066899030b7810 */ /* 0x000fc60007ffe0ff */
[----:B------:R-:W-:Y:S01]  /*0250*/  IMAD.WIDE.U32 R8, R9, -0x2daee0ad, RZ ;  /* 0xd2511f5309087825 */ /* 0x000fe200078e00ff */
[----:B------:R-:W-:-:S04]  /*0260*/  LOP3.LUT R5, R13, R10, R5, 0x96, !PT ;  /* 0x0000000a0d057212 */ /* 0x000fc800078e9605 */
[----:B------:R-:W-:Y:S01]  /*0270*/  LOP3.LUT R11, R9, R12, R11, 0x96, !PT ;  /* 0x0000000c090b7212 */ /* 0x000fe200078e960b */
[C---:B------:R-:W-:Y:S02]  /*0280*/  VIADD R9, R2.reuse, 0x1715609d ;  /* 0x1715609d02097836 */ /* 0x040fe40000000000 */
[----:B------:R-:W-:Y:S01]  /*0290*/  IMAD.WIDE.U32 R12, R5, -0x326172a9, RZ ;  /* 0xcd9e8d57050c7825 */ /* 0x000fe200078e00ff */
[----:B------:R-:W-:-:S03]  /*02a0*/  IADD3 R5, PT, PT, R2, -0x4ab325aa, RZ ;  /* 0xb54cda5602057810 */ /* 0x000fc60007ffe0ff */
[----:B------:R-:W-:Y:S01]  /*02b0*/  IMAD.WIDE.U32 R10, R11, -0x326172a9, RZ ;  /* 0xcd9e8d570b0a7825 */ /* 0x000fe200078e00ff */
[----:B------:R-:W-:-:S04]  /*02c0*/  LOP3.LUT R9, R13, R4, R9, 0x96, !PT ;  /* 0x000000040d097212 */ /* 0x000fc800078e9609 */
[----:B------:R-:W-:Y:S01]  /*02d0*/  LOP3.LUT R5, R11, R12, R5, 0x96, !PT ;  /* 0x0000000c0b057212 */ /* 0x000fe200078e9605 */
[----:B------:R-:W-:Y:S02]  /*02e0*/  VIADD R11, R3, 0x646e171e ;  /* 0x646e171e030b7836 */ /* 0x000fe40000000000 */
[----:B------:R-:W-:Y:S01]  /*02f0*/  IMAD.WIDE.U32 R12, R9, -0x2daee0ad, RZ ;  /* 0xd2511f53090c7825 */ /* 0x000fe200078e00ff */
[----:B------:R-:W-:-:S03]  /*0300*/  IADD3 R9, PT, PT, R3, 0x1fd5c5a3, RZ ;  /* 0x1fd5c5a303097810 */ /* 0x000fc60007ffe0ff */
[----:B------:R-:W-:Y:S01]  /*0310*/  IMAD.WIDE.U32 R4, R5, -0x2daee0ad, RZ ;  /* 0xd2511f5305047825 */ /* 0x000fe200078e00ff */
[----:B------:R-:W-:-:S04]  /*0320*/  LOP3.LUT R11, R13, R8, R11, 0x96, !PT ;  /* 0x000000080d0b7212 */ /* 0x000fc800078e960b */
[----:B------:R-:W-:Y:S01]  /*0330*/  LOP3.LUT R12, R5, R12, R9, 0x96, !PT ;  /* 0x0000000c050c7212 */ /* 0x000fe200078e9609 */
[C---:B------:R-:W-:Y:S01]  /*0340*/  VIADD R5, R2.reuse, 0x5384540f ;  /* 0x5384540f02057836 */ /* 0x040fe20000000000 */
[----:B------:R-:W0:Y:S01]  /*0350*/  LDC.64 R8, c[0x0][0x380] ;  /* 0x0000e000ff087b82 */ /* 0x000e220000000a00 */
[----:B------:R-:W-:Y:S01]  /*0360*/  IMAD.WIDE.U32 R14, R11, -0x326172a9, RZ ;  /* 0xcd9e8d570b0e7825 */ /* 0x000fe200078e00ff */
[----:B------:R-:W-:-:S03]  /*0370*/  IADD3 R11, PT, PT, R2, -0xe443238, RZ ;  /* 0xf1bbcdc8020b7810 */ /* 0x000fc60007ffe0ff */
[----:B------:R-:W-:Y:S01]  /*0380*/  IMAD.WIDE.U32 R12, R12, -0x326172a9, RZ ;  /* 0xcd9e8d570c0c7825 */ /* 0x000fe200078e00ff */
[----:B------:R-:W-:-:S04]  /*0390*/  LOP3.LUT R5, R15, R10, R5, 0x96, !PT ;  /* 0x0000000a0f057212 */ /* 0x000fc800078e9605 */
[----:B------:R-:W-:Y:S01]  /*03a0*/  LOP3.LUT R16, R13, R14, R11, 0x96, !PT ;  /* 0x0000000e0d107212 */ /* 0x000fe200078e960b */
[----:B------:R-:W-:Y:S02]  /*03b0*/  VIADD R11, R3, 0xdb3d7428 ;  /* 0xdb3d7428030b7836 */ /* 0x000fe40000000000 */
[----:B------:R-:W-:Y:S01]  /*03c0*/  IMAD.WIDE.U32 R14, R5, -0x2daee0ad, RZ ;  /* 0xd2511f53050e7825 */ /* 0x000fe200078e00ff */
[----:B------:R-:W-:-:S03]  /*03d0*/  IADD3 R5, PT, PT, R3, -0x695add53, RZ ;  /* 0x96a522ad03057810 */ /* 0x000fc60007ffe0ff */
[----:B------:R-:W-:Y:S01]  /*03e0*/  IMAD.WIDE.U32 R16, R16, -0x2daee0ad, RZ ;  /* 0xd2511f5310107825 */ /* 0x000fe200078e00ff */
[----:B------:R-:W-:Y:S02]  /*03f0*/  LOP3.LUT R20, R15, R4, R11, 0x96, !PT ;  /* 0x000000040f147212 */ /* 0x000fe400078e960b */
[----:B------:R-:W-:Y:S01]  /*0400*/  CS2R R10, SRZ ;  /* 0x00000000000a7805 */ /* 0x000fe2000001ff00 */
[----:B------:R-:W-:Y:S01]  /*0410*/  VIADD R13, R2, 0x8ff34781 ;  /* 0x8ff34781020d7836 */ /* 0x000fe20000000000 */
[----:B------:R-:W-:Y:S01]  /*0420*/  LOP3.LUT R14, R17, R14, R5, 0x96, !PT ;  /* 0x0000000e110e7212 */ /* 0x000fe200078e9605 */
[----:B------:R-:W-:Y:S01]  /*0430*/  IMAD.WIDE.U32 R20, R20, -0x326172a9, RZ ;  /* 0xcd9e8d5714147825 */ /* 0x000fe200078e00ff */
[----:B------:R-:W-:Y:S02]  /*0440*/  CS2R R4, SRZ ;  /* 0x0000000000047805 */ /* 0x000fe4000001ff00 */
[----:B------:R-:W-:Y:S01]  /*0450*/  MOV R15, R16 ;  /* 0x00000010000f7202 */ /* 0x000fe20000000f00 */
[----:B0-----:R-:W-:Y:S01]  /*0460*/  IMAD.WIDE R18, R6, 0x40, R8 ;  /* 0x0000004006127825 */ /* 0x001fe200078e0208 */
[----:B------:R-:W-:-:S02]  /*0470*/  LOP3.LUT R12, R21, R12, R13, 0x96, !PT ;  /* 0x0000000c150c7212 */ /* 0x000fc400078e960d */
[----:B------:R-:W-:Y:S01]  /*0480*/  MOV R8, R2 ;  /* 0x0000000200087202 */ /* 0x000fe20000000f00 */
[----:B------:R-:W-:Y:S01]  /*0490*/  IMAD.MOV.U32 R9, RZ, RZ, R3 ;  /* 0x000000ffff097224 */ /* 0x000fe200078e0003 */
[----:B-1----:R-:W-:Y:S01]  /*04a0*/  STG.E.128 desc[UR4][R18.64], R4 ;  /* 0x0000000412007986 */ /* 0x002fe2000c101d04 */
[----:B------:R-:W-:-:S03]  /*04b0*/  IMAD.MOV.U32 R13, RZ, RZ, R20 ;  /* 0x000000ffff0d7224 */ /* 0x000fc600078e0014 */
[----:B------:R-:W-:Y:S04]  /*04c0*/  STG.E.128 desc[UR4][R18.64+0x20], R8 ;  /* 0x0000200812007986 */ /* 0x000fe8000c101d04 */
[----:B------:R-:W-:Y:S04]  /*04d0*/  STG.E.64 desc[UR4][R18.64+0x30], RZ ;  /* 0x000030ff12007986 */ /* 0x000fe8000c101b04 */
[----:B------:R-:W-:Y:S04]  /*04e0*/  STG.E.64 desc[UR4][R18.64+0x38], RZ ;  /* 0x000038ff12007986 */ /* 0x000fe8000c101b04 */
[----:B------:R-:W-:Y:S01]  /*04f0*/  STG.E.128 desc[UR4][R18.64+0x10], R12 ;  /* 0x0000100c12007986 */ /* 0x000fe2000c101d04 */
[----:B------:R-:W-:Y:S05]  /*0500*/  EXIT ;  /* 0x000000000000794d */ /* 0x000fea0003800000 */
.L_x_1262:
        /* <DEDUP_REMOVED lines=15> */
.L_x_1296:


//--------------------- .nv.global.init           --------------------------
	.section	.nv.global.init,"aw",@progbits
	.align	4
.nv.global.init:
	.type		mrg32k3aM1SubSeq,@object
	.size		mrg32k3aM1SubSeq,(mrg32k3aM2SubSeq - mrg32k3aM1SubSeq)
mrg32k3aM1SubSeq:
        /*0000*/ 	.byte	0x0b, 0xcc, 0xee, 0x04, 0x73, 0x29, 0x8b, 0x6f, 0xf6, 0x53, 0x03, 0xf6, 0x23, 0xf6, 0xea, 0xda
        /* <DEDUP_REMOVED lines=125> */
	.type		mrg32k3aM2SubSeq,@object
	.size		mrg32k3aM2SubSeq,(mrg32k3aM1 - mrg32k3aM2SubSeq)
mrg32k3aM2SubSeq:
        /* <DEDUP_REMOVED lines=126> */
	.type		mrg32k3aM1,@object
	.size		mrg32k3aM1,(mrg32k3aM1Seq - mrg32k3aM1)
mrg32k3aM1:
        /* <DEDUP_REMOVED lines=144> */
	.type		mrg32k3aM1Seq,@object
	.size		mrg32k3aM1Seq,(mrg32k3aM2 - mrg32k3aM1Seq)
mrg32k3aM1Seq:
        /* <DEDUP_REMOVED lines=144> */
	.type		mrg32k3aM2,@object
	.size		mrg32k3aM2,(mrg32k3aM2Seq - mrg32k3aM2)
mrg32k3aM2:
        /* <DEDUP_REMOVED lines=144> */
	.type		mrg32k3aM2Seq,@object
	.size		mrg32k3aM2Seq,(precalc_xorwow_matrix - mrg32k3aM2Seq)
mrg32k3aM2Seq:
        /* <DEDUP_REMOVED lines=144> */
	.type		precalc_xorwow_matrix,@object
	.size		precalc_xorwow_matrix,(precalc_xorwow_offset_matrix - precalc_xorwow_matrix)
precalc_xorwow_matrix:
        /* <DEDUP_REMOVED lines=6400> */
	.type		precalc_xorwow_offset_matrix,@object
	.size		precalc_xorwow_offset_matrix,($str$5 - precalc_xorwow_offset_matrix)
precalc_xorwow_offset_matrix:
        /* <DEDUP_REMOVED lines=6400> */
	.type		$str$5,@object
	.size		$str$5,($str$4 - $str$5)
$str$5:
        /*353c0*/ 	.byte	0x50, 0x65, 0x72, 0x73, 0x6f, 0x6e, 0x20, 0x25, 0x64, 0x20, 0x64, 0x69, 0x65, 0x64, 0x0a, 0x00
	.type		$str$4,@object
	.size		$str$4,($str$6 - $str$4)
$str$4:
        /*353d0*/ 	.byte	0x50, 0x65, 0x72, 0x73, 0x6f, 0x6e, 0x20, 0x25, 0x64, 0x20, 0x72, 0x65, 0x63, 0x6f, 0x76, 0x65
        /*353e0*/ 	.byte	0x72, 0x65, 0x64, 0x0a, 0x00
	.type		$str$6,@object
	.size		$str$6,($str$2 - $str$6)
$str$6:
        /*353e5*/ 	.byte	0x50, 0x65, 0x72, 0x73, 0x6f, 0x6e, 0x20, 0x25, 0x64, 0x20, 0x69, 0x73, 0x20, 0x6e, 0x6f, 0x77
        /*353f5*/ 	.byte	0x20, 0x69, 0x6e, 0x66, 0x65, 0x63, 0x74, 0x65, 0x64, 0x0a, 0x00
	.type		$str$2,@object
	.size		$str$2,($str$3 - $str$2)
$str$2:
        /*35400*/ 	.byte	0x50, 0x65, 0x72, 0x73, 0x6f, 0x6e, 0x20, 0x25, 0x64, 0x20, 0x69, 0x6e, 0x66, 0x65, 0x63, 0x74
        /*35410*/ 	.byte	0x65, 0x64, 0x20, 0x62, 0x79, 0x20, 0x70, 0x65, 0x72, 0x73, 0x6f, 0x6e, 0x20, 0x25, 0x64, 0x0a
        /*35420*/ 	.byte	0x00
	.type		$str$3,@object
	.size		$str$3,($str - $str$3)
$str$3:
        /*35421*/ 	.byte	0x50, 0x65, 0x72, 0x73, 0x6f, 0x6e, 0x20, 0x25, 0x64, 0x20, 0x72, 0x65, 0x63, 0x6f, 0x76, 0x65
        /*35431*/ 	.byte	0x72, 0x65, 0x64, 0x20, 0x61, 0x6e, 0x64, 0x20, 0x69, 0x73, 0x20, 0x6e, 0x6f, 0x77, 0x20, 0x69
        /*35441*/ 	.byte	0x6d, 0x6d, 0x75, 0x6e, 0x65, 0x0a, 0x00
	.type		$str,@object
	.size		$str,($str$1 - $str)
$str:
        /*35448*/ 	.byte	0x50, 0x65, 0x72, 0x73, 0x6f, 0x6e, 0x20, 0x25, 0x64, 0x3a, 0x20, 0x28, 0x25, 0x64, 0x2c, 0x20
        /*35458*/ 	.byte	0x25, 0x64, 0x29, 0x2c, 0x20, 0x69, 0x6e, 0x63, 0x75, 0x62, 0x3a, 0x20, 0x25, 0x64, 0x2c, 0x20
        /*35468*/ 	.byte	0x73, 0x75, 0x73, 0x63, 0x3a, 0x20, 0x25, 0x2e, 0x32, 0x66, 0x2c, 0x20, 0x6e, 0x65, 0x77, 0x49
        /*35478*/ 	.byte	0x6e, 0x66, 0x3a, 0x20, 0x25, 0x64, 0x0a, 0x00
	.type		$str$1,@object
	.size		$str$1,(.L_55 - $str$1)
$str$1:
        /*35480*/ 	.byte	0x50, 0x65, 0x72, 0x73, 0x6f, 0x6e, 0x20, 0x25, 0x64, 0x3a, 0x20, 0x28, 0x25, 0x64, 0x2c, 0x20
        /*35490*/ 	.byte	0x25, 0x64, 0x29, 0x2c, 0x20, 0x73, 0x63, 0x61, 0x6e, 0x6e, 0x65, 0x64, 0x20, 0x62, 0x79, 0x20
        /*354a0*/ 	.byte	0x70, 0x65, 0x72, 0x73, 0x6f, 0x6e, 0x20, 0x25, 0x64, 0x2c, 0x20, 0x69, 0x6e, 0x63, 0x75, 0x62
        /*354b0*/ 	.byte	0x3a, 0x20, 0x25, 0x64, 0x2c, 0x20, 0x73, 0x75, 0x73, 0x63, 0x3a, 0x20, 0x25, 0x2e, 0x32, 0x66
        /*354c0*/ 	.byte	0x2c, 0x20, 0x6e, 0x65, 0x77, 0x49, 0x6e, 0x66, 0x3a, 0x20, 0x25, 0x64, 0x0a, 0x00
.L_55:


//--------------------- .nv.shared._ZN3cub18CUB_300001_SM_10006detail10radix_sort29DeviceRadixSortOnesweepKernelINS1_5radix10policy_hubIiiyE10Policy1000ELNS0_9SortOrderE0EiiyiiNS1_21identity_decomposer_tEEEvPT5_SB_PT3_PKSC_PT1_PKSG_PT2_PKSK_T4_iiT6_ --------------------------
	.section	.nv.shared._ZN3cub18CUB_300001_SM_10006detail10radix_sort29DeviceRadixSortOnesweepKernelINS1_5radix10policy_hubIiiyE10Policy1000ELNS0_9SortOrderE0EiiyiiNS1_21identity_decomposer_tEEEvPT5_SB_PT3_PKSC_PT1_PKSG_PT2_PKSK_T4_iiT6_,"aw",@nobits
	.sectionflags	@""
	.align	16
.nv.shared._ZN3cub18CUB_300001_SM_10006detail10radix_sort29DeviceRadixSortOnesweepKernelINS1_5radix10policy_hubIiiyE10Policy1000ELNS0_9SortOrderE0EiiyiiNS1_21identity_decomposer_tEEEvPT5_SB_PT3_PKSC_PT1_PKSG_PT2_PKSK_T4_iiT6_:
	.zero		29184


//--------------------- .nv.shared.reserved.0     --------------------------
	.section	.nv.shared.reserved.0,"aw",@nobits
	.weak		__nv_reservedSMEM_offset_0_alias
	.size		__nv_reservedSMEM_offset_0_alias, 0, 64
	.other		__nv_reservedSMEM_offset_0_alias,@"STO_CUDA_RESERVED_SHARED STV_DEFAULT"
__nv_reservedSMEM_offset_0_alias:
	.zero		0
	.zero		64


//--------------------- .nv.global                --------------------------
	.section	.nv.global,"aw",@nobits
.nv.global:
	.type		_ZN34_INTERNAL_a0d2fcf9_4_k_cu_bed0eb516thrust24THRUST_300001_SM_1000_NS12placeholders2_8E,@object
	.size		_ZN34_INTERNAL_a0d2fcf9_4_k_cu_bed0eb516thrust24THRUST_300001_SM_1000_NS12placeholders2_8E,(_ZN34_INTERNAL_a0d2fcf9_4_k_cu_bed0eb514cuda3std3__436_GLOBAL__N__a0d2fcf9_4_k_cu_bed0eb516ignoreE - _ZN34_INTERNAL_a0d2fcf9_4_k_cu_bed0eb516thrust24THRUST_300001_SM_1000_NS12placeholders2_8E)
_ZN34_INTERNAL_a0d2fcf9_4_k_cu_bed0eb516thrust24THRUST_300001_SM_1000_NS12placeholders2_8E:
	.zero		1
	.type		_ZN34_INTERNAL_a0d2fcf9_4_k_cu_bed0eb514cuda3std3__436_GLOBAL__N__a0d2fcf9_4_k_cu_bed0eb516ignoreE,@object
	.size		_ZN34_INTERNAL_a0d2fcf9_4_k_cu_bed0eb514cuda3std3__436_GLOBAL__N__a0d2fcf9_4_k_cu_bed0eb516ignoreE,(_ZN34_INTERNAL_a0d2fcf9_4_k_cu_bed0eb514cuda3std6ranges3__45__cpo4dataE - _ZN34_INTERNAL_a0d2fcf9_4_k_cu_bed0eb514cuda3std3__436_GLOBAL__N__a0d2fcf9_4_k_cu_bed0eb516ignoreE)
_ZN34_INTERNAL_a0d2fcf9_4_k_cu_bed0eb514cuda3std3__436_GLOBAL__N__a0d2fcf9_4_k_cu_bed0eb516ignoreE:
	.zero		1
	.type		_ZN34_INTERNAL_a0d2fcf9_4_k_cu_bed0eb514cuda3std6ranges3__45__cpo4dataE,@object
	.size		_ZN34_INTERNAL_a0d2fcf9_4_k_cu_bed0eb514cuda3std6ranges3__45__cpo4dataE,(_ZN34_INTERNAL_a0d2fcf9_4_k_cu_bed0eb516thrust24THRUST_300001_SM_1000_NS6system3cpp3parE - _ZN34_INTERNAL_a0d2fcf9_4_k_cu_bed0eb514cuda3std6ranges3__45__cpo4dataE)
_ZN34_INTERNAL_a0d2fcf9_4_k_cu_bed0eb514cuda3std6ranges3__45__cpo4dataE:
	.zero		1
	.type		_ZN34_INTERNAL_a0d2fcf9_4_k_cu_bed0eb516thrust24THRUST_300001_SM_1000_NS6system3cpp3parE,@object
	.size		_ZN34_INTERNAL_a0d2fcf9_4_k_cu_bed0eb516thrust24THRUST_300001_SM_1000_NS6system3cpp3parE,(_ZN34_INTERNAL_a0d2fcf9_4_k_cu_bed0eb514cuda3std3__45__cpo5beginE - _ZN34_INTERNAL_a0d2fcf9_4_k_cu_bed0eb516thrust24THRUST_300001_SM_1000_NS6system3cpp3parE)
_ZN34_INTERNAL_a0d2fcf9_4_k_cu_bed0eb516thrust24THRUST_300001_SM_1000_NS6system3cpp3parE:
	.zero		1
	.type		_ZN34_INTERNAL_a0d2fcf9_4_k_cu_bed0eb514cuda3std3__45__cpo5beginE,@object
	.size		_ZN34_INTERNAL_a0d2fcf9_4_k_cu_bed0eb514cuda3std3__45__cpo5beginE,(_ZN34_INTERNAL_a0d2fcf9_4_k_cu_bed0eb514cuda3std6ranges3__45__cpo5beginE - _ZN34_INTERNAL_a0d2fcf9_4_k_cu_bed0eb514cuda3std3__45__cpo5beginE)
_ZN34_INTERNAL_a0d2fcf9_4_k_cu_bed0eb514cuda3std3__45__cpo5beginE:
	.zero		1
	.type		_ZN34_INTERNAL_a0d2fcf9_4_k_cu_bed0eb514cuda3std6ranges3__45__cpo5beginE,@object
	.size		_ZN34_INTERNAL_a0d2fcf9_4_k_cu_bed0eb514cuda3std6ranges3__45__cpo5beginE,(_ZN34_INTERNAL_a0d2fcf9_4_k_cu_bed0eb516thrust24THRUST_300001_SM_1000_NS6deviceE - _ZN34_INTERNAL_a0d2fcf9_4_k_cu_bed0eb514cuda3std6ranges3__45__cpo5beginE)
_ZN34_INTERNAL_a0d2fcf9_4_k_cu_bed0eb514cuda3std6ranges3__45__cpo5beginE:
	.zero		1
	.type		_ZN34_INTERNAL_a0d2fcf9_4_k_cu_bed0eb516thrust24THRUST_300001_SM_1000_NS6deviceE,@object
	.size		_ZN34_INTERNAL_a0d2fcf9_4_k_cu_bed0eb516thrust24THRUST_300001_SM_1000_NS6deviceE,(_ZN34_INTERNAL_a0d2fcf9_4_k_cu_bed0eb514cuda3std3__47nulloptE - _ZN34_INTERNAL_a0d2fcf9_4_k_cu_bed0eb516thrust24THRUST_300001_SM_1000_NS6deviceE)
_ZN34_INTERNAL_a0d2fcf9_4_k_cu_bed0eb516thrust24THRUST_300001_SM_1000_NS6deviceE:
	.zero		1
	.type		_ZN34_INTERNAL_a0d2fcf9_4_k_cu_bed0eb514cuda3std3__47nulloptE,@object
	.size		_ZN34_INTERNAL_a0d2fcf9_4_k_cu_bed0eb514cuda3std3__47nulloptE,(_ZN34_INTERNAL_a0d2fcf9_4_k_cu_bed0eb514cuda3std6ranges3__45__cpo8distanceE - _ZN34_INTERNAL_a0d2fcf9_4_k_cu_bed0eb514cuda3std3__47nulloptE)
_ZN34_INTERNAL_a0d2fcf9_4_k_cu_bed0eb514cuda3std3__47nulloptE:
	.zero		1
	.type		_ZN34_INTERNAL_a0d2fcf9_4_k_cu_bed0eb514cuda3std6ranges3__45__cpo8distanceE,@object
	.size		_ZN34_INTERNAL_a0d2fcf9_4_k_cu_bed0eb514cuda3std6ranges3__45__cpo8distanceE,(_ZN34_INTERNAL_a0d2fcf9_4_k_cu_bed0eb516thrust24THRUST_300001_SM_1000_NS12placeholders2_4E - _ZN34_INTERNAL_a0d2fcf9_4_k_cu_bed0eb514cuda3std6ranges3__45__cpo8distanceE)
_ZN34_INTERNAL_a0d2fcf9_4_k_cu_bed0eb514cuda3std6ranges3__45__cpo8distanceE:
	.zero		1
	.type		_ZN34_INTERNAL_a0d2fcf9_4_k_cu_bed0eb516thrust24THRUST_300001_SM_1000_NS12placeholders2_4E,@object
	.size		_ZN34_INTERNAL_a0d2fcf9_4_k_cu_bed0eb516thrust24THRUST_300001_SM_1000_NS12placeholders2_4E,(_ZN34_INTERNAL_a0d2fcf9_4_k_cu_bed0eb514cuda3std3__45__cpo6rbeginE - _ZN34_INTERNAL_a0d2fcf9_4_k_cu_bed0eb516thrust24THRUST_300001_SM_1000_NS12placeholders2_4E)
_ZN34_INTERNAL_a0d2fcf9_4_k_cu_bed0eb516thrust24THRUST_300001_SM_1000_NS12placeholders2_4E:
	.zero		1
	.type		_ZN34_INTERNAL_a0d2fcf9_4_k_cu_bed0eb514cuda3std3__45__cpo6rbeginE,@object
	.size		_ZN34_INTERNAL_a0d2fcf9_4_k_cu_bed0eb514cuda3std3__45__cpo6rbeginE,(_ZN34_INTERNAL_a0d2fcf9_4_k_cu_bed0eb514cuda3std6ranges3__45__cpo7advanceE - _ZN34_INTERNAL_a0d2fcf9_4_k_cu_bed0eb514cuda3std3__45__cpo6rbeginE)
_ZN34_INTERNAL_a0d2fcf9_4_k_cu_bed0eb514cuda3std3__45__cpo6rbeginE:
	.zero		1
	.type		_ZN34_INTERNAL_a0d2fcf9_4_k_cu_bed0eb514cuda3std6ranges3__45__cpo7advanceE,@object
	.size		_ZN34_INTERNAL_a0d2fcf9_4_k_cu_bed0eb514cuda3std6ranges3__45__cpo7advanceE,(_ZN34_INTERNAL_a0d2fcf9_4_k_cu_bed0eb516thrust24THRUST_300001_SM_1000_NS12placeholders3_10E - _ZN34_INTERNAL_a0d2fcf9_4_k_cu_bed0eb514cuda3std6ranges3__45__cpo7advanceE)
_ZN34_INTERNAL_a0d2fcf9_4_k_cu_bed0eb514cuda3std6ranges3__45__cpo7advanceE:
	.zero		1
	.type		_ZN34_INTERNAL_a0d2fcf9_4_k_cu_bed0eb516thrust24THRUST_300001_SM_1000_NS12placeholders3_10E,@object
	.size		_ZN34_INTERNAL_a0d2fcf9_4_k_cu_bed0eb516thrust24THRUST_300001_SM_1000_NS12placeholders3_10E,(_ZN34_INTERNAL_a0d2fcf9_4_k_cu_bed0eb514cuda3std3__48in_placeE - _ZN34_INTERNAL_a0d2fcf9_4_k_cu_bed0eb516thrust24THRUST_300001_SM_1000_NS12placeholders3_10E)
_ZN34_INTERNAL_a0d2fcf9_4_k_cu_bed0eb516thrust24THRUST_300001_SM_1000_NS12placeholders3_10E:
	.zero		1
	.type		_ZN34_INTERNAL_a0d2fcf9_4_k_cu_bed0eb514cuda3std3__48in_placeE,@object
	.size		_ZN34_INTERNAL_a0d2fcf9_4_k_cu_bed0eb514cuda3std3__48in_placeE,(_ZN34_INTERNAL_a0d2fcf9_4_k_cu_bed0eb514cuda3std6ranges3__45__cpo4sizeE - _ZN34_INTERNAL_a0d2fcf9_4_k_cu_bed0eb514cuda3std3__48in_placeE)
_ZN34_INTERNAL_a0d2fcf9_4_k_cu_bed0eb514cuda3std3__48in_placeE:
	.zero		1
	.type		_ZN34_INTERNAL_a0d2fcf9_4_k_cu_bed0eb514cuda3std6ranges3__45__cpo4sizeE,@object
	.size		_ZN34_INTERNAL_a0d2fcf9_4_k_cu_bed0eb514cuda3std6ranges3__45__cpo4sizeE,(_ZN34_INTERNAL_a0d2fcf9_4_k_cu_bed0eb516thrust24THRUST_300001_SM_1000_NS12placeholders2_2E - _ZN34_INTERNAL_a0d2fcf9_4_k_cu_bed0eb514cuda3std6ranges3__45__cpo4sizeE)
_ZN34_INTERNAL_a0d2fcf9_4_k_cu_bed0eb514cuda3std6ranges3__45__cpo4sizeE:
	.zero		1
	.type		_ZN34_INTERNAL_a0d2fcf9_4_k_cu_bed0eb516thrust24THRUST_300001_SM_1000_NS12placeholders2_2E,@object
	.size		_ZN34_INTERNAL_a0d2fcf9_4_k_cu_bed0eb516thrust24THRUST_300001_SM_1000_NS12placeholders2_2E,(_ZN34_INTERNAL_a0d2fcf9_4_k_cu_bed0eb514cuda3std3__45__cpo6cbeginE - _ZN34_INTERNAL_a0d2fcf9_4_k_cu_bed0eb516thrust24THRUST_300001_SM_1000_NS12placeholders2_2E)
_ZN34_INTERNAL_a0d2fcf9_4_k_cu_bed0eb516thrust24THRUST_300001_SM_1000_NS12placeholders2_2E:
	.zero		1
	.type		_ZN34_INTERNAL_a0d2fcf9_4_k_cu_bed0eb514cuda3std3__45__cpo6cbeginE,@object
	.size		_ZN34_INTERNAL_a0d2fcf9_4_k_cu_bed0eb514cuda3std3__45__cpo6cbeginE,(_ZN34_INTERNAL_a0d2fcf9_4_k_cu_bed0eb514cuda3std6ranges3__45__cpo6cbeginE - _ZN34_INTERNAL_a0d2fcf9_4_k_cu_bed0eb514cuda3std3__45__cpo6cbeginE)
_ZN34_INTERNAL_a0d2fcf9_4_k_cu_bed0eb514cuda3std3__45__cpo6cbeginE:
	.zero		1
	.type		_ZN34_INTERNAL_a0d2fcf9_4_k_cu_bed0eb514cuda3std6ranges3__45__cpo6cbeginE,@object
	.size		_ZN34_INTERNAL_a0d2fcf9_4_k_cu_bed0eb514cuda3std6ranges3__45__cpo6cbeginE,(_ZN34_INTERNAL_a0d2fcf9_4_k_cu_bed0eb516thrust24THRUST_300001_SM_1000_NS12placeholders2_6E - _ZN34_INTERNAL_a0d2fcf9_4_k_cu_bed0eb514cuda3std6ranges3__45__cpo6cbeginE)
_ZN34_INTERNAL_a0d2fcf9_4_k_cu_bed0eb514cuda3std6ranges3__45__cpo6cbeginE:
	.zero		1
	.type		_ZN34_INTERNAL_a0d2fcf9_4_k_cu_bed0eb516thrust24THRUST_300001_SM_1000_NS12placeholders2_6E,@object
	.size		_ZN34_INTERNAL_a0d2fcf9_4_k_cu_bed0eb516thrust24THRUST_300001_SM_1000_NS12placeholders2_6E,(_ZN34_INTERNAL_a0d2fcf9_4_k_cu_bed0eb514cuda3std3__45__cpo7crbeginE - _ZN34_INTERNAL_a0d2fcf9_4_k_cu_bed0eb516thrust24THRUST_300001_SM_1000_NS12placeholders2_6E)
_ZN34_INTERNAL_a0d2fcf9_4_k_cu_bed0eb516thrust24THRUST_300001_SM_1000_NS12placeholders2_6E:
	.zero		1
	.type		_ZN34_INTERNAL_a0d2fcf9_4_k_cu_bed0eb514cuda3std3__45__cpo7crbeginE,@object
	.size		_ZN34_INTERNAL_a0d2fcf9_4_k_cu_bed0eb514cuda3std3__45__cpo7crbeginE,(_ZN34_INTERNAL_a0d2fcf9_4_k_cu_bed0eb514cuda3std6ranges3__45__cpo4nextE - _ZN34_INTERNAL_a0d2fcf9_4_k_cu_bed0eb514cuda3std3__45__cpo7crbeginE)
_ZN34_INTERNAL_a0d2fcf9_4_k_cu_bed0eb514cuda3std3__45__cpo7crbeginE:
	.zero		1
	.type		_ZN34_INTERNAL_a0d2fcf9_4_k_cu_bed0eb514cuda3std6ranges3__45__cpo4nextE,@object
	.size		_ZN34_INTERNAL_a0d2fcf9_4_k_cu_bed0eb514cuda3std6ranges3__45__cpo4nextE,(_ZN34_INTERNAL_a0d2fcf9_4_k_cu_bed0eb514cuda3std6ranges3__45__cpo4swapE - _ZN34_INTERNAL_a0d2fcf9_4_k_cu_bed0eb514cuda3std6ranges3__45__cpo4nextE)
_ZN34_INTERNAL_a0d2fcf9_4_k_cu_bed0eb514cuda3std6ranges3__45__cpo4nextE:
	.zero		1
	.type		_ZN34_INTERNAL_a0d2fcf9_4_k_cu_bed0eb514cuda3std6ranges3__45__cpo4swapE,@object
	.size		_ZN34_INTERNAL_a0d2fcf9_4_k_cu_bed0eb514cuda3std6ranges3__45__cpo4swapE,(_ZN34_INTERNAL_a0d2fcf9_4_k_cu_bed0eb516thrust24THRUST_300001_SM_1000_NS8cuda_cub10par_nosyncE - _ZN34_INTERNAL_a0d2fcf9_4_k_cu_bed0eb514cuda3std6ranges3__45__cpo4swapE)
_ZN34_INTERNAL_a0d2fcf9_4_k_cu_bed0eb514cuda3std6ranges3__45__cpo4swapE:
	.zero		1
	.type		_ZN34_INTERNAL_a0d2fcf9_4_k_cu_bed0eb516thrust24THRUST_300001_SM_1000_NS8cuda_cub10par_nosyncE,@object
	.size		_ZN34_INTERNAL_a0d2fcf9_4_k_cu_bed0eb516thrust24THRUST_300001_SM_1000_NS8cuda_cub10par_nosyncE,(_ZN34_INTERNAL_a0d2fcf9_4_k_cu_bed0eb516thrust24THRUST_300001_SM_1000_NS3seqE - _ZN34_INTERNAL_a0d2fcf9_4_k_cu_bed0eb516thrust24THRUST_300001_SM_1000_NS8cuda_cub10par_nosyncE)
_ZN34_INTERNAL_a0d2fcf9_4_k_cu_bed0eb516thrust24THRUST_300001_SM_1000_NS8cuda_cub10par_nosyncE:
	.zero		1
	.type		_ZN34_INTERNAL_a0d2fcf9_4_k_cu_bed0eb516thrust24THRUST_300001_SM_1000_NS3seqE,@object
	.size		_ZN34_INTERNAL_a0d2fcf9_4_k_cu_bed0eb516thrust24THRUST_300001_SM_1000_NS3seqE,(_ZN34_INTERNAL_a0d2fcf9_4_k_cu_bed0eb514cuda3std3__420unreachable_sentinelE - _ZN34_INTERNAL_a0d2fcf9_4_k_cu_bed0eb516thrust24THRUST_300001_SM_1000_NS3seqE)
_ZN34_INTERNAL_a0d2fcf9_4_k_cu_bed0eb516thrust24THRUST_300001_SM_1000_NS3seqE:
	.zero		1
	.type		_ZN34_INTERNAL_a0d2fcf9_4_k_cu_bed0eb514cuda3std3__420unreachable_sentinelE,@object
	.size		_ZN34_INTERNAL_a0d2fcf9_4_k_cu_bed0eb514cuda3std3__420unreachable_sentinelE,(_ZN34_INTERNAL_a0d2fcf9_4_k_cu_bed0eb514cuda3std6ranges3__45__cpo5ssizeE - _ZN34_INTERNAL_a0d2fcf9_4_k_cu_bed0eb514cuda3std3__420unreachable_sentinelE)
_ZN34_INTERNAL_a0d2fcf9_4_k_cu_bed0eb514cuda3std3__420unreachable_sentinelE:
	.zero		1
	.type		_ZN34_INTERNAL_a0d2fcf9_4_k_cu_bed0eb514cuda3std6ranges3__45__cpo5ssizeE,@object
	.size		_ZN34_INTERNAL_a0d2fcf9_4_k_cu_bed0eb514cuda3std6ranges3__45__cpo5ssizeE,(_ZN34_INTERNAL_a0d2fcf9_4_k_cu_bed0eb516thrust24THRUST_300001_SM_1000_NS12placeholders2_3E - _ZN34_INTERNAL_a0d2fcf9_4_k_cu_bed0eb514cuda3std6ranges3__45__cpo5ssizeE)
_ZN34_INTERNAL_a0d2fcf9_4_k_cu_bed0eb514cuda3std6ranges3__45__cpo5ssizeE:
	.zero		1
	.type		_ZN34_INTERNAL_a0d2fcf9_4_k_cu_bed0eb516thrust24THRUST_300001_SM_1000_NS12placeholders2_3E,@object
	.size		_ZN34_INTERNAL_a0d2fcf9_4_k_cu_bed0eb516thrust24THRUST_300001_SM_1000_NS12placeholders2_3E,(_ZN34_INTERNAL_a0d2fcf9_4_k_cu_bed0eb514cuda3std3__45__cpo4cendE - _ZN34_INTERNAL_a0d2fcf9_4_k_cu_bed0eb516thrust24THRUST_300001_SM_1000_NS12placeholders2_3E)
_ZN34_INTERNAL_a0d2fcf9_4_k_cu_bed0eb516thrust24THRUST_300001_SM_1000_NS12placeholders2_3E:
	.zero		1
	.type		_ZN34_INTERNAL_a0d2fcf9_4_k_cu_bed0eb514cuda3std3__45__cpo4cendE,@object
	.size		_ZN34_INTERNAL_a0d2fcf9_4_k_cu_bed0eb514cuda3std3__45__cpo4cendE,(_ZN34_INTERNAL_a0d2fcf9_4_k_cu_bed0eb514cuda3std6ranges3__45__cpo4cendE - _ZN34_INTERNAL_a0d2fcf9_4_k_cu_bed0eb514cuda3std3__45__cpo4cendE)
_ZN34_INTERNAL_a0d2fcf9_4_k_cu_bed0eb514cuda3std3__45__cpo4cendE:
	.zero		1
	.type		_ZN34_INTERNAL_a0d2fcf9_4_k_cu_bed0eb514cuda3std6ranges3__45__cpo4cendE,@object
	.size		_ZN34_INTERNAL_a0d2fcf9_4_k_cu_bed0eb514cuda3std6ranges3__45__cpo4cendE,(_ZN34_INTERNAL_a0d2fcf9_4_k_cu_bed0eb516thrust24THRUST_300001_SM_1000_NS12placeholders2_7E - _ZN34_INTERNAL_a0d2fcf9_4_k_cu_bed0eb514cuda3std6ranges3__45__cpo4cendE)
_ZN34_INTERNAL_a0d2fcf9_4_k_cu_bed0eb514cuda3std6ranges3__45__cpo4cendE:
	.zero		1
	.type		_ZN34_INTERNAL_a0d2fcf9_4_k_cu_bed0eb516thrust24THRUST_300001_SM_1000_NS12placeholders2_7E,@object
	.size		_ZN34_INTERNAL_a0d2fcf9_4_k_cu_bed0eb516thrust24THRUST_300001_SM_1000_NS12placeholders2_7E,(_ZN34_INTERNAL_a0d2fcf9_4_k_cu_bed0eb514cuda3std3__45__cpo5crendE - _ZN34_INTERNAL_a0d2fcf9_4_k_cu_bed0eb516thrust24THRUST_300001_SM_1000_NS12placeholders2_7E)
_ZN34_INTERNAL_a0d2fcf9_4_k_cu_bed0eb516thrust24THRUST_300001_SM_1000_NS12placeholders2_7E:
	.zero		1
	.type		_ZN34_INTERNAL_a0d2fcf9_4_k_cu_bed0eb514cuda3std3__45__cpo5crendE,@object
	.size		_ZN34_INTERNAL_a0d2fcf9_4_k_cu_bed0eb514cuda3std3__45__cpo5crendE,(_ZN34_INTERNAL_a0d2fcf9_4_k_cu_bed0eb514cuda3std6ranges3__45__cpo4prevE - _ZN34_INTERNAL_a0d2fcf9_4_k_cu_bed0eb514cuda3std3__45__cpo5crendE)
_ZN34_INTERNAL_a0d2fcf9_4_k_cu_bed0eb514cuda3std3__45__cpo5crendE:
	.zero		1
	.type		_ZN34_INTERNAL_a0d2fcf9_4_k_cu_bed0eb514cuda3std6ranges3__45__cpo4prevE,@object
	.size		_ZN34_INTERNAL_a0d2fcf9_4_k_cu_bed0eb514cuda3std6ranges3__45__cpo4prevE,(_ZN34_INTERNAL_a0d2fcf9_4_k_cu_bed0eb514cuda3std6ranges3__45__cpo9iter_moveE - _ZN34_INTERNAL_a0d2fcf9_4_k_cu_bed0eb514cuda3std6ranges3__45__cpo4prevE)
_ZN34_INTERNAL_a0d2fcf9_4_k_cu_bed0eb514cuda3std6ranges3__45__cpo4prevE:
	.zero		1
	.type		_ZN34_INTERNAL_a0d2fcf9_4_k_cu_bed0eb514cuda3std6ranges3__45__cpo9iter_moveE,@object
	.size		_ZN34_INTERNAL_a0d2fcf9_4_k_cu_bed0eb514cuda3std6ranges3__45__cpo9iter_moveE,(_ZN34_INTERNAL_a0d2fcf9_4_k_cu_bed0eb516thrust24THRUST_300001_SM_1000_NS6system6detail10sequential3seqE - _ZN34_INTERNAL_a0d2fcf9_4_k_cu_bed0eb514cuda3std6ranges3__45__cpo9iter_moveE)
_ZN34_INTERNAL_a0d2fcf9_4_k_cu_bed0eb514cuda3std6ranges3__45__cpo9iter_moveE:
	.zero		1
	.type		_ZN34_INTERNAL_a0d2fcf9_4_k_cu_bed0eb516thrust24THRUST_300001_SM_1000_NS6system6detail10sequential3seqE,@object
	.size		_ZN34_INTERNAL_a0d2fcf9_4_k_cu_bed0eb516thrust24THRUST_300001_SM_1000_NS6system6detail10sequential3seqE,(_ZN34_INTERNAL_a0d2fcf9_4_k_cu_bed0eb516thrust24THRUST_300001_SM_1000_NS12placeholders2_9E - _ZN34_INTERNAL_a0d2fcf9_4_k_cu_bed0eb516thrust24THRUST_300001_SM_1000_NS6system6detail10sequential3seqE)
_ZN34_INTERNAL_a0d2fcf9_4_k_cu_bed0eb516thrust24THRUST_300001_SM_1000_NS6system6detail10sequential3seqE:
	.zero		1
	.type		_ZN34_INTERNAL_a0d2fcf9_4_k_cu_bed0eb516thrust24THRUST_300001_SM_1000_NS12placeholders2_9E,@object
	.size		_ZN34_INTERNAL_a0d2fcf9_4_k_cu_bed0eb516thrust24THRUST_300001_SM_1000_NS12placeholders2_9E,(_ZN34_INTERNAL_a0d2fcf9_4_k_cu_bed0eb514cuda3std3__419piecewise_constructE - _ZN34_INTERNAL_a0d2fcf9_4_k_cu_bed0eb516thrust24THRUST_300001_SM_1000_NS12placeholders2_9E)
_ZN34_INTERNAL_a0d2fcf9_4_k_cu_bed0eb516thrust24THRUST_300001_SM_1000_NS12placeholders2_9E:
	.zero		1
	.type		_ZN34_INTERNAL_a0d2fcf9_4_k_cu_bed0eb514cuda3std3__419piecewise_constructE,@object
	.size		_ZN34_INTERNAL_a0d2fcf9_4_k_cu_bed0eb514cuda3std3__419piecewise_constructE,(_ZN34_INTERNAL_a0d2fcf9_4_k_cu_bed0eb514cuda3std6ranges3__45__cpo5cdataE - _ZN34_INTERNAL_a0d2fcf9_4_k_cu_bed0eb514cuda3std3__419piecewise_constructE)
_ZN34_INTERNAL_a0d2fcf9_4_k_cu_bed0eb514cuda3std3__419piecewise_constructE:
	.zero		1
	.type		_ZN34_INTERNAL_a0d2fcf9_4_k_cu_bed0eb514cuda3std6ranges3__45__cpo5cdataE,@object
	.size		_ZN34_INTERNAL_a0d2fcf9_4_k_cu_bed0eb514cuda3std6ranges3__45__cpo5cdataE,(_ZN34_INTERNAL_a0d2fcf9_4_k_cu_bed0eb516thrust24THRUST_300001_SM_1000_NS12placeholders2_1E - _ZN34_INTERNAL_a0d2fcf9_4_k_cu_bed0eb514cuda3std6ranges3__45__cpo5cdataE)
_ZN34_INTERNAL_a0d2fcf9_4_k_cu_bed0eb514cuda3std6ranges3__45__cpo5cdataE:
	.zero		1
	.type		_ZN34_INTERNAL_a0d2fcf9_4_k_cu_bed0eb516thrust24THRUST_300001_SM_1000_NS12placeholders2_1E,@object
	.size		_ZN34_INTERNAL_a0d2fcf9_4_k_cu_bed0eb516thrust24THRUST_300001_SM_1000_NS12placeholders2_1E,(_ZN34_INTERNAL_a0d2fcf9_4_k_cu_bed0eb514cuda3std3__45__cpo3endE - _ZN34_INTERNAL_a0d2fcf9_4_k_cu_bed0eb516thrust24THRUST_300001_SM_1000_NS12placeholders2_1E)
_ZN34_INTERNAL_a0d2fcf9_4_k_cu_bed0eb516thrust24THRUST_300001_SM_1000_NS12placeholders2_1E:
	.zero		1
	.type		_ZN34_INTERNAL_a0d2fcf9_4_k_cu_bed0eb514cuda3std3__45__cpo3endE,@object
	.size		_ZN34_INTERNAL_a0d2fcf9_4_k_cu_bed0eb514cuda3std3__45__cpo3endE,(_ZN34_INTERNAL_a0d2fcf9_4_k_cu_bed0eb514cuda3std6ranges3__45__cpo3endE - _ZN34_INTERNAL_a0d2fcf9_4_k_cu_bed0eb514cuda3std3__45__cpo3endE)
_ZN34_INTERNAL_a0d2fcf9_4_k_cu_bed0eb514cuda3std3__45__cpo3endE:
	.zero		1
	.type		_ZN34_INTERNAL_a0d2fcf9_4_k_cu_bed0eb514cuda3std6ranges3__45__cpo3endE,@object
	.size		_ZN34_INTERNAL_a0d2fcf9_4_k_cu_bed0eb514cuda3std6ranges3__45__cpo3endE,(_ZN34_INTERNAL_a0d2fcf9_4_k_cu_bed0eb516thrust24THRUST_300001_SM_1000_NS12placeholders2_5E - _ZN34_INTERNAL_a0d2fcf9_4_k_cu_bed0eb514cuda3std6ranges3__45__cpo3endE)
_ZN34_INTERNAL_a0d2fcf9_4_k_cu_bed0eb514cuda3std6ranges3__45__cpo3endE:
	.zero		1
	.type		_ZN34_INTERNAL_a0d2fcf9_4_k_cu_bed0eb516thrust24THRUST_300001_SM_1000_NS12placeholders2_5E,@object
	.size		_ZN34_INTERNAL_a0d2fcf9_4_k_cu_bed0eb516thrust24THRUST_300001_SM_1000_NS12placeholders2_5E,(_ZN34_INTERNAL_a0d2fcf9_4_k_cu_bed0eb514cuda3std3__45__cpo4rendE - _ZN34_INTERNAL_a0d2fcf9_4_k_cu_bed0eb516thrust24THRUST_300001_SM_1000_NS12placeholders2_5E)
_ZN34_INTERNAL_a0d2fcf9_4_k_cu_bed0eb516thrust24THRUST_300001_SM_1000_NS12placeholders2_5E:
	.zero		1
	.type		_ZN34_INTERNAL_a0d2fcf9_4_k_cu_bed0eb514cuda3std3__45__cpo4rendE,@object
	.size		_ZN34_INTERNAL_a0d2fcf9_4_k_cu_bed0eb514cuda3std3__45__cpo4rendE,(_ZN34_INTERNAL_a0d2fcf9_4_k_cu_bed0eb514cuda3std6ranges3__45__cpo9iter_swapE - _ZN34_INTERNAL_a0d2fcf9_4_k_cu_bed0eb514cuda3std3__45__cpo4rendE)
_ZN34_INTERNAL_a0d2fcf9_4_k_cu_bed0eb514cuda3std3__45__cpo4rendE:
	.zero		1
	.type		_ZN34_INTERNAL_a0d2fcf9_4_k_cu_bed0eb514cuda3std6ranges3__45__cpo9iter_swapE,@object
	.size		_ZN34_INTERNAL_a0d2fcf9_4_k_cu_bed0eb514cuda3std6ranges3__45__cpo9iter_swapE,(_ZN34_INTERNAL_a0d2fcf9_4_k_cu_bed0eb514cuda3std3__48unexpectE - _ZN34_INTERNAL_a0d2fcf9_4_k_cu_bed0eb514cuda3std6ranges3__45__cpo9iter_swapE)
_ZN34_INTERNAL_a0d2fcf9_4_k_cu_bed0eb514cuda3std6ranges3__45__cpo9iter_swapE:
	.zero		1
	.type		_ZN34_INTERNAL_a0d2fcf9_4_k_cu_bed0eb514cuda3std3__48unexpectE,@object
	.size		_ZN34_INTERNAL_a0d2fcf9_4_k_cu_bed0eb514cuda3std3__48unexpectE,(_ZN34_INTERNAL_a0d2fcf9_4_k_cu_bed0eb516thrust24THRUST_300001_SM_1000_NS8cuda_cub3parE - _ZN34_INTERNAL_a0d2fcf9_4_k_cu_bed0eb514cuda3std3__48unexpectE)
_ZN34_INTERNAL_a0d2fcf9_4_k_cu_bed0eb514cuda3std3__48unexpectE:
	.zero		1
	.type		_ZN34_INTERNAL_a0d2fcf9_4_k_cu_bed0eb516thrust24THRUST_300001_SM_1000_NS8cuda_cub3parE,@object
	.size		_ZN34_INTERNAL_a0d2fcf9_4_k_cu_bed0eb516thrust24THRUST_300001_SM_1000_NS8cuda_cub3parE,(.L_38 - _ZN34_INTERNAL_a0d2fcf9_4_k_cu_bed0eb516thrust24THRUST_300001_SM_1000_NS8cuda_cub3parE)
_ZN34_INTERNAL_a0d2fcf9_4_k_cu_bed0eb516thrust24THRUST_300001_SM_1000_NS8cuda_cub3parE:
	.zero		1
.L_38:


//--------------------- .nv.shared._ZN3cub18CUB_300001_SM_10006detail10radix_sort33DeviceRadixSortExclusiveSumKernelINS1_5radix10policy_hubIiiyE10Policy1000EyEEvPT0_ --------------------------
	.section	.nv.shared._ZN3cub18CUB_300001_SM_10006detail10radix_sort33DeviceRadixSortExclusiveSumKernelINS1_5radix10policy_hubIiiyE10Policy1000EyEEvPT0_,"aw",@nobits
	.sectionflags	@""
	.align	16
.nv.shared._ZN3cub18CUB_300001_SM_10006detail10radix_sort33DeviceRadixSortExclusiveSumKernelINS1_5radix10policy_hubIiiyE10Policy1000EyEEvPT0_:
	.zero		3360


//--------------------- .nv.shared._ZN3cub18CUB_300001_SM_10006detail10radix_sort30DeviceRadixSortHistogramKernelINS1_5radix10policy_hubIiiyE10Policy1000ELNS0_9SortOrderE0EiyNS1_21identity_decomposer_tEEEvPT2_PKT1_SA_iiT3_ --------------------------
	.section	.nv.shared._ZN3cub18CUB_300001_SM_10006detail10radix_sort30DeviceRadixSortHistogramKernelINS1_5radix10policy_hubIiiyE10Policy1000ELNS0_9SortOrderE0EiyNS1_21identity_decomposer_tEEEvPT2_PKT1_SA_iiT3_,"aw",@nobits
	.sectionflags	@""
	.align	16
.nv.shared._ZN3cub18CUB_300001_SM_10006detail10radix_sort30DeviceRadixSortHistogramKernelINS1_5radix10policy_hubIiiyE10Policy1000ELNS0_9SortOrderE0EiyNS1_21identity_decomposer_tEEEvPT2_PKT1_SA_iiT3_:
	.zero		5120


//--------------------- .nv.shared._ZN3cub18CUB_300001_SM_10006detail10radix_sort31DeviceRadixSortSingleTileKernelINS1_5radix10policy_hubIiiyE10Policy1000ELNS0_9SortOrderE0EiiyNS1_21identity_decomposer_tEEEvPKT1_PSA_PKT2_PSE_T3_iiT4_ --------------------------
	.section	.nv.shared._ZN3cub18CUB_300001_SM_10006detail10radix_sort31DeviceRadixSortSingleTileKernelINS1_5radix10policy_hubIiiyE10Policy1000ELNS0_9SortOrderE0EiiyNS1_21identity_decomposer_tEEEvPKT1_PSA_PKT2_PSE_T3_iiT4_,"aw",@nobits
	.sectionflags	@""
	.align	16
.nv.shared._ZN3cub18CUB_300001_SM_10006detail10radix_sort31DeviceRadixSortSingleTileKernelINS1_5radix10policy_hubIiiyE10Policy1000ELNS0_9SortOrderE0EiiyNS1_21identity_decomposer_tEEEvPKT1_PSA_PKT2_PSE_T3_iiT4_:
	.zero		34880


//--------------------- .nv.shared._ZN3cub18CUB_300001_SM_10006detail10radix_sort29DeviceRadixSortOnesweepKernelINS1_5radix10policy_hubIiN4cuda3std3__45tupleIJiifiiEEEyE10Policy1000ELNS0_9SortOrderE0EiSA_yiiNS1_21identity_decomposer_tEEEvPT5_SG_PT3_PKSH_PT1_PKSL_PT2_PKSP_T4_iiT6_ --------------------------
	.section	.nv.shared._ZN3cub18CUB_300001_SM_10006detail10radix_sort29DeviceRadixSortOnesweepKernelINS1_5radix10policy_hubIiN4cuda3std3__45tupleIJiifiiEEEyE10Policy1000ELNS0_9SortOrderE0EiSA_yiiNS1_21identity_decomposer_tEEEvPT5_SG_PT3_PKSH_PT1_PKSL_PT2_PKSP_T4_iiT6_,"aw",@nobits
	.sectionflags	@""
	.align	16
.nv.shared._ZN3cub18CUB_300001_SM_10006detail10radix_sort29DeviceRadixSortOnesweepKernelINS1_5radix10policy_hubIiN4cuda3std3__45tupleIJiifiiEEEyE10Policy1000ELNS0_9SortOrderE0EiSA_yiiNS1_21identity_decomposer_tEEEvPT5_SG_PT3_PKSH_PT1_PKSL_PT2_PKSP_T4_iiT6_:
	.zero		41472


//--------------------- .nv.shared._ZN3cub18CUB_300001_SM_10006detail10radix_sort33DeviceRadixSortExclusiveSumKernelINS1_5radix10policy_hubIiN4cuda3std3__45tupleIJiifiiEEEyE10Policy1000EyEEvPT0_ --------------------------
	.section	.nv.shared._ZN3cub18CUB_300001_SM_10006detail10radix_sort33DeviceRadixSortExclusiveSumKernelINS1_5radix10policy_hubIiN4cuda3std3__45tupleIJiifiiEEEyE10Policy1000EyEEvPT0_,"aw",@nobits
	.sectionflags	@""
	.align	16
.nv.shared._ZN3cub18CUB_300001_SM_10006detail10radix_sort33DeviceRadixSortExclusiveSumKernelINS1_5radix10policy_hubIiN4cuda3std3__45tupleIJiifiiEEEyE10Policy1000EyEEvPT0_:
	.zero		3360


//--------------------- .nv.shared._ZN3cub18CUB_300001_SM_10006detail10radix_sort30DeviceRadixSortHistogramKernelINS1_5radix10policy_hubIiN4cuda3std3__45tupleIJiifiiEEEyE10Policy1000ELNS0_9SortOrderE0EiyNS1_21identity_decomposer_tEEEvPT2_PKT1_SF_iiT3_ --------------------------
	.section	.nv.shared._ZN3cub18CUB_300001_SM_10006detail10radix_sort30DeviceRadixSortHistogramKernelINS1_5radix10policy_hubIiN4cuda3std3__45tupleIJiifiiEEEyE10Policy1000ELNS0_9SortOrderE0EiyNS1_21identity_decomposer_tEEEvPT2_PKT1_SF_iiT3_,"aw",@nobits
	.sectionflags	@""
	.align	16
.nv.shared._ZN3cub18CUB_300001_SM_10006detail10radix_sort30DeviceRadixSortHistogramKernelINS1_5radix10policy_hubIiN4cuda3std3__45tupleIJiifiiEEEyE10Policy1000ELNS0_9SortOrderE0EiyNS1_21identity_decomposer_tEEEvPT2_PKT1_SF_iiT3_:
	.zero		5120


//--------------------- .nv.shared._ZN3cub18CUB_300001_SM_10006detail10radix_sort31DeviceRadixSortSingleTileKernelINS1_5radix10policy_hubIiN4cuda3std3__45tupleIJiifiiEEEyE10Policy1000ELNS0_9SortOrderE0EiSA_yNS1_21identity_decomposer_tEEEvPKT1_PSF_PKT2_PSJ_T3_iiT4_ --------------------------
	.section	.nv.shared._ZN3cub18CUB_300001_SM_10006detail10radix_sort31DeviceRadixSortSingleTileKernelINS1_5radix10policy_hubIiN4cuda3std3__45tupleIJiifiiEEEyE10Policy1000ELNS0_9SortOrderE0EiSA_yNS1_21identity_decomposer_tEEEvPKT1_PSF_PKT2_PSJ_T3_iiT4_,"aw",@nobits
	.sectionflags	@""
	.align	16
.nv.shared._ZN3cub18CUB_300001_SM_10006detail10radix_sort31DeviceRadixSortSingleTileKernelINS1_5radix10policy_hubIiN4cuda3std3__45tupleIJiifiiEEEyE10Policy1000ELNS0_9SortOrderE0EiSA_yNS1_21identity_decomposer_tEEEvPKT1_PSF_PKT2_PSJ_T3_iiT4_:
	.zero		34880


//--------------------- .nv.shared._ZN3cub18CUB_300001_SM_10006detail4scan16DeviceScanKernelINS2_10policy_hubIiiimN4cuda3std3__44plusIvEEE10Policy1000EN6thrust24THRUST_300001_SM_1000_NS6detail15normal_iteratorINSD_10device_ptrIiEEEESI_NS0_13ScanTileStateIiLb1EEES9_NS1_10InputValueIiPiEEmiLb0EiEEvT0_T1_T2_iT3_T4_T5_ --------------------------
	.section	.nv.shared._ZN3cub18CUB_300001_SM_10006detail4scan16DeviceScanKernelINS2_10policy_hubIiiimN4cuda3std3__44plusIvEEE10Policy1000EN6thrust24THRUST_300001_SM_1000_NS6detail15normal_iteratorINSD_10device_ptrIiEEEESI_NS0_13ScanTileStateIiLb1EEES9_NS1_10InputValueIiPiEEmiLb0EiEEvT0_T1_T2_iT3_T4_T5_,"aw",@nobits
	.sectionflags	@""
	.align	16
.nv.shared._ZN3cub18CUB_300001_SM_10006detail4scan16DeviceScanKernelINS2_10policy_hubIiiimN4cuda3std3__44plusIvEEE10Policy1000EN6thrust24THRUST_300001_SM_1000_NS6detail15normal_iteratorINSD_10device_ptrIiEEEESI_NS0_13ScanTileStateIiLb1EEES9_NS1_10InputValueIiPiEEmiLb0EiEEvT0_T1_T2_iT3_T4_T5_:
	.zero		32656


//--------------------- .nv.shared._ZN3cub18CUB_300001_SM_10006detail4scan16DeviceScanKernelINS2_10policy_hubIiiijN4cuda3std3__44plusIvEEE10Policy1000EN6thrust24THRUST_300001_SM_1000_NS6detail15normal_iteratorINSD_10device_ptrIiEEEESI_NS0_13ScanTileStateIiLb1EEES9_NS1_10InputValueIiPiEEjiLb0EiEEvT0_T1_T2_iT3_T4_T5_ --------------------------
	.section	.nv.shared._ZN3cub18CUB_300001_SM_10006detail4scan16DeviceScanKernelINS2_10policy_hubIiiijN4cuda3std3__44plusIvEEE10Policy1000EN6thrust24THRUST_300001_SM_1000_NS6detail15normal_iteratorINSD_10device_ptrIiEEEESI_NS0_13ScanTileStateIiLb1EEES9_NS1_10InputValueIiPiEEjiLb0EiEEvT0_T1_T2_iT3_T4_T5_,"aw",@nobits
	.sectionflags	@""
	.align	16
.nv.shared._ZN3cub18CUB_300001_SM_10006detail4scan16DeviceScanKernelINS2_10policy_hubIiiijN4cuda3std3__44plusIvEEE10Policy1000EN6thrust24THRUST_300001_SM_1000_NS6detail15normal_iteratorINSD_10device_ptrIiEEEESI_NS0_13ScanTileStateIiLb1EEES9_NS1_10InputValueIiPiEEjiLb0EiEEvT0_T1_T2_iT3_T4_T5_:
	.zero		34832


//--------------------- .nv.shared._ZN3cub18CUB_300001_SM_10006detail4scan20DeviceScanInitKernelINS0_13ScanTileStateIiLb1EEEEEvT_i --------------------------
	.section	.nv.shared._ZN3cub18CUB_300001_SM_10006detail4scan20DeviceScanInitKernelINS0_13ScanTileStateIiLb1EEEEEvT_i,"aw",@nobits
	.sectionflags	@""
	.align	16
	.zero		1024


//--------------------- .nv.shared._ZN3cub18CUB_300001_SM_10006detail9transform16transform_kernelINS2_10policy_hubILb1EN4cuda3std3__45tupleIJN6thrust24THRUST_300001_SM_1000_NS6detail15normal_iteratorINSA_10device_ptrIiEEEEEEEE10policy1000ElNS7_10__identityENSA_20permutation_iteratorISF_SF_EEJPiEEEvT0_iT1_T2_DpNS2_10kernel_argIT3_EE --------------------------
	.section	.nv.shared._ZN3cub18CUB_300001_SM_10006detail9transform16transform_kernelINS2_10policy_hubILb1EN4cuda3std3__45tupleIJN6thrust24THRUST_300001_SM_1000_NS6detail15normal_iteratorINSA_10device_ptrIiEEEEEEEE10policy1000ElNS7_10__identityENSA_20permutation_iteratorISF_SF_EEJPiEEEvT0_iT1_T2_DpNS2_10kernel_argIT3_EE,"aw",@nobits
	.sectionflags	@""
	.align	16
	.zero		1024


//--------------------- .nv.shared._ZN3cub18CUB_300001_SM_10006detail9transform16transform_kernelINS2_10policy_hubILb1EN4cuda3std3__45tupleIJN6thrust24THRUST_300001_SM_1000_NS6detail15normal_iteratorINSA_10device_ptrIiEEEEEEEE10policy1000EiNS7_10__identityENSA_20permutation_iteratorISF_SF_EEJPiEEEvT0_iT1_T2_DpNS2_10kernel_argIT3_EE --------------------------
	.section	.nv.shared._ZN3cub18CUB_300001_SM_10006detail9transform16transform_kernelINS2_10policy_hubILb1EN4cuda3std3__45tupleIJN6thrust24THRUST_300001_SM_1000_NS6detail15normal_iteratorINSA_10device_ptrIiEEEEEEEE10policy1000EiNS7_10__identityENSA_20permutation_iteratorISF_SF_EEJPiEEEvT0_iT1_T2_DpNS2_10kernel_argIT3_EE,"aw",@nobits
	.sectionflags	@""
	.align	16
	.zero		1024


//--------------------- .nv.shared._ZN3cub18CUB_300001_SM_10006detail9transform16transform_kernelINS2_10policy_hubILb1EN4cuda3std3__45tupleIJN6thrust24THRUST_300001_SM_1000_NS6detail15normal_iteratorINSA_7pointerINS8_IJiifiiEEENSA_8cuda_cub3tagENSA_11use_defaultESH_EEEEEEEE10policy1000ElNS7_10__identityENSA_12zip_iteratorINS8_IJNSA_10device_ptrIiEESQ_NSP_IfEESQ_SQ_EEEEEJPSE_EEEvT0_iT1_T2_DpNS2_10kernel_argIT3_EE --------------------------
	.section	.nv.shared._ZN3cub18CUB_300001_SM_10006detail9transform16transform_kernelINS2_10policy_hubILb1EN4cuda3std3__45tupleIJN6thrust24THRUST_300001_SM_1000_NS6detail15normal_iteratorINSA_7pointerINS8_IJiifiiEEENSA_8cuda_cub3tagENSA_11use_defaultESH_EEEEEEEE10policy1000ElNS7_10__identityENSA_12zip_iteratorINS8_IJNSA_10device_ptrIiEESQ_NSP_IfEESQ_SQ_EEEEEJPSE_EEEvT0_iT1_T2_DpNS2_10kernel_argIT3_EE,"aw",@nobits
	.sectionflags	@""
	.align	16
	.zero		1024


//--------------------- .nv.shared._ZN3cub18CUB_300001_SM_10006detail9transform16transform_kernelINS2_10policy_hubILb1EN4cuda3std3__45tupleIJN6thrust24THRUST_300001_SM_1000_NS6detail15normal_iteratorINSA_7pointerINS8_IJiifiiEEENSA_8cuda_cub3tagENSA_11use_defaultESH_EEEEEEEE10policy1000EiNS7_10__identityENSA_12zip_iteratorINS8_IJNSA_10device_ptrIiEESQ_NSP_IfEESQ_SQ_EEEEEJPSE_EEEvT0_iT1_T2_DpNS2_10kernel_argIT3_EE --------------------------
	.section	.nv.shared._ZN3cub18CUB_300001_SM_10006detail9transform16transform_kernelINS2_10policy_hubILb1EN4cuda3std3__45tupleIJN6thrust24THRUST_300001_SM_1000_NS6detail15normal_iteratorINSA_7pointerINS8_IJiifiiEEENSA_8cuda_cub3tagENSA_11use_defaultESH_EEEEEEEE10policy1000EiNS7_10__identityENSA_12zip_iteratorINS8_IJNSA_10device_ptrIiEESQ_NSP_IfEESQ_SQ_EEEEEJPSE_EEEvT0_iT1_T2_DpNS2_10kernel_argIT3_EE,"aw",@nobits
	.sectionflags	@""
	.align	16
	.zero		1024


//--------------------- .nv.shared._ZN3cub18CUB_300001_SM_10006detail9transform16transform_kernelINS2_10policy_hubILb1EN4cuda3std3__45tupleIJN6thrust24THRUST_300001_SM_1000_NS12zip_iteratorINS8_IJNSA_10device_ptrIiEESD_NSC_IfEESD_SD_EEEEEEEEE10policy1000ElNS7_10__identityENSA_7pointerINS8_IJiifiiEEENSA_8cuda_cub3tagENSA_11use_defaultESP_EEJSG_EEEvT0_iT1_T2_DpNS2_10kernel_argIT3_EE --------------------------
	.section	.nv.shared._ZN3cub18CUB_300001_SM_10006detail9transform16transform_kernelINS2_10policy_hubILb1EN4cuda3std3__45tupleIJN6thrust24THRUST_300001_SM_1000_NS12zip_iteratorINS8_IJNSA_10device_ptrIiEESD_NSC_IfEESD_SD_EEEEEEEEE10policy1000ElNS7_10__identityENSA_7pointerINS8_IJiifiiEEENSA_8cuda_cub3tagENSA_11use_defaultESP_EEJSG_EEEvT0_iT1_T2_DpNS2_10kernel_argIT3_EE,"aw",@nobits
	.sectionflags	@""
	.align	16
	.zero		1024


//--------------------- .nv.shared._ZN3cub18CUB_300001_SM_10006detail9transform16transform_kernelINS2_10policy_hubILb1EN4cuda3std3__45tupleIJN6thrust24THRUST_300001_SM_1000_NS12zip_iteratorINS8_IJNSA_10device_ptrIiEESD_NSC_IfEESD_SD_EEEEEEEEE10policy1000EiNS7_10__identityENSA_7pointerINS8_IJiifiiEEENSA_8cuda_cub3tagENSA_11use_defaultESP_EEJSG_EEEvT0_iT1_T2_DpNS2_10kernel_argIT3_EE --------------------------
	.section	.nv.shared._ZN3cub18CUB_300001_SM_10006detail9transform16transform_kernelINS2_10policy_hubILb1EN4cuda3std3__45tupleIJN6thrust24THRUST_300001_SM_1000_NS12zip_iteratorINS8_IJNSA_10device_ptrIiEESD_NSC_IfEESD_SD_EEEEEEEEE10policy1000EiNS7_10__identityENSA_7pointerINS8_IJiifiiEEENSA_8cuda_cub3tagENSA_11use_defaultESP_EEJSG_EEEvT0_iT1_T2_DpNS2_10kernel_argIT3_EE,"aw",@nobits
	.sectionflags	@""
	.align	16
	.zero		1024


//--------------------- .nv.shared._ZN3cub18CUB_300001_SM_10006detail8for_each13static_kernelINS2_12policy_hub_t12policy_500_tEmN6thrust24THRUST_300001_SM_1000_NS8cuda_cub20__uninitialized_fill7functorINS7_10device_ptrIiEEiEEEEvT0_T1_ --------------------------
	.section	.nv.shared._ZN3cub18CUB_300001_SM_10006detail8for_each13static_kernelINS2_12policy_hub_t12policy_500_tEmN6thrust24THRUST_300001_SM_1000_NS8cuda_cub20__uninitialized_fill7functorINS7_10device_ptrIiEEiEEEEvT0_T1_,"aw",@nobits
	.sectionflags	@""
	.align	16
	.zero		1024


//--------------------- .nv.shared._ZN3cub18CUB_300001_SM_10006detail11EmptyKernelIvEEvv --------------------------
	.section	.nv.shared._ZN3cub18CUB_300001_SM_10006detail11EmptyKernelIvEEvv,"aw",@nobits
	.sectionflags	@""
	.align	16
	.zero		1024


//--------------------- .nv.shared._ZN6thrust24THRUST_300001_SM_1000_NS8cuda_cub4core6detail13_kernel_agentINS1_15__reduce_by_key16ReduceByKeyAgentINS0_10device_ptrIiEENS0_17constant_iteratorIiNS0_11use_defaultESA_EENS0_6detail15normal_iteratorIS8_EESE_N4cuda3std3__48equal_toIiEENSH_4plusIiEEPllEEJS8_SB_SE_SE_SM_N3cub18CUB_300001_SM_100024ReduceByKeyScanTileStateIilLb1EEESJ_SL_llEEEvDpT0_ --------------------------
	.section	.nv.shared._ZN6thrust24THRUST_300001_SM_1000_NS8cuda_cub4core6detail13_kernel_agentINS1_15__reduce_by_key16ReduceByKeyAgentINS0_10device_ptrIiEENS0_17constant_iteratorIiNS0_11use_defaultESA_EENS0_6detail15normal_iteratorIS8_EESE_N4cuda3std3__48equal_toIiEENSH_4plusIiEEPllEEJS8_SB_SE_SE_SM_N3cub18CUB_300001_SM_100024ReduceByKeyScanTileStateIilLb1EEESJ_SL_llEEEvDpT0_,"aw",@nobits
	.sectionflags	@""
	.align	16
	.zero		1024


//--------------------- .nv.shared._ZN6thrust24THRUST_300001_SM_1000_NS8cuda_cub4core6detail13_kernel_agentINS1_15__reduce_by_key9InitAgentIN3cub18CUB_300001_SM_100024ReduceByKeyScanTileStateIilLb1EEElPlEEJSA_lSB_EEEvDpT0_ --------------------------
	.section	.nv.shared._ZN6thrust24THRUST_300001_SM_1000_NS8cuda_cub4core6detail13_kernel_agentINS1_15__reduce_by_key9InitAgentIN3cub18CUB_300001_SM_100024ReduceByKeyScanTileStateIilLb1EEElPlEEJSA_lSB_EEEvDpT0_,"aw",@nobits
	.sectionflags	@""
	.align	16
	.zero		1024


//--------------------- .nv.shared._ZN6thrust24THRUST_300001_SM_1000_NS8cuda_cub4core6detail13_kernel_agentINS1_15__reduce_by_key16ReduceByKeyAgentINS0_10device_ptrIiEENS0_17constant_iteratorIiNS0_11use_defaultESA_EENS0_6detail15normal_iteratorIS8_EESE_N4cuda3std3__48equal_toIiEENSH_4plusIiEEPiiEEJS8_SB_SE_SE_SM_N3cub18CUB_300001_SM_100024ReduceByKeyScanTileStateIiiLb1EEESJ_SL_iiEEEvDpT0_ --------------------------
	.section	.nv.shared._ZN6thrust24THRUST_300001_SM_1000_NS8cuda_cub4core6detail13_kernel_agentINS1_15__reduce_by_key16ReduceByKeyAgentINS0_10device_ptrIiEENS0_17constant_iteratorIiNS0_11use_defaultESA_EENS0_6detail15normal_iteratorIS8_EESE_N4cuda3std3__48equal_toIiEENSH_4plusIiEEPiiEEJS8_SB_SE_SE_SM_N3cub18CUB_300001_SM_100024ReduceByKeyScanTileStateIiiLb1EEESJ_SL_iiEEEvDpT0_,"aw",@nobits
	.sectionflags	@""
	.align	16
	.zero		1024


//--------------------- .nv.shared._ZN6thrust24THRUST_300001_SM_1000_NS8cuda_cub4core6detail13_kernel_agentINS1_15__reduce_by_key9InitAgentIN3cub18CUB_300001_SM_100024ReduceByKeyScanTileStateIiiLb1EEEiPiEEJSA_iSB_EEEvDpT0_ --------------------------
	.section	.nv.shared._ZN6thrust24THRUST_300001_SM_1000_NS8cuda_cub4core6detail13_kernel_agentINS1_15__reduce_by_key9InitAgentIN3cub18CUB_300001_SM_100024ReduceByKeyScanTileStateIiiLb1EEEiPiEEJSA_iSB_EEEvDpT0_,"aw",@nobits
	.sectionflags	@""
	.align	16
	.zero		1024


//--------------------- .nv.shared._Z13status_kernelPiS_S_PfS_P24curandStatePhilox4_32_10 --------------------------
	.section	.nv.shared._Z13status_kernelPiS_S_PfS_P24curandStatePhilox4_32_10,"aw",@nobits
	.sectionflags	@""
	.align	16
	.zero		1024


//--------------------- .nv.shared._Z13infect_kernelPiS_S_PfS_S_S_ --------------------------
	.section	.nv.shared._Z13infect_kernelPiS_S_PfS_S_S_,"aw",@nobits
	.sectionflags	@""
	.align	16
	.zero		1024


//--------------------- .nv.shared._Z18init_curand_kernelP24curandStatePhilox4_32_10y --------------------------
	.section	.nv.shared._Z18init_curand_kernelP24curandStatePhilox4_32_10y,"aw",@nobits
	.sectionflags	@""
	.align	16
	.zero		1024


//--------------------- .nv.constant0._ZN3cub18CUB_300001_SM_10006detail10radix_sort29DeviceRadixSortOnesweepKernelINS1_5radix10policy_hubIiiyE10Policy1000ELNS0_9SortOrderE0EiiyiiNS1_21identity_decomposer_tEEEvPT5_SB_PT3_PKSC_PT1_PKSG_PT2_PKSK_T4_iiT6_ --------------------------
	.section	.nv.constant0._ZN3cub18CUB_300001_SM_10006detail10radix_sort29DeviceRadixSortOnesweepKernelINS1_5radix10policy_hubIiiyE10Policy1000ELNS0_9SortOrderE0EiiyiiNS1_21identity_decomposer_tEEEvPT5_SB_PT3_PKSC_PT1_PKSG_PT2_PKSK_T4_iiT6_,"a",@progbits
	.sectionflags	@""
	.align	4
.nv.constant0._ZN3cub18CUB_300001_SM_10006detail10radix_sort29DeviceRadixSortOnesweepKernelINS1_5radix10policy_hubIiiyE10Policy1000ELNS0_9SortOrderE0EiiyiiNS1_21identity_decomposer_tEEEvPT5_SB_PT3_PKSC_PT1_PKSG_PT2_PKSK_T4_iiT6_:
	.zero		973


//--------------------- .nv.constant0._ZN3cub18CUB_300001_SM_10006detail10radix_sort33DeviceRadixSortExclusiveSumKernelINS1_5radix10policy_hubIiiyE10Policy1000EyEEvPT0_ --------------------------
	.section	.nv.constant0._ZN3cub18CUB_300001_SM_10006detail10radix_sort33DeviceRadixSortExclusiveSumKernelINS1_5radix10policy_hubIiiyE10Policy1000EyEEvPT0_,"a",@progbits
	.sectionflags	@""
	.align	4
.nv.constant0._ZN3cub18CUB_300001_SM_10006detail10radix_sort33DeviceRadixSortExclusiveSumKernelINS1_5radix10policy_hubIiiyE10Policy1000EyEEvPT0_:
	.zero		904


//--------------------- .nv.constant0._ZN3cub18CUB_300001_SM_10006detail10radix_sort30DeviceRadixSortHistogramKernelINS1_5radix10policy_hubIiiyE10Policy1000ELNS0_9SortOrderE0EiyNS1_21identity_decomposer_tEEEvPT2_PKT1_SA_iiT3_ --------------------------
	.section	.nv.constant0._ZN3cub18CUB_300001_SM_10006detail10radix_sort30DeviceRadixSortHistogramKernelINS1_5radix10policy_hubIiiyE10Policy1000ELNS0_9SortOrderE0EiyNS1_21identity_decomposer_tEEEvPT2_PKT1_SA_iiT3_,"a",@progbits
	.sectionflags	@""
	.align	4
.nv.constant0._ZN3cub18CUB_300001_SM_10006detail10radix_sort30DeviceRadixSortHistogramKernelINS1_5radix10policy_hubIiiyE10Policy1000ELNS0_9SortOrderE0EiyNS1_21identity_decomposer_tEEEvPT2_PKT1_SA_iiT3_:
	.zero		929


//--------------------- .nv.constant0._ZN3cub18CUB_300001_SM_10006detail10radix_sort31DeviceRadixSortSingleTileKernelINS1_5radix10policy_hubIiiyE10Policy1000ELNS0_9SortOrderE0EiiyNS1_21identity_decomposer_tEEEvPKT1_PSA_PKT2_PSE_T3_iiT4_ --------------------------
	.section	.nv.constant0._ZN3cub18CUB_300001_SM_10006detail10radix_sort31DeviceRadixSortSingleTileKernelINS1_5radix10policy_hubIiiyE10Policy1000ELNS0_9SortOrderE0EiiyNS1_21identity_decomposer_tEEEvPKT1_PSA_PKT2_PSE_T3_iiT4_,"a",@progbits
	.sectionflags	@""
	.align	4
.nv.constant0._ZN3cub18CUB_300001_SM_10006detail10radix_sort31DeviceRadixSortSingleTileKernelINS1_5radix10policy_hubIiiyE10Policy1000ELNS0_9SortOrderE0EiiyNS1_21identity_decomposer_tEEEvPKT1_PSA_PKT2_PSE_T3_iiT4_:
	.zero		945


//--------------------- .nv.constant0._ZN3cub18CUB_300001_SM_10006detail10radix_sort29DeviceRadixSortOnesweepKernelINS1_5radix10policy_hubIiN4cuda3std3__45tupleIJiifiiEEEyE10Policy1000ELNS0_9SortOrderE0EiSA_yiiNS1_21identity_decomposer_tEEEvPT5_SG_PT3_PKSH_PT1_PKSL_PT2_PKSP_T4_iiT6_ --------------------------
	.section	.nv.constant0._ZN3cub18CUB_300001_SM_10006detail10radix_sort29DeviceRadixSortOnesweepKernelINS1_5radix10policy_hubIiN4cuda3std3__45tupleIJiifiiEEEyE10Policy1000ELNS0_9SortOrderE0EiSA_yiiNS1_21identity_decomposer_tEEEvPT5_SG_PT3_PKSH_PT1_PKSL_PT2_PKSP_T4_iiT6_,"a",@progbits
	.sectionflags	@""
	.align	4
.nv.constant0._ZN3cub18CUB_300001_SM_10006detail10radix_sort29DeviceRadixSortOnesweepKernelINS1_5radix10policy_hubIiN4cuda3std3__45tupleIJiifiiEEEyE10Policy1000ELNS0_9SortOrderE0EiSA_yiiNS1_21identity_decomposer_tEEEvPT5_SG_PT3_PKSH_PT1_PKSL_PT2_PKSP_T4_iiT6_:
	.zero		973


//--------------------- .nv.constant0._ZN3cub18CUB_300001_SM_10006detail10radix_sort33DeviceRadixSortExclusiveSumKernelINS1_5radix10policy_hubIiN4cuda3std3__45tupleIJiifiiEEEyE10Policy1000EyEEvPT0_ --------------------------
	.section	.nv.constant0._ZN3cub18CUB_300001_SM_10006detail10radix_sort33DeviceRadixSortExclusiveSumKernelINS1_5radix10policy_hubIiN4cuda3std3__45tupleIJiifiiEEEyE10Policy1000EyEEvPT0_,"a",@progbits
	.sectionflags	@""
	.align	4
.nv.constant0._ZN3cub18CUB_300001_SM_10006detail10radix_sort33DeviceRadixSortExclusiveSumKernelINS1_5radix10policy_hubIiN4cuda3std3__45tupleIJiifiiEEEyE10Policy1000EyEEvPT0_:
	.zero		904


//--------------------- .nv.constant0._ZN3cub18CUB_300001_SM_10006detail10radix_sort30DeviceRadixSortHistogramKernelINS1_5radix10policy_hubIiN4cuda3std3__45tupleIJiifiiEEEyE10Policy1000ELNS0_9SortOrderE0EiyNS1_21identity_decomposer_tEEEvPT2_PKT1_SF_iiT3_ --------------------------
	.section	.nv.constant0._ZN3cub18CUB_300001_SM_10006detail10radix_sort30DeviceRadixSortHistogramKernelINS1_5radix10policy_hubIiN4cuda3std3__45tupleIJiifiiEEEyE10Policy1000ELNS0_9SortOrderE0EiyNS1_21identity_decomposer_tEEEvPT2_PKT1_SF_iiT3_,"a",@progbits
	.sectionflags	@""
	.align	4
.nv.constant0._ZN3cub18CUB_300001_SM_10006detail10radix_sort30DeviceRadixSortHistogramKernelINS1_5radix10policy_hubIiN4cuda3std3__45tupleIJiifiiEEEyE10Policy1000ELNS0_9SortOrderE0EiyNS1_21identity_decomposer_tEEEvPT2_PKT1_SF_iiT3_:
	.zero		929


//--------------------- .nv.constant0._ZN3cub18CUB_300001_SM_10006detail10radix_sort31DeviceRadixSortSingleTileKernelINS1_5radix10policy_hubIiN4cuda3std3__45tupleIJiifiiEEEyE10Policy1000ELNS0_9SortOrderE0EiSA_yNS1_21identity_decomposer_tEEEvPKT1_PSF_PKT2_PSJ_T3_iiT4_ --------------------------
	.section	.nv.constant0._ZN3cub18CUB_300001_SM_10006detail10radix_sort31DeviceRadixSortSingleTileKernelINS1_5radix10policy_hubIiN4cuda3std3__45tupleIJiifiiEEEyE10Policy1000ELNS0_9SortOrderE0EiSA_yNS1_21identity_decomposer_tEEEvPKT1_PSF_PKT2_PSJ_T3_iiT4_,"a",@progbits
	.sectionflags	@""
	.align	4
.nv.constant0._ZN3cub18CUB_300001_SM_10006detail10radix_sort31DeviceRadixSortSingleTileKernelINS1_5radix10policy_hubIiN4cuda3std3__45tupleIJiifiiEEEyE10Policy1000ELNS0_9SortOrderE0EiSA_yNS1_21identity_decomposer_tEEEvPKT1_PSF_PKT2_PSJ_T3_iiT4_:
	.zero		945


//--------------------- .nv.constant0._ZN3cub18CUB_300001_SM_10006detail4scan16DeviceScanKernelINS2_10policy_hubIiiimN4cuda3std3__44plusIvEEE10Policy1000EN6thrust24THRUST_300001_SM_1000_NS6detail15normal_iteratorINSD_10device_ptrIiEEEESI_NS0_13ScanTileStateIiLb1EEES9_NS1_10InputValueIiPiEEmiLb0EiEEvT0_T1_T2_iT3_T4_T5_ --------------------------
	.section	.nv.constant0._ZN3cub18CUB_300001_SM_10006detail4scan16DeviceScanKernelINS2_10policy_hubIiiimN4cuda3std3__44plusIvEEE10Policy1000EN6thrust24THRUST_300001_SM_1000_NS6detail15normal_iteratorINSD_10device_ptrIiEEEESI_NS0_13ScanTileStateIiLb1EEES9_NS1_10InputValueIiPiEEmiLb0EiEEvT0_T1_T2_iT3_T4_T5_,"a",@progbits
	.sectionflags	@""
	.align	4
.nv.constant0._ZN3cub18CUB_300001_SM_10006detail4scan16DeviceScanKernelINS2_10policy_hubIiiimN4cuda3std3__44plusIvEEE10Policy1000EN6thrust24THRUST_300001_SM_1000_NS6detail15normal_iteratorINSD_10device_ptrIiEEEESI_NS0_13ScanTileStateIiLb1EEES9_NS1_10InputValueIiPiEEmiLb0EiEEvT0_T1_T2_iT3_T4_T5_:
	.zero		952


//--------------------- .nv.constant0._ZN3cub18CUB_300001_SM_10006detail4scan16DeviceScanKernelINS2_10policy_hubIiiijN4cuda3std3__44plusIvEEE10Policy1000EN6thrust24THRUST_300001_SM_1000_NS6detail15normal_iteratorINSD_10device_ptrIiEEEESI_NS0_13ScanTileStateIiLb1EEES9_NS1_10InputValueIiPiEEjiLb0EiEEvT0_T1_T2_iT3_T4_T5_ --------------------------
	.section	.nv.constant0._ZN3cub18CUB_300001_SM_10006detail4scan16DeviceScanKernelINS2_10policy_hubIiiijN4cuda3std3__44plusIvEEE10Policy1000EN6thrust24THRUST_300001_SM_1000_NS6detail15normal_iteratorINSD_10device_ptrIiEEEESI_NS0_13ScanTileStateIiLb1EEES9_NS1_10InputValueIiPiEEjiLb0EiEEvT0_T1_T2_iT3_T4_T5_,"a",@progbits
	.sectionflags	@""
	.align	4
.nv.constant0._ZN3cub18CUB_300001_SM_10006detail4scan16DeviceScanKernelINS2_10policy_hubIiiijN4cuda3std3__44plusIvEEE10Policy1000EN6thrust24THRUST_300001_SM_1000_NS6detail15normal_iteratorINSD_10device_ptrIiEEEESI_NS0_13ScanTileStateIiLb1EEES9_NS1_10InputValueIiPiEEjiLb0EiEEvT0_T1_T2_iT3_T4_T5_:
	.zero		948


//--------------------- .nv.constant0._ZN3cub18CUB_300001_SM_10006detail4scan20DeviceScanInitKernelINS0_13ScanTileStateIiLb1EEEEEvT_i --------------------------
	.section	.nv.constant0._ZN3cub18CUB_300001_SM_10006detail4scan20DeviceScanInitKernelINS0_13ScanTileStateIiLb1EEEEEvT_i,"a",@progbits
	.sectionflags	@""
	.align	4
.nv.constant0._ZN3cub18CUB_300001_SM_10006detail4scan20DeviceScanInitKernelINS0_13ScanTileStateIiLb1EEEEEvT_i:
	.zero		908


//--------------------- .nv.constant0._ZN3cub18CUB_300001_SM_10006detail9transform16transform_kernelINS2_10policy_hubILb1EN4cuda3std3__45tupleIJN6thrust24THRUST_300001_SM_1000_NS6detail15normal_iteratorINSA_10device_ptrIiEEEEEEEE10policy1000ElNS7_10__identityENSA_20permutation_iteratorISF_SF_EEJPiEEEvT0_iT1_T2_DpNS2_10kernel_argIT3_EE --------------------------
	.section	.nv.constant0._ZN3cub18CUB_300001_SM_10006detail9transform16transform_kernelINS2_10policy_hubILb1EN4cuda3std3__45tupleIJN6thrust24THRUST_300001_SM_1000_NS6detail15normal_iteratorINSA_10device_ptrIiEEEEEEEE10policy1000ElNS7_10__identityENSA_20permutation_iteratorISF_SF_EEJPiEEEvT0_iT1_T2_DpNS2_10kernel_argIT3_EE,"a",@progbits
	.sectionflags	@""
	.align	4
.nv.constant0._ZN3cub18CUB_300001_SM_10006detail9transform16transform_kernelINS2_10policy_hubILb1EN4cuda3std3__45tupleIJN6thrust24THRUST_300001_SM_1000_NS6detail15normal_iteratorINSA_10device_ptrIiEEEEEEEE10policy1000ElNS7_10__identityENSA_20permutation_iteratorISF_SF_EEJPiEEEvT0_iT1_T2_DpNS2_10kernel_argIT3_EE:
	.zero		944


//--------------------- .nv.constant0._ZN3cub18CUB_300001_SM_10006detail9transform16transform_kernelINS2_10policy_hubILb1EN4cuda3std3__45tupleIJN6thrust24THRUST_300001_SM_1000_NS6detail15normal_iteratorINSA_10device_ptrIiEEEEEEEE10policy1000EiNS7_10__identityENSA_20permutation_iteratorISF_SF_EEJPiEEEvT0_iT1_T2_DpNS2_10kernel_argIT3_EE --------------------------
	.section	.nv.constant0._ZN3cub18CUB_300001_SM_10006detail9transform16transform_kernelINS2_10policy_hubILb1EN4cuda3std3__45tupleIJN6thrust24THRUST_300001_SM_1000_NS6detail15normal_iteratorINSA_10device_ptrIiEEEEEEEE10policy1000EiNS7_10__identityENSA_20permutation_iteratorISF_SF_EEJPiEEEvT0_iT1_T2_DpNS2_10kernel_argIT3_EE,"a",@progbits
	.sectionflags	@""
	.align	4
.nv.constant0._ZN3cub18CUB_300001_SM_10006detail9transform16transform_kernelINS2_10policy_hubILb1EN4cuda3std3__45tupleIJN6thrust24THRUST_300001_SM_1000_NS6detail15normal_iteratorINSA_10device_ptrIiEEEEEEEE10policy1000EiNS7_10__identityENSA_20permutation_iteratorISF_SF_EEJPiEEEvT0_iT1_T2_DpNS2_10kernel_argIT3_EE:
	.zero		944


//--------------------- .nv.constant0._ZN3cub18CUB_300001_SM_10006detail9transform16transform_kernelINS2_10policy_hubILb1EN4cuda3std3__45tupleIJN6thrust24THRUST_300001_SM_1000_NS6detail15normal_iteratorINSA_7pointerINS8_IJiifiiEEENSA_8cuda_cub3tagENSA_11use_defaultESH_EEEEEEEE10policy1000ElNS7_10__identityENSA_12zip_iteratorINS8_IJNSA_10device_ptrIiEESQ_NSP_IfEESQ_SQ_EEEEEJPSE_EEEvT0_iT1_T2_DpNS2_10kernel_argIT3_EE --------------------------
	.section	.nv.constant0._ZN3cub18CUB_300001_SM_10006detail9transform16transform_kernelINS2_10policy_hubILb1EN4cuda3std3__45tupleIJN6thrust24THRUST_300001_SM_1000_NS6detail15normal_iteratorINSA_7pointerINS8_IJiifiiEEENSA_8cuda_cub3tagENSA_11use_defaultESH_EEEEEEEE10policy1000ElNS7_10__identityENSA_12zip_iteratorINS8_IJNSA_10device_ptrIiEESQ_NSP_IfEESQ_SQ_EEEEEJPSE_EEEvT0_iT1_T2_DpNS2_10kernel_argIT3_EE,"a",@progbits
	.sectionflags	@""
	.align	4
.nv.constant0._ZN3cub18CUB_300001_SM_10006detail9transform16transform_kernelINS2_10policy_hubILb1EN4cuda3std3__45tupleIJN6thrust24THRUST_300001_SM_1000_NS6detail15normal_iteratorINSA_7pointerINS8_IJiifiiEEENSA_8cuda_cub3tagENSA_11use_defaultESH_EEEEEEEE10policy1000ElNS7_10__identityENSA_12zip_iteratorINS8_IJNSA_10device_ptrIiEESQ_NSP_IfEESQ_SQ_EEEEEJPSE_EEEvT0_iT1_T2_DpNS2_10kernel_argIT3_EE:
	.zero		968


//--------------------- .nv.constant0._ZN3cub18CUB_300001_SM_10006detail9transform16transform_kernelINS2_10policy_hubILb1EN4cuda3std3__45tupleIJN6thrust24THRUST_300001_SM_1000_NS6detail15normal_iteratorINSA_7pointerINS8_IJiifiiEEENSA_8cuda_cub3tagENSA_11use_defaultESH_EEEEEEEE10policy1000EiNS7_10__identityENSA_12zip_iteratorINS8_IJNSA_10device_ptrIiEESQ_NSP_IfEESQ_SQ_EEEEEJPSE_EEEvT0_iT1_T2_DpNS2_10kernel_argIT3_EE --------------------------
	.section	.nv.constant0._ZN3cub18CUB_300001_SM_10006detail9transform16transform_kernelINS2_10policy_hubILb1EN4cuda3std3__45tupleIJN6thrust24THRUST_300001_SM_1000_NS6detail15normal_iteratorINSA_7pointerINS8_IJiifiiEEENSA_8cuda_cub3tagENSA_11use_defaultESH_EEEEEEEE10policy1000EiNS7_10__identityENSA_12zip_iteratorINS8_IJNSA_10device_ptrIiEESQ_NSP_IfEESQ_SQ_EEEEEJPSE_EEEvT0_iT1_T2_DpNS2_10kernel_argIT3_EE,"a",@progbits
	.sectionflags	@""
	.align	4
.nv.constant0._ZN3cub18CUB_300001_SM_10006detail9transform16transform_kernelINS2_10policy_hubILb1EN4cuda3std3__45tupleIJN6thrust24THRUST_300001_SM_1000_NS6detail15normal_iteratorINSA_7pointerINS8_IJiifiiEEENSA_8cuda_cub3tagENSA_11use_defaultESH_EEEEEEEE10policy1000EiNS7_10__identityENSA_12zip_iteratorINS8_IJNSA_10device_ptrIiEESQ_NSP_IfEESQ_SQ_EEEEEJPSE_EEEvT0_iT1_T2_DpNS2_10kernel_argIT3_EE:
	.zero		968


//--------------------- .nv.constant0._ZN3cub18CUB_300001_SM_10006detail9transform16transform_kernelINS2_10policy_hubILb1EN4cuda3std3__45tupleIJN6thrust24THRUST_300001_SM_1000_NS12zip_iteratorINS8_IJNSA_10device_ptrIiEESD_NSC_IfEESD_SD_EEEEEEEEE10policy1000ElNS7_10__identityENSA_7pointerINS8_IJiifiiEEENSA_8cuda_cub3tagENSA_11use_defaultESP_EEJSG_EEEvT0_iT1_T2_DpNS2_10kernel_argIT3_EE --------------------------
	.section	.nv.constant0._ZN3cub18CUB_300001_SM_10006detail9transform16transform_kernelINS2_10policy_hubILb1EN4cuda3std3__45tupleIJN6thrust24THRUST_300001_SM_1000_NS12zip_iteratorINS8_IJNSA_10device_ptrIiEESD_NSC_IfEESD_SD_EEEEEEEEE10policy1000ElNS7_10__identityENSA_7pointerINS8_IJiifiiEEENSA_8cuda_cub3tagENSA_11use_defaultESP_EEJSG_EEEvT0_iT1_T2_DpNS2_10kernel_argIT3_EE,"a",@progbits
	.sectionflags	@""
	.align	4
.nv.constant0._ZN3cub18CUB_300001_SM_10006detail9transform16transform_kernelINS2_10policy_hubILb1EN4cuda3std3__45tupleIJN6thrust24THRUST_300001_SM_1000_NS12zip_iteratorINS8_IJNSA_10device_ptrIiEESD_NSC_IfEESD_SD_EEEEEEEEE10policy1000ElNS7_10__identityENSA_7pointerINS8_IJiifiiEEENSA_8cuda_cub3tagENSA_11use_defaultESP_EEJSG_EEEvT0_iT1_T2_DpNS2_10kernel_argIT3_EE:
	.zero		960


//--------------------- .nv.constant0._ZN3cub18CUB_300001_SM_10006detail9transform16transform_kernelINS2_10policy_hubILb1EN4cuda3std3__45tupleIJN6thrust24THRUST_300001_SM_1000_NS12zip_iteratorINS8_IJNSA_10device_ptrIiEESD_NSC_IfEESD_SD_EEEEEEEEE10policy1000EiNS7_10__identityENSA_7pointerINS8_IJiifiiEEENSA_8cuda_cub3tagENSA_11use_defaultESP_EEJSG_EEEvT0_iT1_T2_DpNS2_10kernel_argIT3_EE --------------------------
	.section	.nv.constant0._ZN3cub18CUB_300001_SM_10006detail9transform16transform_kernelINS2_10policy_hubILb1EN4cuda3std3__45tupleIJN6thrust24THRUST_300001_SM_1000_NS12zip_iteratorINS8_IJNSA_10device_ptrIiEESD_NSC_IfEESD_SD_EEEEEEEEE10policy1000EiNS7_10__identityENSA_7pointerINS8_IJiifiiEEENSA_8cuda_cub3tagENSA_11use_defaultESP_EEJSG_EEEvT0_iT1_T2_DpNS2_10kernel_argIT3_EE,"a",@progbits
	.sectionflags	@""
	.align	4
.nv.constant0._ZN3cub18CUB_300001_SM_10006detail9transform16transform_kernelINS2_10policy_hubILb1EN4cuda3std3__45tupleIJN6thrust24THRUST_300001_SM_1000_NS12zip_iteratorINS8_IJNSA_10device_ptrIiEESD_NSC_IfEESD_SD_EEEEEEEEE10policy1000EiNS7_10__identityENSA_7pointerINS8_IJiifiiEEENSA_8cuda_cub3tagENSA_11use_defaultESP_EEJSG_EEEvT0_iT1_T2_DpNS2_10kernel_argIT3_EE:
	.zero		960


//--------------------- .nv.constant0._ZN3cub18CUB_300001_SM_10006detail8for_each13static_kernelINS2_12policy_hub_t12policy_500_tEmN6thrust24THRUST_300001_SM_1000_NS8cuda_cub20__uninitialized_fill7functorINS7_10device_ptrIiEEiEEEEvT0_T1_ --------------------------
	.section	.nv.constant0._ZN3cub18CUB_300001_SM_10006detail8for_each13static_kernelINS2_12policy_hub_t12policy_500_tEmN6thrust24THRUST_300001_SM_1000_NS8cuda_cub20__uninitialized_fill7functorINS7_10device_ptrIiEEiEEEEvT0_T1_,"a",@progbits
	.sectionflags	@""
	.align	4
.nv.constant0._ZN3cub18CUB_300001_SM_10006detail8for_each13static_kernelINS2_12policy_hub_t12policy_500_tEmN6thrust24THRUST_300001_SM_1000_NS8cuda_cub20__uninitialized_fill7functorINS7_10device_ptrIiEEiEEEEvT0_T1_:
	.zero		920


//--------------------- .nv.constant0._ZN3cub18CUB_300001_SM_10006detail11EmptyKernelIvEEvv --------------------------
	.section	.nv.constant0._ZN3cub18CUB_300001_SM_10006detail11EmptyKernelIvEEvv,"a",@progbits
	.sectionflags	@""
	.align	4
.nv.constant0._ZN3cub18CUB_300001_SM_10006detail11EmptyKernelIvEEvv:
	.zero		896


//--------------------- .nv.constant0._ZN6thrust24THRUST_300001_SM_1000_NS8cuda_cub4core6detail13_kernel_agentINS1_15__reduce_by_key16ReduceByKeyAgentINS0_10device_ptrIiEENS0_17constant_iteratorIiNS0_11use_defaultESA_EENS0_6detail15normal_iteratorIS8_EESE_N4cuda3std3__48equal_toIiEENSH_4plusIiEEPllEEJS8_SB_SE_SE_SM_N3cub18CUB_300001_SM_100024ReduceByKeyScanTileStateIilLb1EEESJ_SL_llEEEvDpT0_ --------------------------
	.section	.nv.constant0._ZN6thrust24THRUST_300001_SM_1000_NS8cuda_cub4core6detail13_kernel_agentINS1_15__reduce_by_key16ReduceByKeyAgentINS0_10device_ptrIiEENS0_17constant_iteratorIiNS0_11use_defaultESA_EENS0_6detail15normal_iteratorIS8_EESE_N4cuda3std3__48equal_toIiEENSH_4plusIiEEPllEEJS8_SB_SE_SE_SM_N3cub18CUB_300001_SM_100024ReduceByKeyScanTileStateIilLb1EEESJ_SL_llEEEvDpT0_,"a",@progbits
	.sectionflags	@""
	.align	4
.nv.constant0._ZN6thrust24THRUST_300001_SM_1000_NS8cuda_cub4core6detail13_kernel_agentINS1_15__reduce_by_key16ReduceByKeyAgentINS0_10device_ptrIiEENS0_17constant_iteratorIiNS0_11use_defaultESA_EENS0_6detail15normal_iteratorIS8_EESE_N4cuda3std3__48equal_toIiEENSH_4plusIiEEPllEEJS8_SB_SE_SE_SM_N3cub18CUB_300001_SM_100024ReduceByKeyScanTileStateIilLb1EEESJ_SL_llEEEvDpT0_:
	.zero		976


//--------------------- .nv.constant0._ZN6thrust24THRUST_300001_SM_1000_NS8cuda_cub4core6detail13_kernel_agentINS1_15__reduce_by_key9InitAgentIN3cub18CUB_300001_SM_100024ReduceByKeyScanTileStateIilLb1EEElPlEEJSA_lSB_EEEvDpT0_ --------------------------
	.section	.nv.constant0._ZN6thrust24THRUST_300001_SM_1000_NS8cuda_cub4core6detail13_kernel_agentINS1_15__reduce_by_key9InitAgentIN3cub18CUB_300001_SM_100024ReduceByKeyScanTileStateIilLb1EEElPlEEJSA_lSB_EEEvDpT0_,"a",@progbits
	.sectionflags	@""
	.align	4
.nv.constant0._ZN6thrust24THRUST_300001_SM_1000_NS8cuda_cub4core6detail13_kernel_agentINS1_15__reduce_by_key9InitAgentIN3cub18CUB_300001_SM_100024ReduceByKeyScanTileStateIilLb1EEElPlEEJSA_lSB_EEEvDpT0_:
	.zero		920


//--------------------- .nv.constant0._ZN6thrust24THRUST_300001_SM_1000_NS8cuda_cub4core6detail13_kernel_agentINS1_15__reduce_by_key16ReduceByKeyAgentINS0_10device_ptrIiEENS0_17constant_iteratorIiNS0_11use_defaultESA_EENS0_6detail15normal_iteratorIS8_EESE_N4cuda3std3__48equal_toIiEENSH_4plusIiEEPiiEEJS8_SB_SE_SE_SM_N3cub18CUB_300001_SM_100024ReduceByKeyScanTileStateIiiLb1EEESJ_SL_iiEEEvDpT0_ --------------------------
	.section	.nv.constant0._ZN6thrust24THRUST_300001_SM_1000_NS8cuda_cub4core6detail13_kernel_agentINS1_15__reduce_by_key16ReduceByKeyAgentINS0_10device_ptrIiEENS0_17constant_iteratorIiNS0_11use_defaultESA_EENS0_6detail15normal_iteratorIS8_EESE_N4cuda3std3__48equal_toIiEENSH_4plusIiEEPiiEEJS8_SB_SE_SE_SM_N3cub18CUB_300001_SM_100024ReduceByKeyScanTileStateIiiLb1EEESJ_SL_iiEEEvDpT0_,"a",@progbits
	.sectionflags	@""
	.align	4
.nv.constant0._ZN6thrust24THRUST_300001_SM_1000_NS8cuda_cub4core6detail13_kernel_agentINS1_15__reduce_by_key16ReduceByKeyAgentINS0_10device_ptrIiEENS0_17constant_iteratorIiNS0_11use_defaultESA_EENS0_6detail15normal_iteratorIS8_EESE_N4cuda3std3__48equal_toIiEENSH_4plusIiEEPiiEEJS8_SB_SE_SE_SM_N3cub18CUB_300001_SM_100024ReduceByKeyScanTileStateIiiLb1EEESJ_SL_iiEEEvDpT0_:
	.zero		964


//--------------------- .nv.constant0._ZN6thrust24THRUST_300001_SM_1000_NS8cuda_cub4core6detail13_kernel_agentINS1_15__reduce_by_key9InitAgentIN3cub18CUB_300001_SM_100024ReduceByKeyScanTileStateIiiLb1EEEiPiEEJSA_iSB_EEEvDpT0_ --------------------------
	.section	.nv.constant0._ZN6thrust24THRUST_300001_SM_1000_NS8cuda_cub4core6detail13_kernel_agentINS1_15__reduce_by_key9InitAgentIN3cub18CUB_300001_SM_100024ReduceByKeyScanTileStateIiiLb1EEEiPiEEJSA_iSB_EEEvDpT0_,"a",@progbits
	.sectionflags	@""
	.align	4
.nv.constant0._ZN6thrust24THRUST_300001_SM_1000_NS8cuda_cub4core6detail13_kernel_agentINS1_15__reduce_by_key9InitAgentIN3cub18CUB_300001_SM_100024ReduceByKeyScanTileStateIiiLb1EEEiPiEEJSA_iSB_EEEvDpT0_:
	.zero		920


//--------------------- .nv.constant0._Z13status_kernelPiS_S_PfS_P24curandStatePhilox4_32_10 --------------------------
	.section	.nv.constant0._Z13status_kernelPiS_S_PfS_P24curandStatePhilox4_32_10,"a",@progbits
	.sectionflags	@""
	.align	4
.nv.constant0._Z13status_kernelPiS_S_PfS_P24curandStatePhilox4_32_10:
	.zero		944


//--------------------- .nv.constant0._Z13infect_kernelPiS_S_PfS_S_S_ --------------------------
	.section	.nv.constant0._Z13infect_kernelPiS_S_PfS_S_S_,"a",@progbits
	.sectionflags	@""
	.align	4
.nv.constant0._Z13infect_kernelPiS_S_PfS_S_S_:
	.zero		952


//--------------------- .nv.constant0._Z18init_curand_kernelP24curandStatePhilox4_32_10y --------------------------
	.section	.nv.constant0._Z18init_curand_kernelP24curandStatePhilox4_32_10y,"a",@progbits
	.sectionflags	@""
	.align	4
.nv.constant0._Z18init_curand_kernelP24curandStatePhilox4_32_10y:
	.zero		912


//--------------------- SYMBOLS --------------------------

	.type		.nv.reservedSmem.offset0,@object
	.size		.nv.reservedSmem.offset0,0x4
	.type		.nv.reservedSmem.cap,@object
	.size		.nv.reservedSmem.cap,0x4
	.type		vprintf,@function
